	.target	sm_90a

	.elftype	@"ET_EXEC"


//--------------------- .note.nv.tkinfo           --------------------------
	.section	.note.nv.tkinfo,"",@"SHT_NOTE"
	.sectionflags	@"SHF_NOTE_NV_TKINFO"
	.tkinfo
        /*0018*/ 	.word	0x00000002
        /*0030*/ 	.string	""
        /*0030*/ 	.string	"ptxas"
        /*0030*/ 	.string	"Cuda compilation tools, release 13.0, V13.0.88"
        /*0030*/ 	.string	"Build cuda_13.0.r13.0/compiler.36424714_0"
        /*0030*/ 	.string	"-arch sm_90a -m 64 "



//--------------------- .note.nv.cuinfo           --------------------------
	.section	.note.nv.cuinfo,"",@"SHT_NOTE"
	.sectionflags	@"SHF_NOTE_NV_CUINFO"
        /*0018*/ 	.short	0x0002
        /*001a*/ 	.short	0x005a
        /*001c*/ 	.short	0x0082
	.zero		2


//--------------------- .nv.info                  --------------------------
	.section	.nv.info,"",@"SHT_CUDA_INFO"
	.align	4


	//----- nvinfo : EIATTR_REGCOUNT
	.align		4
        /*0000*/ 	.byte	0x04, 0x2f
        /*0002*/ 	.short	(.L_15 - .L_14)
	.align		4
.L_14:
        /*0004*/ 	.word	index@(_ZN7cutlass13device_kernelINS_4gemm6kernel13GemmUniversalINS1_17GroupProblemShapeIN4cute5tupleIJiiiEEEEENS1_10collective13CollectiveMmaINS1_39MainloopSm90ArrayTmaGmmaWarpSpecializedILi3ENS6_IJNS5_1CILi1EEESD_SD_EEENS1_43KernelPtrArrayTmaWarpSpecializedCooperativeEEENS6_IJNSC_ILi256EEESH_NSC_ILi64EEEEEENS_6half_tEPNS6_IJlSD_NSC_ILi0EEEEEESK_SN_NS5_8TiledMMAINS5_8MMA_AtomIJNS5_4SM904GMMA26MMA_64x256x16_F32F16F16_SSILNSR_5MajorE0ELST_0ELNSR_7ScaleInE1ELSU_1EEEEEENS5_6LayoutINS6_IJNSC_ILi2EEESD_SD_EEENS6_IJSD_SL_SL_EEEEENS6_IJNS5_10UnderscoreES12_S12_EEEEENS5_13SM90_TMA_LOADENS5_14ComposedLayoutINS5_7SwizzleILi3ELi4ELi3EEENS5_18smem_ptr_flag_bitsILi16EEENSX_INS6_IJNSC_ILi8EEESI_EEENS6_IJSI_SD_EEEEEEEvNS5_8identityES15_S1F_vS1G_EENS_8epilogue10collective18CollectiveEpilogueINS1I_30Sm90PtrArrayTmaWarpSpecializedILi4ELi2ELi16ELb1ELb0ELi2EEEJSJ_NS6_IJNSC_ILi128EEENSC_ILi32EEEEEESK_PNS6_IJSD_lSL_EEESK_S1R_NS1I_6fusion15FusionCallbacksIS1M_NS1S_17LinearCombinationISK_fSK_fLNS_15FloatRoundStyleE2EEESJ_S1P_JEEES15_NS16_IS18_S1A_NSX_INS6_IJSI_S1B_EEENS6_IJSD_SI_EEEEEEENS5_17SM75_U16x8_LDSM_TENS5_14SM90_TMA_STOREES21_NS5_17SM90_U16x8_STSM_TENS5_9Copy_AtomIJNS5_17SM90_U32x4_STSM_NESK_EEEvEEEvvEEEEvNT_6ParamsE)
        /*0008*/ 	.word	0x000000a8


	//----- nvinfo : EIATTR_FRAME_SIZE
	.align		4
.L_15:
        /*000c*/ 	.byte	0x04, 0x11
        /*000e*/ 	.short	(.L_17 - .L_16)
	.align		4
.L_16:
        /*0010*/ 	.word	index@($__internal_0_$__cuda_sm20_div_u64)
        /*0014*/ 	.word	0x000007f8


	//----- nvinfo : EIATTR_FRAME_SIZE
	.align		4
.L_17:
        /*0018*/ 	.byte	0x04, 0x11
        /*001a*/ 	.short	(.L_19 - .L_18)
	.align		4
.L_18:
        /*001c*/ 	.word	index@(_ZN7cutlass13device_kernelINS_4gemm6kernel13GemmUniversalINS1_17GroupProblemShapeIN4cute5tupleIJiiiEEEEENS1_10collective13CollectiveMmaINS1_39MainloopSm90ArrayTmaGmmaWarpSpecializedILi3ENS6_IJNS5_1CILi1EEESD_SD_EEENS1_43KernelPtrArrayTmaWarpSpecializedCooperativeEEENS6_IJNSC_ILi256EEESH_NSC_ILi64EEEEEENS_6half_tEPNS6_IJlSD_NSC_ILi0EEEEEESK_SN_NS5_8TiledMMAINS5_8MMA_AtomIJNS5_4SM904GMMA26MMA_64x256x16_F32F16F16_SSILNSR_5MajorE0ELST_0ELNSR_7ScaleInE1ELSU_1EEEEEENS5_6LayoutINS6_IJNSC_ILi2EEESD_SD_EEENS6_IJSD_SL_SL_EEEEENS6_IJNS5_10UnderscoreES12_S12_EEEEENS5_13SM90_TMA_LOADENS5_14ComposedLayoutINS5_7SwizzleILi3ELi4ELi3EEENS5_18smem_ptr_flag_bitsILi16EEENSX_INS6_IJNSC_ILi8EEESI_EEENS6_IJSI_SD_EEEEEEEvNS5_8identityES15_S1F_vS1G_EENS_8epilogue10collective18CollectiveEpilogueINS1I_30Sm90PtrArrayTmaWarpSpecializedILi4ELi2ELi16ELb1ELb0ELi2EEEJSJ_NS6_IJNSC_ILi128EEENSC_ILi32EEEEEESK_PNS6_IJSD_lSL_EEESK_S1R_NS1I_6fusion15FusionCallbacksIS1M_NS1S_17LinearCombinationISK_fSK_fLNS_15FloatRoundStyleE2EEESJ_S1P_JEEES15_NS16_IS18_S1A_NSX_INS6_IJSI_S1B_EEENS6_IJSD_SI_EEEEEEENS5_17SM75_U16x8_LDSM_TENS5_14SM90_TMA_STOREES21_NS5_17SM90_U16x8_STSM_TENS5_9Copy_AtomIJNS5_17SM90_U32x4_STSM_NESK_EEEvEEEvvEEEEvNT_6ParamsE)
        /*0020*/ 	.word	0x000007f8


	//----- nvinfo : EIATTR_MIN_STACK_SIZE
	.align		4
.L_19:
        /*0024*/ 	.byte	0x04, 0x12
        /*0026*/ 	.short	(.L_21 - .L_20)
	.align		4
.L_20:
        /*0028*/ 	.word	index@(_ZN7cutlass13device_kernelINS_4gemm6kernel13GemmUniversalINS1_17GroupProblemShapeIN4cute5tupleIJiiiEEEEENS1_10collective13CollectiveMmaINS1_39MainloopSm90ArrayTmaGmmaWarpSpecializedILi3ENS6_IJNS5_1CILi1EEESD_SD_EEENS1_43KernelPtrArrayTmaWarpSpecializedCooperativeEEENS6_IJNSC_ILi256EEESH_NSC_ILi64EEEEEENS_6half_tEPNS6_IJlSD_NSC_ILi0EEEEEESK_SN_NS5_8TiledMMAINS5_8MMA_AtomIJNS5_4SM904GMMA26MMA_64x256x16_F32F16F16_SSILNSR_5MajorE0ELST_0ELNSR_7ScaleInE1ELSU_1EEEEEENS5_6LayoutINS6_IJNSC_ILi2EEESD_SD_EEENS6_IJSD_SL_SL_EEEEENS6_IJNS5_10UnderscoreES12_S12_EEEEENS5_13SM90_TMA_LOADENS5_14ComposedLayoutINS5_7SwizzleILi3ELi4ELi3EEENS5_18smem_ptr_flag_bitsILi16EEENSX_INS6_IJNSC_ILi8EEESI_EEENS6_IJSI_SD_EEEEEEEvNS5_8identityES15_S1F_vS1G_EENS_8epilogue10collective18CollectiveEpilogueINS1I_30Sm90PtrArrayTmaWarpSpecializedILi4ELi2ELi16ELb1ELb0ELi2EEEJSJ_NS6_IJNSC_ILi128EEENSC_ILi32EEEEEESK_PNS6_IJSD_lSL_EEESK_S1R_NS1I_6fusion15FusionCallbacksIS1M_NS1S_17LinearCombinationISK_fSK_fLNS_15FloatRoundStyleE2EEESJ_S1P_JEEES15_NS16_IS18_S1A_NSX_INS6_IJSI_S1B_EEENS6_IJSD_SI_EEEEEEENS5_17SM75_U16x8_LDSM_TENS5_14SM90_TMA_STOREES21_NS5_17SM90_U16x8_STSM_TENS5_9Copy_AtomIJNS5_17SM90_U32x4_STSM_NESK_EEEvEEEvvEEEEvNT_6ParamsE)
        /*002c*/ 	.word	0x000007f8
.L_21:


//--------------------- .nv.compat                --------------------------
	.section	.nv.compat,"",@"SHT_CUDA_COMPAT_INFO"
	.align	4
        /*0000*/ 	.byte	0x02, 0x09, 0x01, 0x00, 0x02, 0x02, 0x04, 0x00, 0x02, 0x05, 0x05, 0x00, 0x03, 0x07, 0x01, 0x01
        /*0010*/ 	.byte	0x02, 0x03, 0x03, 0x00, 0x02, 0x06, 0x01, 0x00, 0x04, 0x0b, 0x08, 0x00, 0x00, 0x00, 0x00, 0x00
        /*0020*/ 	.byte	0x00, 0x00, 0x00, 0x00


//--------------------- .nv.info._ZN7cutlass13device_kernelINS_4gemm6kernel13GemmUniversalINS1_17GroupProblemShapeIN4cute5tupleIJiiiEEEEENS1_10collective13CollectiveMmaINS1_39MainloopSm90ArrayTmaGmmaWarpSpecializedILi3ENS6_IJNS5_1CILi1EEESD_SD_EEENS1_43KernelPtrArrayTmaWarpSpecializedCooperativeEEENS6_IJNSC_ILi256EEESH_NSC_ILi64EEEEEENS_6half_tEPNS6_IJlSD_NSC_ILi0EEEEEESK_SN_NS5_8TiledMMAINS5_8MMA_AtomIJNS5_4SM904GMMA26MMA_64x256x16_F32F16F16_SSILNSR_5MajorE0ELST_0ELNSR_7ScaleInE1ELSU_1EEEEEENS5_6LayoutINS6_IJNSC_ILi2EEESD_SD_EEENS6_IJSD_SL_SL_EEEEENS6_IJNS5_10UnderscoreES12_S12_EEEEENS5_13SM90_TMA_LOADENS5_14ComposedLayoutINS5_7SwizzleILi3ELi4ELi3EEENS5_18smem_ptr_flag_bitsILi16EEENSX_INS6_IJNSC_ILi8EEESI_EEENS6_IJSI_SD_EEEEEEEvNS5_8identityES15_S1F_vS1G_EENS_8epilogue10collective18CollectiveEpilogueINS1I_30Sm90PtrArrayTmaWarpSpecializedILi4ELi2ELi16ELb1ELb0ELi2EEEJSJ_NS6_IJNSC_ILi128EEENSC_ILi32EEEEEESK_PNS6_IJSD_lSL_EEESK_S1R_NS1I_6fusion15FusionCallbacksIS1M_NS1S_17LinearCombinationISK_fSK_fLNS_15FloatRoundStyleE2EEESJ_S1P_JEEES15_NS16_IS18_S1A_NSX_INS6_IJSI_S1B_EEENS6_IJSD_SI_EEEEEEENS5_17SM75_U16x8_LDSM_TENS5_14SM90_TMA_STOREES21_NS5_17SM90_U16x8_STSM_TENS5_9Copy_AtomIJNS5_17SM90_U32x4_STSM_NESK_EEEvEEEvvEEEEvNT_6ParamsE --------------------------
	.section	.nv.info._ZN7cutlass13device_kernelINS_4gemm6kernel13GemmUniversalINS1_17GroupProblemShapeIN4cute5tupleIJiiiEEEEENS1_10collective13CollectiveMmaINS1_39MainloopSm90ArrayTmaGmmaWarpSpecializedILi3ENS6_IJNS5_1CILi1EEESD_SD_EEENS1_43KernelPtrArrayTmaWarpSpecializedCooperativeEEENS6_IJNSC_ILi256EEESH_NSC_ILi64EEEEEENS_6half_tEPNS6_IJlSD_NSC_ILi0EEEEEESK_SN_NS5_8TiledMMAINS5_8MMA_AtomIJNS5_4SM904GMMA26MMA_64x256x16_F32F16F16_SSILNSR_5MajorE0ELST_0ELNSR_7ScaleInE1ELSU_1EEEEEENS5_6LayoutINS6_IJNSC_ILi2EEESD_SD_EEENS6_IJSD_SL_SL_EEEEENS6_IJNS5_10UnderscoreES12_S12_EEEEENS5_13SM90_TMA_LOADENS5_14ComposedLayoutINS5_7SwizzleILi3ELi4ELi3EEENS5_18smem_ptr_flag_bitsILi16EEENSX_INS6_IJNSC_ILi8EEESI_EEENS6_IJSI_SD_EEEEEEEvNS5_8identityES15_S1F_vS1G_EENS_8epilogue10collective18CollectiveEpilogueINS1I_30Sm90PtrArrayTmaWarpSpecializedILi4ELi2ELi16ELb1ELb0ELi2EEEJSJ_NS6_IJNSC_ILi128EEENSC_ILi32EEEEEESK_PNS6_IJSD_lSL_EEESK_S1R_NS1I_6fusion15FusionCallbacksIS1M_NS1S_17LinearCombinationISK_fSK_fLNS_15FloatRoundStyleE2EEESJ_S1P_JEEES15_NS16_IS18_S1A_NSX_INS6_IJSI_S1B_EEENS6_IJSD_SI_EEEEEEENS5_17SM75_U16x8_LDSM_TENS5_14SM90_TMA_STOREES21_NS5_17SM90_U16x8_STSM_TENS5_9Copy_AtomIJNS5_17SM90_U32x4_STSM_NESK_EEEvEEEvvEEEEvNT_6ParamsE,"",@"SHT_CUDA_INFO"
	.sectionflags	@""
	.align	4


	//----- nvinfo : EIATTR_CUDA_API_VERSION
	.align		4
        /*0000*/ 	.byte	0x04, 0x37
        /*0002*/ 	.short	(.L_23 - .L_22)
.L_22:
        /*0004*/ 	.word	0x00000082


	//----- nvinfo : EIATTR_KPARAM_INFO
	.align		4
.L_23:
        /*0008*/ 	.byte	0x04, 0x17
        /*000a*/ 	.short	(.L_25 - .L_24)
.L_24:
        /*000c*/ 	.word	0x00000000
        /*0010*/ 	.short	0x0000
        /*0012*/ 	.short	0x0070
        /*0014*/ 	.byte	0x00, 0xf0, 0x01, 0x1c


	//----- nvinfo : EIATTR_SPARSE_MMA_MASK
	.align		4
.L_25:
        /*0018*/ 	.byte	0x03, 0x50
        /*001a*/ 	.short	0x0000


	//----- nvinfo : EIATTR_MAXREG_COUNT
	.align		4
        /*001c*/ 	.byte	0x03, 0x1b
        /*001e*/ 	.short	0x00a8


	//----- nvinfo : EIATTR_NUM_BARRIERS
	.align		4
        /*0020*/ 	.byte	0x02, 0x4c
        /*0022*/ 	.byte	0x02
	.zero		1


	//----- nvinfo : EIATTR_EXTERNS
	.align		4
        /*0024*/ 	.byte	0x04, 0x0f
        /*0026*/ 	.short	(.L_27 - .L_26)


	//   ....[0]....
	.align		4
.L_26:
        /*0028*/ 	.word	index@(__assertfail)


	//----- nvinfo : EIATTR_ANNOTATIONS
	.align		4
.L_27:
        /*002c*/ 	.byte	0x04, 0x55
        /*002e*/ 	.short	(.L_29 - .L_28)


	//   ....[0]....
.L_28:
        /*0030*/ 	.word	0x00000001
        /*0034*/ 	.byte	0xb0, 0x36, 0x00, 0x00, 0x01, 0x00, 0x00, 0x00, 0xf0, 0x36, 0x00, 0x00, 0x01, 0x00, 0x00, 0x00
        /* <DEDUP_REMOVED lines=780> */
        /*3104*/ 	.byte	0x80, 0x67, 0x01, 0x00, 0x01, 0x00, 0x00, 0x00, 0xd0, 0x67, 0x01, 0x00


	//----- nvinfo : EIATTR_MERCURY_ISA_VERSION
	.align		4
.L_29:
        /*3110*/ 	.byte	0x03, 0x5f
        /*3112*/ 	.short	0x0101


	//----- nvinfo : EIATTR_INT_WARP_WIDE_INSTR_OFFSETS
	.align		4
        /*3114*/ 	.byte	0x04, 0x31
        /*3116*/ 	.short	(.L_31 - .L_30)


	//   ....[0]....
.L_30:
        /*3118*/ 	.word	0x00001140


	//   ....[1]....
        /*311c*/ 	.word	0x00001150


	//   ....[2]....
        /*3120*/ 	.word	0x000011c0


	//----- nvinfo : EIATTR_COOP_GROUP_MASK_REGIDS
	.align		4
.L_31:
        /*3124*/ 	.byte	0x04, 0x29
        /*3126*/ 	.short	(.L_33 - .L_32)


	//   ....[0]....
.L_32:
        /*3128*/ 	.word	0xffffffff


	//   ....[1]....
        /*312c*/ 	.word	0xffffffff


	//   ....[2]....
        /*3130*/ 	.word	0xffffffff


	//   ....[3]....
        /*3134*/ 	.word	0xffffffff


	//   ....[4]....
        /*3138*/ 	.word	0xffffffff


	//   ....[5]....
        /*313c*/ 	.word	0xffffffff


	//   ....[6]....
        /*3140*/ 	.word	0xffffffff


	//   ....[7]....
        /*3144*/ 	.word	0xffffffff


	//   ....[8]....
        /*3148*/ 	.word	0xffffffff


	//   ....[9]....
        /*314c*/ 	.word	0xffffffff


	//   ....[10]....
        /*3150*/ 	.word	0xffffffff


	//   ....[11]....
        /*3154*/ 	.word	0xffffffff


	//   ....[12]....
        /*3158*/ 	.word	0xffffffff


	//   ....[13]....
        /*315c*/ 	.word	0xffffffff


	//   ....[14]....
        /*3160*/ 	.word	0xffffffff


	//   ....[15]....
        /*3164*/ 	.word	0xffffffff


	//   ....[16]....
        /*3168*/ 	.word	0xffffffff


	//   ....[17]....
        /*316c*/ 	.word	0xffffffff


	//   ....[18]....
        /*3170*/ 	.word	0xffffffff


	//   ....[19]....
        /*3174*/ 	.word	0xffffffff


	//   ....[20]....
        /*3178*/ 	.word	0xffffffff


	//   ....[21]....
        /*317c*/ 	.word	0xffffffff


	//   ....[22]....
        /*3180*/ 	.word	0xffffffff


	//   ....[23]....
        /*3184*/ 	.word	0xffffffff


	//   ....[24]....
        /*3188*/ 	.word	0xffffffff


	//   ....[25]....
        /*318c*/ 	.word	0xffffffff


	//   ....[26]....
        /*3190*/ 	.word	0xffffffff


	//   ....[27]....
        /*3194*/ 	.word	0xffffffff


	//   ....[28]....
        /*3198*/ 	.word	0xffffffff


	//   ....[29]....
        /*319c*/ 	.word	0xffffffff


	//   ....[30]....
        /*31a0*/ 	.word	0xffffffff


	//   ....[31]....
        /*31a4*/ 	.word	0xffffffff


	//   ....[32]....
        /*31a8*/ 	.word	0xffffffff


	//   ....[33]....
        /*31ac*/ 	.word	0xffffffff


	//   ....[34]....
        /*31b0*/ 	.word	0xffffffff


	//   ....[35]....
        /*31b4*/ 	.word	0xffffffff


	//   ....[36]....
        /*31b8*/ 	.word	0xffffffff


	//   ....[37]....
        /*31bc*/ 	.word	0xffffffff


	//   ....[38]....
        /*31c0*/ 	.word	0xffffffff


	//   ....[39]....
        /*31c4*/ 	.word	0xffffffff


	//   ....[40]....
        /*31c8*/ 	.word	0xffffffff


	//   ....[41]....
        /*31cc*/ 	.word	0xffffffff


	//   ....[42]....
        /*31d0*/ 	.word	0xffffffff


	//   ....[43]....
        /*31d4*/ 	.word	0xffffffff


	//   ....[44]....
        /*31d8*/ 	.word	0xffffffff


	//   ....[45]....
        /*31dc*/ 	.word	0xffffffff


	//   ....[46]....
        /*31e0*/ 	.word	0xffffffff


	//   ....[47]....
        /*31e4*/ 	.word	0xffffffff


	//   ....[48]....
        /*31e8*/ 	.word	0xffffffff


	//   ....[49]....
        /*31ec*/ 	.word	0xffffffff


	//   ....[50]....
        /*31f0*/ 	.word	0xffffffff


	//   ....[51]....
        /*31f4*/ 	.word	0xffffffff


	//   ....[52]....
        /*31f8*/ 	.word	0xffffffff


	//   ....[53]....
        /*31fc*/ 	.word	0xffffffff


	//   ....[54]....
        /*3200*/ 	.word	0xffffffff


	//   ....[55]....
        /*3204*/ 	.word	0xffffffff


	//   ....[56]....
        /*3208*/ 	.word	0xffffffff


	//   ....[57]....
        /*320c*/ 	.word	0xffffffff


	//   ....[58]....
        /*3210*/ 	.word	0xffffffff


	//   ....[59]....
        /*3214*/ 	.word	0xffffffff


	//   ....[60]....
        /*3218*/ 	.word	0xffffffff


	//   ....[61]....
        /*321c*/ 	.word	0xffffffff


	//   ....[62]....
        /*3220*/ 	.word	0xffffffff


	//   ....[63]....
        /*3224*/ 	.word	0xffffffff


	//   ....[64]....
        /*3228*/ 	.word	0xffffffff


	//   ....[65]....
        /*322c*/ 	.word	0xffffffff


	//   ....[66]....
        /*3230*/ 	.word	0xffffffff


	//   ....[67]....
        /*3234*/ 	.word	0xffffffff


	//   ....[68]....
        /*3238*/ 	.word	0xffffffff


	//   ....[69]....
        /*323c*/ 	.word	0xffffffff


	//   ....[70]....
        /*3240*/ 	.word	0xffffffff


	//   ....[71]....
        /*3244*/ 	.word	0xffffffff


	//   ....[72]....
        /*3248*/ 	.word	0xffffffff


	//   ....[73]....
        /*324c*/ 	.word	0xffffffff


	//   ....[74]....
        /*3250*/ 	.word	0xffffffff


	//   ....[75]....
        /*3254*/ 	.word	0xffffffff


	//   ....[76]....
        /*3258*/ 	.word	0xffffffff


	//   ....[77]....
        /*325c*/ 	.word	0xffffffff


	//   ....[78]....
        /*3260*/ 	.word	0x0500000f


	//----- nvinfo : EIATTR_COOP_GROUP_INSTR_OFFSETS
	.align		4
.L_33:
        /*3264*/ 	.byte	0x04, 0x28
        /*3266*/ 	.short	(.L_35 - .L_34)


	//   ....[0]....
.L_34:
        /*3268*/ 	.word	0x00000820


	//   ....[1]....
        /*326c*/ 	.word	0x00000850


	//   ....[2]....
        /*3270*/ 	.word	0x00000d00


	//   ....[3]....
        /*3274*/ 	.word	0x00000ed0


	//   ....[4]....
        /*3278*/ 	.word	0x000010a0


	//   ....[5]....
        /*327c*/ 	.word	0x000018f0


	//   ....[6]....
        /*3280*/ 	.word	0x00001920


	//   ....[7]....
        /*3284*/ 	.word	0x000019a0


	//   ....[8]....
        /*3288*/ 	.word	0x000019b0


	//   ....[9]....
        /*328c*/ 	.word	0x000019f0


	//   ....[10]....
        /*3290*/ 	.word	0x00001a10


	//   ....[11]....
        /*3294*/ 	.word	0x00001a50


	//   ....[12]....
        /*3298*/ 	.word	0x00001a70


	//   ....[13]....
        /*329c*/ 	.word	0x00001ab0


	//   ....[14]....
        /*32a0*/ 	.word	0x00001ad0


	//   ....[15]....
        /*32a4*/ 	.word	0x00001b40


	//   ....[16]....
        /*32a8*/ 	.word	0x00001c70


	//   ....[17]....
        /*32ac*/ 	.word	0x00001cf0


	//   ....[18]....
        /*32b0*/ 	.word	0x000022d0


	//   ....[19]....
        /*32b4*/ 	.word	0x000022e0


	//   ....[20]....
        /*32b8*/ 	.word	0x00002330


	//   ....[21]....
        /*32bc*/ 	.word	0x00002340


	//   ....[22]....
        /*32c0*/ 	.word	0x00002390


	//   ....[23]....
        /*32c4*/ 	.word	0x000023a0


	//   ....[24]....
        /*32c8*/ 	.word	0x000023f0


	//   ....[25]....
        /*32cc*/ 	.word	0x00002400


	//   ....[26]....
        /*32d0*/ 	.word	0x00002450


	//   ....[27]....
        /*32d4*/ 	.word	0x00002460


	//   ....[28]....
        /*32d8*/ 	.word	0x000024f0


	//   ....[29]....
        /*32dc*/ 	.word	0x00002540


	//   ....[30]....
        /*32e0*/ 	.word	0x000025d0


	//   ....[31]....
        /*32e4*/ 	.word	0x000025f0


	//   ....[32]....
        /*32e8*/ 	.word	0x00002600


	//   ....[33]....
        /*32ec*/ 	.word	0x00002610


	//   ....[34]....
        /*32f0*/ 	.word	0x00002620


	//   ....[35]....
        /*32f4*/ 	.word	0x00002630


	//   ....[36]....
        /*32f8*/ 	.word	0x00002bd0


	//   ....[37]....
        /*32fc*/ 	.word	0x00002e70


	//   ....[38]....
        /*3300*/ 	.word	0x00003220


	//   ....[39]....
        /*3304*/ 	.word	0x00004090


	//   ....[40]....
        /*3308*/ 	.word	0x000137d0


	//   ....[41]....
        /*330c*/ 	.word	0x00013c90


	//   ....[42]....
        /*3310*/ 	.word	0x00014030


	//   ....[43]....
        /*3314*/ 	.word	0x00016250


	//   ....[44]....
        /*3318*/ 	.word	0x00016980


	//   ....[45]....
        /*331c*/ 	.word	0x00016eb0


	//   ....[46]....
        /*3320*/ 	.word	0x00017d00


	//   ....[47]....
        /*3324*/ 	.word	0x00018aa0


	//   ....[48]....
        /*3328*/ 	.word	0x00018ac0


	//   ....[49]....
        /*332c*/ 	.word	0x00018b10


	//   ....[50]....
        /*3330*/ 	.word	0x00018b30


	//   ....[51]....
        /*3334*/ 	.word	0x00018b70


	//   ....[52]....
        /*3338*/ 	.word	0x00018ba0


	//   ....[53]....
        /*333c*/ 	.word	0x00018be0


	//   ....[54]....
        /*3340*/ 	.word	0x00018c10


	//   ....[55]....
        /*3344*/ 	.word	0x00018c50


	//   ....[56]....
        /*3348*/ 	.word	0x00018c80


	//   ....[57]....
        /*334c*/ 	.word	0x00018d10


	//   ....[58]....
        /*3350*/ 	.word	0x00018e30


	//   ....[59]....
        /*3354*/ 	.word	0x00018e50


	//   ....[60]....
        /*3358*/ 	.word	0x000194b0


	//   ....[61]....
        /*335c*/ 	.word	0x000194c0


	//   ....[62]....
        /*3360*/ 	.word	0x00019510


	//   ....[63]....
        /*3364*/ 	.word	0x00019520


	//   ....[64]....
        /*3368*/ 	.word	0x00019570


	//   ....[65]....
        /*336c*/ 	.word	0x00019580


	//   ....[66]....
        /*3370*/ 	.word	0x000195d0


	//   ....[67]....
        /*3374*/ 	.word	0x000195e0


	//   ....[68]....
        /*3378*/ 	.word	0x00019630


	//   ....[69]....
        /*337c*/ 	.word	0x00019640


	//   ....[70]....
        /*3380*/ 	.word	0x000196d0


	//   ....[71]....
        /*3384*/ 	.word	0x00019740


	//   ....[72]....
        /*3388*/ 	.word	0x000197d0


	//   ....[73]....
        /*338c*/ 	.word	0x000197f0


	//   ....[74]....
        /*3390*/ 	.word	0x00019800


	//   ....[75]....
        /*3394*/ 	.word	0x00019810


	//   ....[76]....
        /*3398*/ 	.word	0x00019820


	//   ....[77]....
        /*339c*/ 	.word	0x00019830


	//   ....[78]....
        /*33a0*/ 	.word	0x0001b560


	//----- nvinfo : EIATTR_REG_RECONFIG
	.align		4
.L_35:
        /*33a4*/ 	.byte	0x01, 0x54
	.zero		2


	//----- nvinfo : EIATTR_SYSCALL_OFFSETS
	.align		4
        /*33a8*/ 	.byte	0x04, 0x46
        /*33aa*/ 	.short	(.L_37 - .L_36)


	//   ....[0]....
.L_36:
        /*33ac*/ 	.word	0x0000c570


	//   ....[1]....
        /*33b0*/ 	.word	0x0000c660


	//----- nvinfo : EIATTR_MBARRIER_INSTR_OFFSETS
	.align		4
.L_37:
        /*33b4*/ 	.byte	0x04, 0x39
        /*33b6*/ 	.short	(.L_39 - .L_38)


	//   ....[0]....
.L_38:
        /*33b8*/ 	.word	0x00000be0
        /*33bc*/ 	.word	0x000000ff
        /*33c0*/ 	.word	0x00038400
        /*33c4*/ 	.short	0x0100
        /*33c6*/ 	.byte	0x06
	.zero		1


	//   ....[1]....
        /*33c8*/ 	.word	0x00000bf0
        /*33cc*/ 	.word	0x000000ff
        /*33d0*/ 	.word	0x00038440
        /*33d4*/ 	.short	0x0100
        /*33d6*/ 	.byte	0x06
	.zero		1


	//   ....[2]....
        /*33d8*/ 	.word	0x00000c00
        /*33dc*/ 	.word	0x000000ff
        /*33e0*/ 	.word	0x00038408
        /*33e4*/ 	.short	0x0100
        /*33e6*/ 	.byte	0x06
	.zero		1


	//   ....[3]....
        /*33e8*/ 	.word	0x00000c10
        /*33ec*/ 	.word	0x000000ff
        /*33f0*/ 	.word	0x00038448
        /*33f4*/ 	.short	0x0100
        /*33f6*/ 	.byte	0x06
	.zero		1


	//   ....[4]....
        /*33f8*/ 	.word	0x00000c20
        /*33fc*/ 	.word	0x000000ff
        /*3400*/ 	.word	0x00038410
        /*3404*/ 	.short	0x0100
        /*3406*/ 	.byte	0x06
	.zero		1


	//   ....[5]....
        /*3408*/ 	.word	0x00000c30
        /*340c*/ 	.word	0x000000ff
        /*3410*/ 	.word	0x00038450
        /*3414*/ 	.short	0x0100
        /*3416*/ 	.byte	0x06
	.zero		1


	//   ....[6]....
        /*3418*/ 	.word	0x00000c40
        /*341c*/ 	.word	0x000000ff
        /*3420*/ 	.word	0x00038418
        /*3424*/ 	.short	0x0100
        /*3426*/ 	.byte	0x06
	.zero		1


	//   ....[7]....
        /*3428*/ 	.word	0x00000c50
        /*342c*/ 	.word	0x000000ff
        /*3430*/ 	.word	0x00038458
        /*3434*/ 	.short	0x0100
        /*3436*/ 	.byte	0x06
	.zero		1


	//   ....[8]....
        /*3438*/ 	.word	0x00000c60
        /*343c*/ 	.word	0x000000ff
        /*3440*/ 	.word	0x00038420
        /*3444*/ 	.short	0x0100
        /*3446*/ 	.byte	0x06
	.zero		1


	//   ....[9]....
        /*3448*/ 	.word	0x00000c70
        /*344c*/ 	.word	0x000000ff
        /*3450*/ 	.word	0x00038460
        /*3454*/ 	.short	0x0100
        /*3456*/ 	.byte	0x06
	.zero		1


	//   ....[10]....
        /*3458*/ 	.word	0x00000c80
        /*345c*/ 	.word	0x000000ff
        /*3460*/ 	.word	0x00038428
        /*3464*/ 	.short	0x0100
        /*3466*/ 	.byte	0x06
	.zero		1


	//   ....[11]....
        /*3468*/ 	.word	0x00000c90
        /*346c*/ 	.word	0x000000ff
        /*3470*/ 	.word	0x00038468
        /*3474*/ 	.short	0x0100
        /*3476*/ 	.byte	0x06
	.zero		1


	//   ....[12]....
        /*3478*/ 	.word	0x00000ca0
        /*347c*/ 	.word	0x000000ff
        /*3480*/ 	.word	0x00038430
        /*3484*/ 	.short	0x0100
        /*3486*/ 	.byte	0x06
	.zero		1


	//   ....[13]....
        /*3488*/ 	.word	0x00000cb0
        /*348c*/ 	.word	0x000000ff
        /*3490*/ 	.word	0x00038470
        /*3494*/ 	.short	0x0100
        /*3496*/ 	.byte	0x06
	.zero		1


	//   ....[14]....
        /*3498*/ 	.word	0x00000cc0
        /*349c*/ 	.word	0x000000ff
        /*34a0*/ 	.word	0x00038438
        /*34a4*/ 	.short	0x0100
        /*34a6*/ 	.byte	0x06
	.zero		1


	//   ....[15]....
        /*34a8*/ 	.word	0x00000cd0
        /*34ac*/ 	.word	0x000000ff
        /*34b0*/ 	.word	0x00038478
        /*34b4*/ 	.short	0x0100
        /*34b6*/ 	.byte	0x06
	.zero		1


	//   ....[16]....
        /*34b8*/ 	.word	0x00000e60
        /*34bc*/ 	.word	0x000000ff
        /*34c0*/ 	.word	0x00038480
        /*34c4*/ 	.short	0x0100
        /*34c6*/ 	.byte	0x06
	.zero		1


	//   ....[17]....
        /*34c8*/ 	.word	0x00000e70
        /*34cc*/ 	.word	0x000000ff
        /*34d0*/ 	.word	0x00038498
        /*34d4*/ 	.short	0x0100
        /*34d6*/ 	.byte	0x06
	.zero		1


	//   ....[18]....
        /*34d8*/ 	.word	0x00000e80
        /*34dc*/ 	.word	0x000000ff
        /*34e0*/ 	.word	0x00038488
        /*34e4*/ 	.short	0x0100
        /*34e6*/ 	.byte	0x06
	.zero		1


	//   ....[19]....
        /*34e8*/ 	.word	0x00000e90
        /*34ec*/ 	.word	0x000000ff
        /*34f0*/ 	.word	0x000384a0
        /*34f4*/ 	.short	0x0100
        /*34f6*/ 	.byte	0x06
	.zero		1


	//   ....[20]....
        /*34f8*/ 	.word	0x00000ea0
        /*34fc*/ 	.word	0x000000ff
        /*3500*/ 	.word	0x00038490
        /*3504*/ 	.short	0x0100
        /*3506*/ 	.byte	0x06
	.zero		1


	//   ....[21]....
        /*3508*/ 	.word	0x00000eb0
        /*350c*/ 	.word	0x000000ff
        /*3510*/ 	.word	0x000384a8
        /*3514*/ 	.short	0x0100
        /*3516*/ 	.byte	0x06
	.zero		1


	//   ....[22]....
        /*3518*/ 	.word	0x00001010
        /*351c*/ 	.word	0x000000ff
        /*3520*/ 	.word	0x000384b0
        /*3524*/ 	.short	0x0100
        /*3526*/ 	.byte	0x06
	.zero		1


	//   ....[23]....
        /*3528*/ 	.word	0x00001020
        /*352c*/ 	.word	0x000000ff
        /*3530*/ 	.word	0x000384d0
        /*3534*/ 	.short	0x0100
        /*3536*/ 	.byte	0x06
	.zero		1


	//   ....[24]....
        /*3538*/ 	.word	0x00001030
        /*353c*/ 	.word	0x000000ff
        /*3540*/ 	.word	0x000384b8
        /*3544*/ 	.short	0x0100
        /*3546*/ 	.byte	0x06
	.zero		1


	//   ....[25]....
        /*3548*/ 	.word	0x00001040
        /*354c*/ 	.word	0x000000ff
        /*3550*/ 	.word	0x000384d8
        /*3554*/ 	.short	0x0100
        /*3556*/ 	.byte	0x06
	.zero		1


	//   ....[26]....
        /*3558*/ 	.word	0x00001050
        /*355c*/ 	.word	0x000000ff
        /*3560*/ 	.word	0x000384c0
        /*3564*/ 	.short	0x0100
        /*3566*/ 	.byte	0x06
	.zero		1


	//   ....[27]....
        /*3568*/ 	.word	0x00001060
        /*356c*/ 	.word	0x000000ff
        /*3570*/ 	.word	0x000384e0
        /*3574*/ 	.short	0x0100
        /*3576*/ 	.byte	0x06
	.zero		1


	//   ....[28]....
        /*3578*/ 	.word	0x00001070
        /*357c*/ 	.word	0x000000ff
        /*3580*/ 	.word	0x000384c8
        /*3584*/ 	.short	0x0100
        /*3586*/ 	.byte	0x06
	.zero		1


	//   ....[29]....
        /*3588*/ 	.word	0x00001080
        /*358c*/ 	.word	0x000000ff
        /*3590*/ 	.word	0x000384e8
        /*3594*/ 	.short	0x0100
        /*3596*/ 	.byte	0x06
	.zero		1


	//   ....[30]....
        /*3598*/ 	.word	0x00001220
        /*359c*/ 	.word	0x000000ff
        /*35a0*/ 	.word	0x000384f0
        /*35a4*/ 	.short	0x0100
        /*35a6*/ 	.byte	0x06
	.zero		1


	//   ....[31]....
        /*35a8*/ 	.word	0x00001230
        /*35ac*/ 	.word	0x000000ff
        /*35b0*/ 	.word	0x000384f8
        /*35b4*/ 	.short	0x0100
        /*35b6*/ 	.byte	0x06
	.zero		1


	//   ....[32]....
        /*35b8*/ 	.word	0x00004420
        /*35bc*/ 	.word	0x000000ff
        /*35c0*/ 	.word	0x00038480
        /*35c4*/ 	.short	0x010a
        /*35c6*/ 	.byte	0x04
	.zero		1


	//   ....[33]....
        /*35c8*/ 	.word	0x00004460
        /*35cc*/ 	.word	0x000000ff
        /*35d0*/ 	.word	0x00038480
        /*35d4*/ 	.short	0x010a
        /*35d6*/ 	.byte	0x04
	.zero		1


	//   ....[34]....
        /*35d8*/ 	.word	0x00007cc0
        /*35dc*/ 	.word	0x000000ff
        /*35e0*/ 	.word	0x00038480
        /*35e4*/ 	.short	0x010a
        /*35e6*/ 	.byte	0x04
	.zero		1


	//   ....[35]....
        /*35e8*/ 	.word	0x00007d00
        /*35ec*/ 	.word	0x000000ff
        /*35f0*/ 	.word	0x00038480
        /*35f4*/ 	.short	0x010a
        /*35f6*/ 	.byte	0x04
	.zero		1


	//   ....[36]....
        /*35f8*/ 	.word	0x0000c0d0
        /*35fc*/ 	.word	0x000000ff
        /*3600*/ 	.word	0x00000000
        /*3604*/ 	.short	0x0101
        /*3606*/ 	.byte	0x04
	.zero		1


	//   ....[37]....
        /*3608*/ 	.word	0x0000c2a0
        /*360c*/ 	.word	0x00000000
        /*3610*/ 	.word	0x00000000
        /*3614*/ 	.short	0x0101
        /*3616*/ 	.byte	0x3f
	.zero		1


	//   ....[38]....
        /*3618*/ 	.word	0x0000ca00
        /*361c*/ 	.word	0x000000ff
        /*3620*/ 	.word	0x000384b0
        /*3624*/ 	.short	0x010a
        /*3626*/ 	.byte	0x2b
	.zero		1


	//   ....[39]....
        /*3628*/ 	.word	0x0000d1a0
        /*362c*/ 	.word	0x000000ff
        /*3630*/ 	.word	0x00000000
        /*3634*/ 	.short	0x0101
        /*3636*/ 	.byte	0x04
	.zero		1


	//   ....[40]....
        /*3638*/ 	.word	0x0000d1d0
        /*363c*/ 	.word	0x000000ff
        /*3640*/ 	.word	0x000384b8
        /*3644*/ 	.short	0x010a
        /*3646*/ 	.byte	0x2b
	.zero		1


	//   ....[41]....
        /*3648*/ 	.word	0x0000d770
        /*364c*/ 	.word	0x000000ff
        /*3650*/ 	.word	0x00000000
        /*3654*/ 	.short	0x0101
        /*3656*/ 	.byte	0x04
	.zero		1


	//   ....[42]....
        /*3658*/ 	.word	0x0000d7a0
        /*365c*/ 	.word	0x000000ff
        /*3660*/ 	.word	0x000384c0
        /*3664*/ 	.short	0x010a
        /*3666*/ 	.byte	0x2b
	.zero		1


	//   ....[43]....
        /*3668*/ 	.word	0x0000de70
        /*366c*/ 	.word	0x000000ff
        /*3670*/ 	.word	0x00000000
        /*3674*/ 	.short	0x0101
        /*3676*/ 	.byte	0x04
	.zero		1


	//   ....[44]....
        /*3678*/ 	.word	0x0000dea0
        /*367c*/ 	.word	0x000000ff
        /*3680*/ 	.word	0x000384c8
        /*3684*/ 	.short	0x010a
        /*3686*/ 	.byte	0x2b
	.zero		1


	//   ....[45]....
        /*3688*/ 	.word	0x0000e470
        /*368c*/ 	.word	0x000000ff
        /*3690*/ 	.word	0x00000000
        /*3694*/ 	.short	0x0101
        /*3696*/ 	.byte	0x04
	.zero		1


	//   ....[46]....
        /*3698*/ 	.word	0x0000e4c0
        /*369c*/ 	.word	0x000000ff
        /*36a0*/ 	.word	0x000384b0
        /*36a4*/ 	.short	0x010a
        /*36a6*/ 	.byte	0x2b
	.zero		1


	//   ....[47]....
        /*36a8*/ 	.word	0x0000eb90
        /*36ac*/ 	.word	0x000000ff
        /*36b0*/ 	.word	0x00000000
        /*36b4*/ 	.short	0x0101
        /*36b6*/ 	.byte	0x04
	.zero		1


	//   ....[48]....
        /*36b8*/ 	.word	0x0000ebc0
        /*36bc*/ 	.word	0x000000ff
        /*36c0*/ 	.word	0x000384b8
        /*36c4*/ 	.short	0x010a
        /*36c6*/ 	.byte	0x2b
	.zero		1


	//   ....[49]....
        /*36c8*/ 	.word	0x0000f190
        /*36cc*/ 	.word	0x000000ff
        /*36d0*/ 	.word	0x00000000
        /*36d4*/ 	.short	0x0101
        /*36d6*/ 	.byte	0x04
	.zero		1


	//   ....[50]....
        /*36d8*/ 	.word	0x0000f1c0
        /*36dc*/ 	.word	0x000000ff
        /*36e0*/ 	.word	0x000384c0
        /*36e4*/ 	.short	0x010a
        /*36e6*/ 	.byte	0x2b
	.zero		1


	//   ....[51]....
        /*36e8*/ 	.word	0x0000f890
        /*36ec*/ 	.word	0x000000ff
        /*36f0*/ 	.word	0x00000000
        /*36f4*/ 	.short	0x0101
        /*36f6*/ 	.byte	0x04
	.zero		1


	//   ....[52]....
        /*36f8*/ 	.word	0x0000f8c0
        /*36fc*/ 	.word	0x000000ff
        /*3700*/ 	.word	0x000384c8
        /*3704*/ 	.short	0x010a
        /*3706*/ 	.byte	0x2b
	.zero		1


	//   ....[53]....
        /*3708*/ 	.word	0x0000fe90
        /*370c*/ 	.word	0x000000ff
        /*3710*/ 	.word	0x00000000
        /*3714*/ 	.short	0x0101
        /*3716*/ 	.byte	0x04
	.zero		1


	//   ....[54]....
        /*3718*/ 	.word	0x0000fec0
        /*371c*/ 	.word	0x000000ff
        /*3720*/ 	.word	0x000384b0
        /*3724*/ 	.short	0x010a
        /*3726*/ 	.byte	0x2b
	.zero		1


	//   ....[55]....
        /*3728*/ 	.word	0x00010590
        /*372c*/ 	.word	0x000000ff
        /*3730*/ 	.word	0x00000000
        /*3734*/ 	.short	0x0101
        /*3736*/ 	.byte	0x04
	.zero		1


	//   ....[56]....
        /*3738*/ 	.word	0x000105c0
        /*373c*/ 	.word	0x000000ff
        /*3740*/ 	.word	0x000384b8
        /*3744*/ 	.short	0x010a
        /*3746*/ 	.byte	0x2b
	.zero		1


	//   ....[57]....
        /*3748*/ 	.word	0x00010b90
        /*374c*/ 	.word	0x000000ff
        /*3750*/ 	.word	0x00000000
        /*3754*/ 	.short	0x0101
        /*3756*/ 	.byte	0x04
	.zero		1


	//   ....[58]....
        /*3758*/ 	.word	0x00010bc0
        /*375c*/ 	.word	0x000000ff
        /*3760*/ 	.word	0x000384c0
        /*3764*/ 	.short	0x010a
        /*3766*/ 	.byte	0x2b
	.zero		1


	//   ....[59]....
        /*3768*/ 	.word	0x00011290
        /*376c*/ 	.word	0x000000ff
        /*3770*/ 	.word	0x00000000
        /*3774*/ 	.short	0x0101
        /*3776*/ 	.byte	0x04
	.zero		1


	//   ....[60]....
        /*3778*/ 	.word	0x000112c0
        /*377c*/ 	.word	0x000000ff
        /*3780*/ 	.word	0x000384c8
        /*3784*/ 	.short	0x010a
        /*3786*/ 	.byte	0x2b
	.zero		1


	//   ....[61]....
        /*3788*/ 	.word	0x00011890
        /*378c*/ 	.word	0x000000ff
        /*3790*/ 	.word	0x00000000
        /*3794*/ 	.short	0x0101
        /*3796*/ 	.byte	0x04
	.zero		1


	//   ....[62]....
        /*3798*/ 	.word	0x000118c0
        /*379c*/ 	.word	0x000000ff
        /*37a0*/ 	.word	0x000384b0
        /*37a4*/ 	.short	0x010a
        /*37a6*/ 	.byte	0x2b
	.zero		1


	//   ....[63]....
        /*37a8*/ 	.word	0x00011f90
        /*37ac*/ 	.word	0x000000ff
        /*37b0*/ 	.word	0x00000000
        /*37b4*/ 	.short	0x0101
        /*37b6*/ 	.byte	0x04
	.zero		1


	//   ....[64]....
        /*37b8*/ 	.word	0x00011fc0
        /*37bc*/ 	.word	0x000000ff
        /*37c0*/ 	.word	0x000384b8
        /*37c4*/ 	.short	0x010a
        /*37c6*/ 	.byte	0x2b
	.zero		1


	//   ....[65]....
        /*37c8*/ 	.word	0x00012590
        /*37cc*/ 	.word	0x000000ff
        /*37d0*/ 	.word	0x00000000
        /*37d4*/ 	.short	0x0101
        /*37d6*/ 	.byte	0x04
	.zero		1


	//   ....[66]....
        /*37d8*/ 	.word	0x000125c0
        /*37dc*/ 	.word	0x000000ff
        /*37e0*/ 	.word	0x000384c0
        /*37e4*/ 	.short	0x010a
        /*37e6*/ 	.byte	0x2b
	.zero		1


	//   ....[67]....
        /*37e8*/ 	.word	0x00012c90
        /*37ec*/ 	.word	0x000000ff
        /*37f0*/ 	.word	0x00000000
        /*37f4*/ 	.short	0x0101
        /*37f6*/ 	.byte	0x04
	.zero		1


	//   ....[68]....
        /*37f8*/ 	.word	0x00012cc0
        /*37fc*/ 	.word	0x000000ff
        /*3800*/ 	.word	0x000384c8
        /*3804*/ 	.short	0x010a
        /*3806*/ 	.byte	0x2b
	.zero		1


	//   ....[69]....
        /*3808*/ 	.word	0x00013310
        /*380c*/ 	.word	0x000000ff
        /*3810*/ 	.word	0x00000000
        /*3814*/ 	.short	0x0101
        /*3816*/ 	.byte	0x05
	.zero		1


	//   ....[70]....
        /*3818*/ 	.word	0x00013360
        /*381c*/ 	.word	0x000000ff
        /*3820*/ 	.word	0x00038400
        /*3824*/ 	.short	0x010a
        /*3826*/ 	.byte	0x04
	.zero		1


	//   ....[71]....
        /*3828*/ 	.word	0x00013470
        /*382c*/ 	.word	0x000000ff
        /*3830*/ 	.word	0x00000000
        /*3834*/ 	.short	0x0101
        /*3836*/ 	.byte	0x04
	.zero		1


	//   ....[72]....
        /*3838*/ 	.word	0x000139a0
        /*383c*/ 	.word	0x000000ff
        /*3840*/ 	.word	0x00000000
        /*3844*/ 	.short	0x0101
        /*3846*/ 	.byte	0x2b
	.zero		1


	//   ....[73]....
        /*3848*/ 	.word	0x00014140
        /*384c*/ 	.word	0x000000ff
        /*3850*/ 	.word	0x000384f8
        /*3854*/ 	.short	0x010a
        /*3856*/ 	.byte	0x23
	.zero		1


	//   ....[74]....
        /*3858*/ 	.word	0x00014240
        /*385c*/ 	.word	0x000000ff
        /*3860*/ 	.word	0x00038400
        /*3864*/ 	.short	0x010a
        /*3866*/ 	.byte	0x08
	.zero		1


	//   ....[75]....
        /*3868*/ 	.word	0x00014370
        /*386c*/ 	.word	0x000000ff
        /*3870*/ 	.word	0x00000000
        /*3874*/ 	.short	0x0101
        /*3876*/ 	.byte	0x08
	.zero		1


	//   ....[76]....
        /*3878*/ 	.word	0x00014560
        /*387c*/ 	.word	0x000000ff
        /*3880*/ 	.word	0x000384d0
        /*3884*/ 	.short	0x010a
        /*3886*/ 	.byte	0x23
	.zero		1


	//   ....[77]....
        /*3888*/ 	.word	0x00014670
        /*388c*/ 	.word	0x000000ff
        /*3890*/ 	.word	0x000384b0
        /*3894*/ 	.short	0x010b
        /*3896*/ 	.byte	0x23
	.zero		1


	//   ....[78]....
        /*3898*/ 	.word	0x000146d0
        /*389c*/ 	.word	0x000000ff
        /*38a0*/ 	.word	0x00000000
        /*38a4*/ 	.short	0x0101
        /*38a6*/ 	.byte	0x09
	.zero		1


	//   ....[79]....
        /*38a8*/ 	.word	0x00014700
        /*38ac*/ 	.word	0x000000ff
        /*38b0*/ 	.word	0x000384d8
        /*38b4*/ 	.short	0x010a
        /*38b6*/ 	.byte	0x23
	.zero		1


	//   ....[80]....
        /*38b8*/ 	.word	0x00014830
        /*38bc*/ 	.word	0x000000ff
        /*38c0*/ 	.word	0x000384b8
        /*38c4*/ 	.short	0x010b
        /*38c6*/ 	.byte	0x23
	.zero		1


	//   ....[81]....
        /*38c8*/ 	.word	0x000148a0
        /*38cc*/ 	.word	0x000000ff
        /*38d0*/ 	.word	0x00000000
        /*38d4*/ 	.short	0x0101
        /*38d6*/ 	.byte	0x08
	.zero		1


	//   ....[82]....
        /*38d8*/ 	.word	0x000148d0
        /*38dc*/ 	.word	0x000000ff
        /*38e0*/ 	.word	0x000384e0
        /*38e4*/ 	.short	0x010a
        /*38e6*/ 	.byte	0x23
	.zero		1


	//   ....[83]....
        /*38e8*/ 	.word	0x000149f0
        /*38ec*/ 	.word	0x000000ff
        /*38f0*/ 	.word	0x000384c0
        /*38f4*/ 	.short	0x010b
        /*38f6*/ 	.byte	0x23
	.zero		1


	//   ....[84]....
        /*38f8*/ 	.word	0x00014a50
        /*38fc*/ 	.word	0x000000ff
        /*3900*/ 	.word	0x00000000
        /*3904*/ 	.short	0x0101
        /*3906*/ 	.byte	0x2a
	.zero		1


	//   ....[85]....
        /*3908*/ 	.word	0x00014a80
        /*390c*/ 	.word	0x000000ff
        /*3910*/ 	.word	0x000384e8
        /*3914*/ 	.short	0x010a
        /*3916*/ 	.byte	0x23
	.zero		1


	//   ....[86]....
        /*3918*/ 	.word	0x00014ba0
        /*391c*/ 	.word	0x000000ff
        /*3920*/ 	.word	0x000384c8
        /*3924*/ 	.short	0x010b
        /*3926*/ 	.byte	0x23
	.zero		1


	//   ....[87]....
        /*3928*/ 	.word	0x00014c10
        /*392c*/ 	.word	0x000000ff
        /*3930*/ 	.word	0x00000000
        /*3934*/ 	.short	0x0101
        /*3936*/ 	.byte	0x2b
	.zero		1


	//   ....[88]....
        /*3938*/ 	.word	0x00014c50
        /*393c*/ 	.word	0x000000ff
        /*3940*/ 	.word	0x000384d0
        /*3944*/ 	.short	0x010a
        /*3946*/ 	.byte	0x23
	.zero		1


	//   ....[89]....
        /*3948*/ 	.word	0x00014d60
        /*394c*/ 	.word	0x000000ff
        /*3950*/ 	.word	0x000384b0
        /*3954*/ 	.short	0x010b
        /*3956*/ 	.byte	0x23
	.zero		1


	//   ....[90]....
        /*3958*/ 	.word	0x00014da0
        /*395c*/ 	.word	0x000000ff
        /*3960*/ 	.word	0x00000000
        /*3964*/ 	.short	0x0101
        /*3966*/ 	.byte	0x09
	.zero		1


	//   ....[91]....
        /*3968*/ 	.word	0x00014dd0
        /*396c*/ 	.word	0x000000ff
        /*3970*/ 	.word	0x000384d8
        /*3974*/ 	.short	0x010a
        /*3976*/ 	.byte	0x23
	.zero		1


	//   ....[92]....
        /*3978*/ 	.word	0x00014ef0
        /*397c*/ 	.word	0x000000ff
        /*3980*/ 	.word	0x000384b8
        /*3984*/ 	.short	0x010b
        /*3986*/ 	.byte	0x23
	.zero		1


	//   ....[93]....
        /*3988*/ 	.word	0x00014f30
        /*398c*/ 	.word	0x000000ff
        /*3990*/ 	.word	0x00000000
        /*3994*/ 	.short	0x0101
        /*3996*/ 	.byte	0x08
	.zero		1


	//   ....[94]....
        /*3998*/ 	.word	0x00014f70
        /*399c*/ 	.word	0x000000ff
        /*39a0*/ 	.word	0x000384e0
        /*39a4*/ 	.short	0x010a
        /*39a6*/ 	.byte	0x23
	.zero		1


	//   ....[95]....
        /*39a8*/ 	.word	0x00015080
        /*39ac*/ 	.word	0x000000ff
        /*39b0*/ 	.word	0x000384c0
        /*39b4*/ 	.short	0x010b
        /*39b6*/ 	.byte	0x23
	.zero		1


	//   ....[96]....
        /*39b8*/ 	.word	0x000150c0
        /*39bc*/ 	.word	0x000000ff
        /*39c0*/ 	.word	0x00000000
        /*39c4*/ 	.short	0x0101
        /*39c6*/ 	.byte	0x2a
	.zero		1


	//   ....[97]....
        /*39c8*/ 	.word	0x000150f0
        /*39cc*/ 	.word	0x000000ff
        /*39d0*/ 	.word	0x000384e8
        /*39d4*/ 	.short	0x010a
        /*39d6*/ 	.byte	0x23
	.zero		1


	//   ....[98]....
        /*39d8*/ 	.word	0x00015210
        /*39dc*/ 	.word	0x000000ff
        /*39e0*/ 	.word	0x000384c8
        /*39e4*/ 	.short	0x010b
        /*39e6*/ 	.byte	0x23
	.zero		1


	//   ....[99]....
        /*39e8*/ 	.word	0x00015250
        /*39ec*/ 	.word	0x000000ff
        /*39f0*/ 	.word	0x00000000
        /*39f4*/ 	.short	0x0101
        /*39f6*/ 	.byte	0x2b
	.zero		1


	//   ....[100]....
        /*39f8*/ 	.word	0x00015290
        /*39fc*/ 	.word	0x000000ff
        /*3a00*/ 	.word	0x000384d0
        /*3a04*/ 	.short	0x010a
        /*3a06*/ 	.byte	0x23
	.zero		1


	//   ....[101]....
        /*3a08*/ 	.word	0x000153a0
        /*3a0c*/ 	.word	0x000000ff
        /*3a10*/ 	.word	0x000384b0
        /*3a14*/ 	.short	0x010b
        /*3a16*/ 	.byte	0x23
	.zero		1


	//   ....[102]....
        /*3a18*/ 	.word	0x000153e0
        /*3a1c*/ 	.word	0x000000ff
        /*3a20*/ 	.word	0x00000000
        /*3a24*/ 	.short	0x0101
        /*3a26*/ 	.byte	0x09
	.zero		1


	//   ....[103]....
        /*3a28*/ 	.word	0x00015410
        /*3a2c*/ 	.word	0x000000ff
        /*3a30*/ 	.word	0x000384d8
        /*3a34*/ 	.short	0x010a
        /*3a36*/ 	.byte	0x23
	.zero		1


	//   ....[104]....
        /*3a38*/ 	.word	0x00015530
        /*3a3c*/ 	.word	0x000000ff
        /*3a40*/ 	.word	0x000384b8
        /*3a44*/ 	.short	0x010b
        /*3a46*/ 	.byte	0x23
	.zero		1


	//   ....[105]....
        /*3a48*/ 	.word	0x00015570
        /*3a4c*/ 	.word	0x000000ff
        /*3a50*/ 	.word	0x00000000
        /*3a54*/ 	.short	0x0101
        /*3a56*/ 	.byte	0x08
	.zero		1


	//   ....[106]....
        /*3a58*/ 	.word	0x000155b0
        /*3a5c*/ 	.word	0x000000ff
        /*3a60*/ 	.word	0x000384e0
        /*3a64*/ 	.short	0x010a
        /*3a66*/ 	.byte	0x23
	.zero		1


	//   ....[107]....
        /*3a68*/ 	.word	0x000156c0
        /*3a6c*/ 	.word	0x000000ff
        /*3a70*/ 	.word	0x000384c0
        /*3a74*/ 	.short	0x010b
        /*3a76*/ 	.byte	0x23
	.zero		1


	//   ....[108]....
        /*3a78*/ 	.word	0x00015700
        /*3a7c*/ 	.word	0x000000ff
        /*3a80*/ 	.word	0x00000000
        /*3a84*/ 	.short	0x0101
        /*3a86*/ 	.byte	0x2a
	.zero		1


	//   ....[109]....
        /*3a88*/ 	.word	0x00015730
        /*3a8c*/ 	.word	0x000000ff
        /*3a90*/ 	.word	0x000384e8
        /*3a94*/ 	.short	0x010a
        /*3a96*/ 	.byte	0x23
	.zero		1


	//   ....[110]....
        /*3a98*/ 	.word	0x00015850
        /*3a9c*/ 	.word	0x000000ff
        /*3aa0*/ 	.word	0x000384c8
        /*3aa4*/ 	.short	0x010b
        /*3aa6*/ 	.byte	0x23
	.zero		1


	//   ....[111]....
        /*3aa8*/ 	.word	0x00015890
        /*3aac*/ 	.word	0x000000ff
        /*3ab0*/ 	.word	0x00000000
        /*3ab4*/ 	.short	0x0101
        /*3ab6*/ 	.byte	0x2b
	.zero		1


	//   ....[112]....
        /*3ab8*/ 	.word	0x000158d0
        /*3abc*/ 	.word	0x000000ff
        /*3ac0*/ 	.word	0x000384d0
        /*3ac4*/ 	.short	0x010a
        /*3ac6*/ 	.byte	0x23
	.zero		1


	//   ....[113]....
        /*3ac8*/ 	.word	0x000159e0
        /*3acc*/ 	.word	0x000000ff
        /*3ad0*/ 	.word	0x000384b0
        /*3ad4*/ 	.short	0x010b
        /*3ad6*/ 	.byte	0x23
	.zero		1


	//   ....[114]....
        /*3ad8*/ 	.word	0x00015a20
        /*3adc*/ 	.word	0x000000ff
        /*3ae0*/ 	.word	0x00000000
        /*3ae4*/ 	.short	0x0101
        /*3ae6*/ 	.byte	0x09
	.zero		1


	//   ....[115]....
        /*3ae8*/ 	.word	0x00015a50
        /*3aec*/ 	.word	0x000000ff
        /*3af0*/ 	.word	0x000384d8
        /*3af4*/ 	.short	0x010a
        /*3af6*/ 	.byte	0x23
	.zero		1


	//   ....[116]....
        /*3af8*/ 	.word	0x00015b60
        /*3afc*/ 	.word	0x000000ff
        /*3b00*/ 	.word	0x000384b8
        /*3b04*/ 	.short	0x010b
        /*3b06*/ 	.byte	0x23
	.zero		1


	//   ....[117]....
        /*3b08*/ 	.word	0x00015ba0
        /*3b0c*/ 	.word	0x000000ff
        /*3b10*/ 	.word	0x00000000
        /*3b14*/ 	.short	0x0101
        /*3b16*/ 	.byte	0x08
	.zero		1


	//   ....[118]....
        /*3b18*/ 	.word	0x00015be0
        /*3b1c*/ 	.word	0x000000ff
        /*3b20*/ 	.word	0x000384e0
        /*3b24*/ 	.short	0x010a
        /*3b26*/ 	.byte	0x23
	.zero		1


	//   ....[119]....
        /*3b28*/ 	.word	0x00015ce0
        /*3b2c*/ 	.word	0x000000ff
        /*3b30*/ 	.word	0x000384c0
        /*3b34*/ 	.short	0x010b
        /*3b36*/ 	.byte	0x23
	.zero		1


	//   ....[120]....
        /*3b38*/ 	.word	0x00015d20
        /*3b3c*/ 	.word	0x000000ff
        /*3b40*/ 	.word	0x00000000
        /*3b44*/ 	.short	0x0101
        /*3b46*/ 	.byte	0x2a
	.zero		1


	//   ....[121]....
        /*3b48*/ 	.word	0x00015d50
        /*3b4c*/ 	.word	0x000000ff
        /*3b50*/ 	.word	0x000384e8
        /*3b54*/ 	.short	0x010a
        /*3b56*/ 	.byte	0x23
	.zero		1


	//   ....[122]....
        /*3b58*/ 	.word	0x00015e70
        /*3b5c*/ 	.word	0x000000ff
        /*3b60*/ 	.word	0x000384c8
        /*3b64*/ 	.short	0x010b
        /*3b66*/ 	.byte	0x23
	.zero		1


	//   ....[123]....
        /*3b68*/ 	.word	0x00015ec0
        /*3b6c*/ 	.word	0x000000ff
        /*3b70*/ 	.word	0x00000000
        /*3b74*/ 	.short	0x0101
        /*3b76*/ 	.byte	0x2b
	.zero		1


	//   ....[124]....
        /*3b78*/ 	.word	0x00016410
        /*3b7c*/ 	.word	0x000000ff
        /*3b80*/ 	.word	0x000384d0
        /*3b84*/ 	.short	0x010a
        /*3b86*/ 	.byte	0x23
	.zero		1


	//   ....[125]....
        /*3b88*/ 	.word	0x00016450
        /*3b8c*/ 	.word	0x000000ff
        /*3b90*/ 	.word	0x000384d8
        /*3b94*/ 	.short	0x010a
        /*3b96*/ 	.byte	0x23
	.zero		1


	//   ....[126]....
        /*3b98*/ 	.word	0x00016490
        /*3b9c*/ 	.word	0x000000ff
        /*3ba0*/ 	.word	0x000384e0
        /*3ba4*/ 	.short	0x010a
        /*3ba6*/ 	.byte	0x23
	.zero		1


	//   ....[127]....
        /*3ba8*/ 	.word	0x00016500
        /*3bac*/ 	.word	0x00000003
        /*3bb0*/ 	.word	0x000384e8
        /*3bb4*/ 	.short	0x010a
        /*3bb6*/ 	.byte	0x3f
	.zero		1


	//   ....[128]....
        /*3bb8*/ 	.word	0x000172b0
        /*3bbc*/ 	.word	0x00000008
        /*3bc0*/ 	.word	0x00038498
        /*3bc4*/ 	.short	0x010a
        /*3bc6*/ 	.byte	0x3f
	.zero		1


	//   ....[129]....
        /*3bc8*/ 	.word	0x00017550
        /*3bcc*/ 	.word	0x000000ff
        /*3bd0*/ 	.word	0x000384f8
        /*3bd4*/ 	.short	0x0101
        /*3bd6*/ 	.byte	0x0c
	.zero		1


	//   ....[130]....
        /*3bd8*/ 	.word	0x00017610
        /*3bdc*/ 	.word	0x00000003
        /*3be0*/ 	.word	0x00038400
        /*3be4*/ 	.short	0x010a
        /*3be6*/ 	.byte	0x3f
	.zero		1


	//   ....[131]....
        /*3be8*/ 	.word	0x00017750
        /*3bec*/ 	.word	0x00000002
        /*3bf0*/ 	.word	0x00000000
        /*3bf4*/ 	.short	0x0101
        /*3bf6*/ 	.byte	0x3f
	.zero		1


	//   ....[132]....
        /*3bf8*/ 	.word	0x00017f90
        /*3bfc*/ 	.word	0x00000007
        /*3c00*/ 	.word	0x00000000
        /*3c04*/ 	.short	0x010a
        /*3c06*/ 	.byte	0x3f
	.zero		1


	//   ....[133]....
        /*3c08*/ 	.word	0x00018010
        /*3c0c*/ 	.word	0x00000009
        /*3c10*/ 	.word	0x00000000
        /*3c14*/ 	.short	0x010a
        /*3c16*/ 	.byte	0x3f
	.zero		1


	//   ....[134]....
        /*3c18*/ 	.word	0x000180a0
        /*3c1c*/ 	.word	0x00000003
        /*3c20*/ 	.word	0x00000000
        /*3c24*/ 	.short	0x010a
        /*3c26*/ 	.byte	0x3f
	.zero		1


	//   ....[135]....
        /*3c28*/ 	.word	0x00019d20
        /*3c2c*/ 	.word	0x0000000c
        /*3c30*/ 	.word	0x00038440
        /*3c34*/ 	.short	0x010a
        /*3c36*/ 	.byte	0x3f
	.zero		1


	//   ....[136]....
        /*3c38*/ 	.word	0x00019e40
        /*3c3c*/ 	.word	0x0000000c
        /*3c40*/ 	.word	0x00038400
        /*3c44*/ 	.short	0x0101
        /*3c46*/ 	.byte	0x3f
	.zero		1


	//   ....[137]....
        /*3c48*/ 	.word	0x00019f10
        /*3c4c*/ 	.word	0x00000003
        /*3c50*/ 	.word	0x00038440
        /*3c54*/ 	.short	0x010a
        /*3c56*/ 	.byte	0x3f
	.zero		1


	//   ....[138]....
        /*3c58*/ 	.word	0x00019fc0
        /*3c5c*/ 	.word	0x00000003
        /*3c60*/ 	.word	0x00038440
        /*3c64*/ 	.short	0x010a
        /*3c66*/ 	.byte	0x3f
	.zero		1


	//   ....[139]....
        /*3c68*/ 	.word	0x0001a070
        /*3c6c*/ 	.word	0x00000003
        /*3c70*/ 	.word	0x00038440
        /*3c74*/ 	.short	0x010a
        /*3c76*/ 	.byte	0x3f
	.zero		1


	//   ....[140]....
        /*3c78*/ 	.word	0x0001a120
        /*3c7c*/ 	.word	0x00000003
        /*3c80*/ 	.word	0x00038440
        /*3c84*/ 	.short	0x010a
        /*3c86*/ 	.byte	0x3f
	.zero		1


	//   ....[141]....
        /*3c88*/ 	.word	0x0001a1d0
        /*3c8c*/ 	.word	0x00000003
        /*3c90*/ 	.word	0x00038440
        /*3c94*/ 	.short	0x010a
        /*3c96*/ 	.byte	0x3f
	.zero		1


	//   ....[142]....
        /*3c98*/ 	.word	0x0001a280
        /*3c9c*/ 	.word	0x00000003
        /*3ca0*/ 	.word	0x00038440
        /*3ca4*/ 	.short	0x010a
        /*3ca6*/ 	.byte	0x3f
	.zero		1


	//   ....[143]....
        /*3ca8*/ 	.word	0x0001a330
        /*3cac*/ 	.word	0x00000003
        /*3cb0*/ 	.word	0x00038440
        /*3cb4*/ 	.short	0x010a
        /*3cb6*/ 	.byte	0x3f
	.zero		1


	//   ....[144]....
        /*3cb8*/ 	.word	0x0001a3e0
        /*3cbc*/ 	.word	0x00000003
        /*3cc0*/ 	.word	0x00038440
        /*3cc4*/ 	.short	0x010a
        /*3cc6*/ 	.byte	0x3f
	.zero		1


	//   ....[145]....
        /*3cc8*/ 	.word	0x0001a440
        /*3ccc*/ 	.word	0x00000003
        /*3cd0*/ 	.word	0x00038480
        /*3cd4*/ 	.short	0x010a
        /*3cd6*/ 	.byte	0x3f
	.zero		1


	//   ....[146]....
        /*3cd8*/ 	.word	0x0001a4a0
        /*3cdc*/ 	.word	0x00000007
        /*3ce0*/ 	.word	0x00038480
        /*3ce4*/ 	.short	0x010a
        /*3ce6*/ 	.byte	0x3f
	.zero		1


	//   ....[147]....
        /*3ce8*/ 	.word	0x0001a560
        /*3cec*/ 	.word	0x00000004
        /*3cf0*/ 	.word	0x000384b0
        /*3cf4*/ 	.short	0x010a
        /*3cf6*/ 	.byte	0x3f
	.zero		1


	//   ....[148]....
        /*3cf8*/ 	.word	0x0001a5c0
        /*3cfc*/ 	.word	0x0000000c
        /*3d00*/ 	.word	0x000384b8
        /*3d04*/ 	.short	0x010a
        /*3d06*/ 	.byte	0x3f
	.zero		1


	//   ....[149]....
        /*3d08*/ 	.word	0x0001a620
        /*3d0c*/ 	.word	0x0000000c
        /*3d10*/ 	.word	0x000384c0
        /*3d14*/ 	.short	0x010a
        /*3d16*/ 	.byte	0x3f
	.zero		1


	//   ....[150]....
        /*3d18*/ 	.word	0x0001a680
        /*3d1c*/ 	.word	0x0000000c
        /*3d20*/ 	.word	0x000384c8
        /*3d24*/ 	.short	0x010a
        /*3d26*/ 	.byte	0x3f
	.zero		1


	//   ....[151]....
        /*3d28*/ 	.word	0x0001a6e0
        /*3d2c*/ 	.word	0x0000000d
        /*3d30*/ 	.word	0x000384b0
        /*3d34*/ 	.short	0x010a
        /*3d36*/ 	.byte	0x3f
	.zero		1


	//   ....[152]....
        /*3d38*/ 	.word	0x0001a740
        /*3d3c*/ 	.word	0x0000000d
        /*3d40*/ 	.word	0x000384b8
        /*3d44*/ 	.short	0x010a
        /*3d46*/ 	.byte	0x3f
	.zero		1


	//   ....[153]....
        /*3d48*/ 	.word	0x0001a7a0
        /*3d4c*/ 	.word	0x0000000d
        /*3d50*/ 	.word	0x000384c0
        /*3d54*/ 	.short	0x010a
        /*3d56*/ 	.byte	0x3f
	.zero		1


	//   ....[154]....
        /*3d58*/ 	.word	0x0001a800
        /*3d5c*/ 	.word	0x0000000d
        /*3d60*/ 	.word	0x000384c8
        /*3d64*/ 	.short	0x010a
        /*3d66*/ 	.byte	0x3f
	.zero		1


	//   ....[155]....
        /*3d68*/ 	.word	0x0001a860
        /*3d6c*/ 	.word	0x0000000c
        /*3d70*/ 	.word	0x000384b0
        /*3d74*/ 	.short	0x010a
        /*3d76*/ 	.byte	0x3f
	.zero		1


	//   ....[156]....
        /*3d78*/ 	.word	0x0001a8c0
        /*3d7c*/ 	.word	0x0000000c
        /*3d80*/ 	.word	0x000384b8
        /*3d84*/ 	.short	0x010a
        /*3d86*/ 	.byte	0x3f
	.zero		1


	//   ....[157]....
        /*3d88*/ 	.word	0x0001a920
        /*3d8c*/ 	.word	0x0000000c
        /*3d90*/ 	.word	0x000384c0
        /*3d94*/ 	.short	0x010a
        /*3d96*/ 	.byte	0x3f
	.zero		1


	//   ....[158]....
        /*3d98*/ 	.word	0x0001a980
        /*3d9c*/ 	.word	0x0000000c
        /*3da0*/ 	.word	0x000384c8
        /*3da4*/ 	.short	0x010a
        /*3da6*/ 	.byte	0x3f
	.zero		1


	//   ....[159]....
        /*3da8*/ 	.word	0x0001a9e0
        /*3dac*/ 	.word	0x0000000d
        /*3db0*/ 	.word	0x000384b0
        /*3db4*/ 	.short	0x010a
        /*3db6*/ 	.byte	0x3f
	.zero		1


	//   ....[160]....
        /*3db8*/ 	.word	0x0001aa40
        /*3dbc*/ 	.word	0x0000000d
        /*3dc0*/ 	.word	0x000384b8
        /*3dc4*/ 	.short	0x010a
        /*3dc6*/ 	.byte	0x3f
	.zero		1


	//   ....[161]....
        /*3dc8*/ 	.word	0x0001aaa0
        /*3dcc*/ 	.word	0x0000000d
        /*3dd0*/ 	.word	0x000384c0
        /*3dd4*/ 	.short	0x010a
        /*3dd6*/ 	.byte	0x3f
	.zero		1


	//   ....[162]....
        /*3dd8*/ 	.word	0x0001ab00
        /*3ddc*/ 	.word	0x0000000d
        /*3de0*/ 	.word	0x000384c8
        /*3de4*/ 	.short	0x010a
        /*3de6*/ 	.byte	0x3f
	.zero		1


	//   ....[163]....
        /*3de8*/ 	.word	0x0001ab60
        /*3dec*/ 	.word	0x00000003
        /*3df0*/ 	.word	0x00038400
        /*3df4*/ 	.short	0x010a
        /*3df6*/ 	.byte	0x3f
	.zero		1


	//   ....[164]....
        /*3df8*/ 	.word	0x0001abc0
        /*3dfc*/ 	.word	0x00000003
        /*3e00*/ 	.word	0x000384f8
        /*3e04*/ 	.short	0x010a
        /*3e06*/ 	.byte	0x3f
	.zero		1


	//   ....[165]....
        /*3e08*/ 	.word	0x0001ac20
        /*3e0c*/ 	.word	0x00000003
        /*3e10*/ 	.word	0x00038400
        /*3e14*/ 	.short	0x010a
        /*3e16*/ 	.byte	0x3f
	.zero		1


	//   ....[166]....
        /*3e18*/ 	.word	0x0001ac80
        /*3e1c*/ 	.word	0x00000003
        /*3e20*/ 	.word	0x000384d0
        /*3e24*/ 	.short	0x010a
        /*3e26*/ 	.byte	0x3f
	.zero		1


	//   ....[167]....
        /*3e28*/ 	.word	0x0001ace0
        /*3e2c*/ 	.word	0x00000003
        /*3e30*/ 	.word	0x000384d8
        /*3e34*/ 	.short	0x010a
        /*3e36*/ 	.byte	0x3f
	.zero		1


	//   ....[168]....
        /*3e38*/ 	.word	0x0001ad40
        /*3e3c*/ 	.word	0x00000003
        /*3e40*/ 	.word	0x000384e0
        /*3e44*/ 	.short	0x010a
        /*3e46*/ 	.byte	0x3f
	.zero		1


	//   ....[169]....
        /*3e48*/ 	.word	0x0001ada0
        /*3e4c*/ 	.word	0x00000003
        /*3e50*/ 	.word	0x000384e8
        /*3e54*/ 	.short	0x010a
        /*3e56*/ 	.byte	0x3f
	.zero		1


	//   ....[170]....
        /*3e58*/ 	.word	0x0001ae00
        /*3e5c*/ 	.word	0x00000003
        /*3e60*/ 	.word	0x000384d0
        /*3e64*/ 	.short	0x010a
        /*3e66*/ 	.byte	0x3f
	.zero		1


	//   ....[171]....
        /*3e68*/ 	.word	0x0001ae60
        /*3e6c*/ 	.word	0x00000003
        /*3e70*/ 	.word	0x000384d8
        /*3e74*/ 	.short	0x010a
        /*3e76*/ 	.byte	0x3f
	.zero		1


	//   ....[172]....
        /*3e78*/ 	.word	0x0001aec0
        /*3e7c*/ 	.word	0x00000003
        /*3e80*/ 	.word	0x000384e0
        /*3e84*/ 	.short	0x010a
        /*3e86*/ 	.byte	0x3f
	.zero		1


	//   ....[173]....
        /*3e88*/ 	.word	0x0001af20
        /*3e8c*/ 	.word	0x00000003
        /*3e90*/ 	.word	0x000384e8
        /*3e94*/ 	.short	0x010a
        /*3e96*/ 	.byte	0x3f
	.zero		1


	//   ....[174]....
        /*3e98*/ 	.word	0x0001af80
        /*3e9c*/ 	.word	0x00000003
        /*3ea0*/ 	.word	0x000384d0
        /*3ea4*/ 	.short	0x010a
        /*3ea6*/ 	.byte	0x3f
	.zero		1


	//   ....[175]....
        /*3ea8*/ 	.word	0x0001afe0
        /*3eac*/ 	.word	0x00000003
        /*3eb0*/ 	.word	0x000384d8
        /*3eb4*/ 	.short	0x010a
        /*3eb6*/ 	.byte	0x3f
	.zero		1


	//   ....[176]....
        /*3eb8*/ 	.word	0x0001b040
        /*3ebc*/ 	.word	0x00000003
        /*3ec0*/ 	.word	0x000384e0
        /*3ec4*/ 	.short	0x010a
        /*3ec6*/ 	.byte	0x3f
	.zero		1


	//   ....[177]....
        /*3ec8*/ 	.word	0x0001b0a0
        /*3ecc*/ 	.word	0x00000003
        /*3ed0*/ 	.word	0x000384e8
        /*3ed4*/ 	.short	0x010a
        /*3ed6*/ 	.byte	0x3f
	.zero		1


	//   ....[178]....
        /*3ed8*/ 	.word	0x0001b100
        /*3edc*/ 	.word	0x00000003
        /*3ee0*/ 	.word	0x000384d0
        /*3ee4*/ 	.short	0x010a
        /*3ee6*/ 	.byte	0x3f
	.zero		1


	//   ....[179]....
        /*3ee8*/ 	.word	0x0001b160
        /*3eec*/ 	.word	0x00000003
        /*3ef0*/ 	.word	0x000384d8
        /*3ef4*/ 	.short	0x010a
        /*3ef6*/ 	.byte	0x3f
	.zero		1


	//   ....[180]....
        /*3ef8*/ 	.word	0x0001b1c0
        /*3efc*/ 	.word	0x00000003
        /*3f00*/ 	.word	0x000384e0
        /*3f04*/ 	.short	0x010a
        /*3f06*/ 	.byte	0x3f
	.zero		1


	//   ....[181]....
        /*3f08*/ 	.word	0x0001b220
        /*3f0c*/ 	.word	0x00000003
        /*3f10*/ 	.word	0x000384e8
        /*3f14*/ 	.short	0x010a
        /*3f16*/ 	.byte	0x3f
	.zero		1


	//   ....[182]....
        /*3f18*/ 	.word	0x0001b280
        /*3f1c*/ 	.word	0x00000003
        /*3f20*/ 	.word	0x000384d0
        /*3f24*/ 	.short	0x010a
        /*3f26*/ 	.byte	0x3f
	.zero		1


	//   ....[183]....
        /*3f28*/ 	.word	0x0001b2e0
        /*3f2c*/ 	.word	0x00000003
        /*3f30*/ 	.word	0x000384d8
        /*3f34*/ 	.short	0x010a
        /*3f36*/ 	.byte	0x3f
	.zero		1


	//   ....[184]....
        /*3f38*/ 	.word	0x0001b340
        /*3f3c*/ 	.word	0x00000003
        /*3f40*/ 	.word	0x000384e0
        /*3f44*/ 	.short	0x010a
        /*3f46*/ 	.byte	0x3f
	.zero		1


	//   ....[185]....
        /*3f48*/ 	.word	0x0001b410
        /*3f4c*/ 	.word	0x00000008
        /*3f50*/ 	.word	0x00038498
        /*3f54*/ 	.short	0x010a
        /*3f56*/ 	.byte	0x3f
	.zero		1


	//   ....[186]....
        /*3f58*/ 	.word	0x0001b460
        /*3f5c*/ 	.word	0x00000003
        /*3f60*/ 	.word	0x00038400
        /*3f64*/ 	.short	0x010a
        /*3f66*/ 	.byte	0x3f
	.zero		1


	//   ....[187]....
        /*3f68*/ 	.word	0x0001b670
        /*3f6c*/ 	.word	0x00000007
        /*3f70*/ 	.word	0x00000000
        /*3f74*/ 	.short	0x010a
        /*3f76*/ 	.byte	0x3f
	.zero		1


	//   ....[188]....
        /*3f78*/ 	.word	0x0001b6c0
        /*3f7c*/ 	.word	0x00000009
        /*3f80*/ 	.word	0x00000000
        /*3f84*/ 	.short	0x010a
        /*3f86*/ 	.byte	0x3f
	.zero		1


	//   ....[189]....
        /*3f88*/ 	.word	0x0001b710
        /*3f8c*/ 	.word	0x0000000c
        /*3f90*/ 	.word	0x00038440
        /*3f94*/ 	.short	0x010a
        /*3f96*/ 	.byte	0x3f
	.zero		1


	//   ....[190]....
        /*3f98*/ 	.word	0x0001b760
        /*3f9c*/ 	.word	0x00000003
        /*3fa0*/ 	.word	0x00038440
        /*3fa4*/ 	.short	0x010a
        /*3fa6*/ 	.byte	0x3f
	.zero		1


	//   ....[191]....
        /*3fa8*/ 	.word	0x0001b7b0
        /*3fac*/ 	.word	0x00000003
        /*3fb0*/ 	.word	0x00038440
        /*3fb4*/ 	.short	0x010a
        /*3fb6*/ 	.byte	0x3f
	.zero		1


	//   ....[192]....
        /*3fb8*/ 	.word	0x0001b800
        /*3fbc*/ 	.word	0x00000003
        /*3fc0*/ 	.word	0x00038440
        /*3fc4*/ 	.short	0x010a
        /*3fc6*/ 	.byte	0x3f
	.zero		1


	//   ....[193]....
        /*3fc8*/ 	.word	0x0001b850
        /*3fcc*/ 	.word	0x00000003
        /*3fd0*/ 	.word	0x00038440
        /*3fd4*/ 	.short	0x010a
        /*3fd6*/ 	.byte	0x3f
	.zero		1


	//   ....[194]....
        /*3fd8*/ 	.word	0x0001b8a0
        /*3fdc*/ 	.word	0x00000003
        /*3fe0*/ 	.word	0x00038440
        /*3fe4*/ 	.short	0x010a
        /*3fe6*/ 	.byte	0x3f
	.zero		1


	//   ....[195]....
        /*3fe8*/ 	.word	0x0001b8f0
        /*3fec*/ 	.word	0x00000003
        /*3ff0*/ 	.word	0x00038440
        /*3ff4*/ 	.short	0x010a
        /*3ff6*/ 	.byte	0x3f
	.zero		1


	//   ....[196]....
        /*3ff8*/ 	.word	0x0001b940
        /*3ffc*/ 	.word	0x00000003
        /*4000*/ 	.word	0x00038440
        /*4004*/ 	.short	0x010a
        /*4006*/ 	.byte	0x3f
	.zero		1


	//----- nvinfo : EIATTR_NUM_MBARRIERS
	.align		4
.L_39:
        /*4008*/ 	.byte	0x03, 0x38
        /*400a*/ 	.short	0x0020


	//----- nvinfo : EIATTR_EXIT_INSTR_OFFSETS
	.align		4
        /*400c*/ 	.byte	0x04, 0x1c
        /*400e*/ 	.short	(.L_41 - .L_40)


	//   ....[0]....
.L_40:
        /*4010*/ 	.word	0x00002ac0


	//   ....[1]....
        /*4014*/ 	.word	0x00002b80


	//   ....[2]....
        /*4018*/ 	.word	0x000139b0


	//   ....[3]....
        /*401c*/ 	.word	0x00013a50


	//   ....[4]....
        /*4020*/ 	.word	0x00016550


	//   ....[5]....
        /*4024*/ 	.word	0x000180f0


	//   ....[6]....
        /*4028*/ 	.word	0x0001a410


	//----- nvinfo : EIATTR_MAX_THREADS
	.align		4
.L_41:
        /*402c*/ 	.byte	0x04, 0x05
        /*402e*/ 	.short	(.L_43 - .L_42)
.L_42:
        /*4030*/ 	.word	0x00000180
        /*4034*/ 	.word	0x00000001
        /*4038*/ 	.word	0x00000001


	//----- nvinfo : EIATTR_CRS_STACK_SIZE
	.align		4
.L_43:
        /*403c*/ 	.byte	0x04, 0x1e
        /*403e*/ 	.short	(.L_45 - .L_44)
.L_44:
        /*4040*/ 	.word	0x00000000


	//----- nvinfo : EIATTR_CBANK_PARAM_SIZE
	.align		4
.L_45:
        /*4044*/ 	.byte	0x03, 0x19
        /*4046*/ 	.short	0x0770


	//----- nvinfo : EIATTR_PARAM_CBANK
	.align		4
        /*4048*/ 	.byte	0x04, 0x0a
        /*404a*/ 	.short	(.L_47 - .L_46)
	.align		4
.L_46:
        /*404c*/ 	.word	index@(.nv.constant0._ZN7cutlass13device_kernelINS_4gemm6kernel13GemmUniversalINS1_17GroupProblemShapeIN4cute5tupleIJiiiEEEEENS1_10collective13CollectiveMmaINS1_39MainloopSm90ArrayTmaGmmaWarpSpecializedILi3ENS6_IJNS5_1CILi1EEESD_SD_EEENS1_43KernelPtrArrayTmaWarpSpecializedCooperativeEEENS6_IJNSC_ILi256EEESH_NSC_ILi64EEEEEENS_6half_tEPNS6_IJlSD_NSC_ILi0EEEEEESK_SN_NS5_8TiledMMAINS5_8MMA_AtomIJNS5_4SM904GMMA26MMA_64x256x16_F32F16F16_SSILNSR_5MajorE0ELST_0ELNSR_7ScaleInE1ELSU_1EEEEEENS5_6LayoutINS6_IJNSC_ILi2EEESD_SD_EEENS6_IJSD_SL_SL_EEEEENS6_IJNS5_10UnderscoreES12_S12_EEEEENS5_13SM90_TMA_LOADENS5_14ComposedLayoutINS5_7SwizzleILi3ELi4ELi3EEENS5_18smem_ptr_flag_bitsILi16EEENSX_INS6_IJNSC_ILi8EEESI_EEENS6_IJSI_SD_EEEEEEEvNS5_8identityES15_S1F_vS1G_EENS_8epilogue10collective18CollectiveEpilogueINS1I_30Sm90PtrArrayTmaWarpSpecializedILi4ELi2ELi16ELb1ELb0ELi2EEEJSJ_NS6_IJNSC_ILi128EEENSC_ILi32EEEEEESK_PNS6_IJSD_lSL_EEESK_S1R_NS1I_6fusion15FusionCallbacksIS1M_NS1S_17LinearCombinationISK_fSK_fLNS_15FloatRoundStyleE2EEESJ_S1P_JEEES15_NS16_IS18_S1A_NSX_INS6_IJSI_S1B_EEENS6_IJSD_SI_EEEEEEENS5_17SM75_U16x8_LDSM_TENS5_14SM90_TMA_STOREES21_NS5_17SM90_U16x8_STSM_TENS5_9Copy_AtomIJNS5_17SM90_U32x4_STSM_NESK_EEEvEEEvvEEEEvNT_6ParamsE)
        /*4050*/ 	.short	0x0210
        /*4052*/ 	.short	0x0770


	//----- nvinfo : EIATTR_SW_WAR
	.align		4
.L_47:
        /*4054*/ 	.byte	0x04, 0x36
        /*4056*/ 	.short	(.L_49 - .L_48)
.L_48:
        /*4058*/ 	.word	0x00000008
.L_49:


//--------------------- .nv.callgraph             --------------------------
	.section	.nv.callgraph,"",@"SHT_CUDA_CALLGRAPH"
	.align	4
	.sectionentsize	8
	.align		4
        /*0000*/ 	.word	0x00000000
	.align		4
        /*0004*/ 	.word	0xffffffff
	.align		4
        /*0008*/ 	.word	index@(_ZN7cutlass13device_kernelINS_4gemm6kernel13GemmUniversalINS1_17GroupProblemShapeIN4cute5tupleIJiiiEEEEENS1_10collective13CollectiveMmaINS1_39MainloopSm90ArrayTmaGmmaWarpSpecializedILi3ENS6_IJNS5_1CILi1EEESD_SD_EEENS1_43KernelPtrArrayTmaWarpSpecializedCooperativeEEENS6_IJNSC_ILi256EEESH_NSC_ILi64EEEEEENS_6half_tEPNS6_IJlSD_NSC_ILi0EEEEEESK_SN_NS5_8TiledMMAINS5_8MMA_AtomIJNS5_4SM904GMMA26MMA_64x256x16_F32F16F16_SSILNSR_5MajorE0ELST_0ELNSR_7ScaleInE1ELSU_1EEEEEENS5_6LayoutINS6_IJNSC_ILi2EEESD_SD_EEENS6_IJSD_SL_SL_EEEEENS6_IJNS5_10UnderscoreES12_S12_EEEEENS5_13SM90_TMA_LOADENS5_14ComposedLayoutINS5_7SwizzleILi3ELi4ELi3EEENS5_18smem_ptr_flag_bitsILi16EEENSX_INS6_IJNSC_ILi8EEESI_EEENS6_IJSI_SD_EEEEEEEvNS5_8identityES15_S1F_vS1G_EENS_8epilogue10collective18CollectiveEpilogueINS1I_30Sm90PtrArrayTmaWarpSpecializedILi4ELi2ELi16ELb1ELb0ELi2EEEJSJ_NS6_IJNSC_ILi128EEENSC_ILi32EEEEEESK_PNS6_IJSD_lSL_EEESK_S1R_NS1I_6fusion15FusionCallbacksIS1M_NS1S_17LinearCombinationISK_fSK_fLNS_15FloatRoundStyleE2EEESJ_S1P_JEEES15_NS16_IS18_S1A_NSX_INS6_IJSI_S1B_EEENS6_IJSD_SI_EEEEEEENS5_17SM75_U16x8_LDSM_TENS5_14SM90_TMA_STOREES21_NS5_17SM90_U16x8_STSM_TENS5_9Copy_AtomIJNS5_17SM90_U32x4_STSM_NESK_EEEvEEEvvEEEEvNT_6ParamsE)
	.align		4
        /*000c*/ 	.word	index@(__assertfail)
	.align		4
        /*0010*/ 	.word	0x00000000
	.align		4
        /*0014*/ 	.word	0xfffffffe
	.align		4
        /*0018*/ 	.word	0x00000000
	.align		4
        /*001c*/ 	.word	0xfffffffd
	.align		4
        /*0020*/ 	.word	0x00000000
	.align		4
        /*0024*/ 	.word	0xfffffffc


//--------------------- .nv.constant4             --------------------------
	.section	.nv.constant4,"a",@progbits
	.align	8
	.align		8
.nv.constant4:
        /*0000*/ 	.dword	__assertfail
	.align		8
        /*0008*/ 	.dword	__unnamed_1
	.align		8
        /*0010*/ 	.dword	_ZN39_INTERNAL_bc3afb9e_4_k_cu_584af5b8_27854cuda3std3__45__cpo5beginE
	.align		8
        /*0018*/ 	.dword	_ZN39_INTERNAL_bc3afb9e_4_k_cu_584af5b8_27854cuda3std3__45__cpo3endE
	.align		8
        /*0020*/ 	.dword	_ZN39_INTERNAL_bc3afb9e_4_k_cu_584af5b8_27854cuda3std3__45__cpo6cbeginE
	.align		8
        /*0028*/ 	.dword	_ZN39_INTERNAL_bc3afb9e_4_k_cu_584af5b8_27854cuda3std3__45__cpo4cendE
	.align		8
        /*0030*/ 	.dword	_ZN39_INTERNAL_bc3afb9e_4_k_cu_584af5b8_27854cuda3std3__441_GLOBAL__N__bc3afb9e_4_k_cu_584af5b8_27856ignoreE
	.align		8
        /*0038*/ 	.dword	_ZN39_INTERNAL_bc3afb9e_4_k_cu_584af5b8_27854cuda3std3__419piecewise_constructE
	.align		8
        /*0040*/ 	.dword	_ZN39_INTERNAL_bc3afb9e_4_k_cu_584af5b8_27854cuda3std3__48in_placeE
	.align		8
        /*0048*/ 	.dword	_ZN39_INTERNAL_bc3afb9e_4_k_cu_584af5b8_27854cuda3std6ranges3__45__cpo4swapE
	.align		8
        /*0050*/ 	.dword	_ZN39_INTERNAL_bc3afb9e_4_k_cu_584af5b8_27854cuda3std6ranges3__45__cpo9iter_moveE
	.align		8
        /*0058*/ 	.dword	_ZN39_INTERNAL_bc3afb9e_4_k_cu_584af5b8_27854cute7productE
	.align		8
        /*0060*/ 	.dword	_ZN39_INTERNAL_bc3afb9e_4_k_cu_584af5b8_27854cute1_E
	.align		8
        /*0068*/ 	.dword	$str$24
	.align		8
        /*0070*/ 	.dword	$str$25


//--------------------- .text._ZN7cutlass13device_kernelINS_4gemm6kernel13GemmUniversalINS1_17GroupProblemShapeIN4cute5tupleIJiiiEEEEENS1_10collective13CollectiveMmaINS1_39MainloopSm90ArrayTmaGmmaWarpSpecializedILi3ENS6_IJNS5_1CILi1EEESD_SD_EEENS1_43KernelPtrArrayTmaWarpSpecializedCooperativeEEENS6_IJNSC_ILi256EEESH_NSC_ILi64EEEEEENS_6half_tEPNS6_IJlSD_NSC_ILi0EEEEEESK_SN_NS5_8TiledMMAINS5_8MMA_AtomIJNS5_4SM904GMMA26MMA_64x256x16_F32F16F16_SSILNSR_5MajorE0ELST_0ELNSR_7ScaleInE1ELSU_1EEEEEENS5_6LayoutINS6_IJNSC_ILi2EEESD_SD_EEENS6_IJSD_SL_SL_EEEEENS6_IJNS5_10UnderscoreES12_S12_EEEEENS5_13SM90_TMA_LOADENS5_14ComposedLayoutINS5_7SwizzleILi3ELi4ELi3EEENS5_18smem_ptr_flag_bitsILi16EEENSX_INS6_IJNSC_ILi8EEESI_EEENS6_IJSI_SD_EEEEEEEvNS5_8identityES15_S1F_vS1G_EENS_8epilogue10collective18CollectiveEpilogueINS1I_30Sm90PtrArrayTmaWarpSpecializedILi4ELi2ELi16ELb1ELb0ELi2EEEJSJ_NS6_IJNSC_ILi128EEENSC_ILi32EEEEEESK_PNS6_IJSD_lSL_EEESK_S1R_NS1I_6fusion15FusionCallbacksIS1M_NS1S_17LinearCombinationISK_fSK_fLNS_15FloatRoundStyleE2EEESJ_S1P_JEEES15_NS16_IS18_S1A_NSX_INS6_IJSI_S1B_EEENS6_IJSD_SI_EEEEEEENS5_17SM75_U16x8_LDSM_TENS5_14SM90_TMA_STOREES21_NS5_17SM90_U16x8_STSM_TENS5_9Copy_AtomIJNS5_17SM90_U32x4_STSM_NESK_EEEvEEEvvEEEEvNT_6ParamsE --------------------------
	.section	.text._ZN7cutlass13device_kernelINS_4gemm6kernel13GemmUniversalINS1_17GroupProblemShapeIN4cute5tupleIJiiiEEEEENS1_10collective13CollectiveMmaINS1_39MainloopSm90ArrayTmaGmmaWarpSpecializedILi3ENS6_IJNS5_1CILi1EEESD_SD_EEENS1_43KernelPtrArrayTmaWarpSpecializedCooperativeEEENS6_IJNSC_ILi256EEESH_NSC_ILi64EEEEEENS_6half_tEPNS6_IJlSD_NSC_ILi0EEEEEESK_SN_NS5_8TiledMMAINS5_8MMA_AtomIJNS5_4SM904GMMA26MMA_64x256x16_F32F16F16_SSILNSR_5MajorE0ELST_0ELNSR_7ScaleInE1ELSU_1EEEEEENS5_6LayoutINS6_IJNSC_ILi2EEESD_SD_EEENS6_IJSD_SL_SL_EEEEENS6_IJNS5_10UnderscoreES12_S12_EEEEENS5_13SM90_TMA_LOADENS5_14ComposedLayoutINS5_7SwizzleILi3ELi4ELi3EEENS5_18smem_ptr_flag_bitsILi16EEENSX_INS6_IJNSC_ILi8EEESI_EEENS6_IJSI_SD_EEEEEEEvNS5_8identityES15_S1F_vS1G_EENS_8epilogue10collective18CollectiveEpilogueINS1I_30Sm90PtrArrayTmaWarpSpecializedILi4ELi2ELi16ELb1ELb0ELi2EEEJSJ_NS6_IJNSC_ILi128EEENSC_ILi32EEEEEESK_PNS6_IJSD_lSL_EEESK_S1R_NS1I_6fusion15FusionCallbacksIS1M_NS1S_17LinearCombinationISK_fSK_fLNS_15FloatRoundStyleE2EEESJ_S1P_JEEES15_NS16_IS18_S1A_NSX_INS6_IJSI_S1B_EEENS6_IJSD_SI_EEEEEEENS5_17SM75_U16x8_LDSM_TENS5_14SM90_TMA_STOREES21_NS5_17SM90_U16x8_STSM_TENS5_9Copy_AtomIJNS5_17SM90_U32x4_STSM_NESK_EEEvEEEvvEEEEvNT_6ParamsE,"ax",@progbits
	.align	128
.text._ZN7cutlass13device_kernelINS_4gemm6kernel13GemmUniversalINS1_17GroupProblemShapeIN4cute5tupleIJiiiEEEEENS1_10collective13CollectiveMmaINS1_39MainloopSm90ArrayTmaGmmaWarpSpecializedILi3ENS6_IJNS5_1CILi1EEESD_SD_EEENS1_43KernelPtrArrayTmaWarpSpecializedCooperativeEEENS6_IJNSC_ILi256EEESH_NSC_ILi64EEEEEENS_6half_tEPNS6_IJlSD_NSC_ILi0EEEEEESK_SN_NS5_8TiledMMAINS5_8MMA_AtomIJNS5_4SM904GMMA26MMA_64x256x16_F32F16F16_SSILNSR_5MajorE0ELST_0ELNSR_7ScaleInE1ELSU_1EEEEEENS5_6LayoutINS6_IJNSC_ILi2EEESD_SD_EEENS6_IJSD_SL_SL_EEEEENS6_IJNS5_10UnderscoreES12_S12_EEEEENS5_13SM90_TMA_LOADENS5_14ComposedLayoutINS5_7SwizzleILi3ELi4ELi3EEENS5_18smem_ptr_flag_bitsILi16EEENSX_INS6_IJNSC_ILi8EEESI_EEENS6_IJSI_SD_EEEEEEEvNS5_8identityES15_S1F_vS1G_EENS_8epilogue10collective18CollectiveEpilogueINS1I_30Sm90PtrArrayTmaWarpSpecializedILi4ELi2ELi16ELb1ELb0ELi2EEEJSJ_NS6_IJNSC_ILi128EEENSC_ILi32EEEEEESK_PNS6_IJSD_lSL_EEESK_S1R_NS1I_6fusion15FusionCallbacksIS1M_NS1S_17LinearCombinationISK_fSK_fLNS_15FloatRoundStyleE2EEESJ_S1P_JEEES15_NS16_IS18_S1A_NSX_INS6_IJSI_S1B_EEENS6_IJSD_SI_EEEEEEENS5_17SM75_U16x8_LDSM_TENS5_14SM90_TMA_STOREES21_NS5_17SM90_U16x8_STSM_TENS5_9Copy_AtomIJNS5_17SM90_U32x4_STSM_NESK_EEEvEEEvvEEEEvNT_6ParamsE:
        .type           _ZN7cutlass13device_kernelINS_4gemm6kernel13GemmUniversalINS1_17GroupProblemShapeIN4cute5tupleIJiiiEEEEENS1_10collective13CollectiveMmaINS1_39MainloopSm90ArrayTmaGmmaWarpSpecializedILi3ENS6_IJNS5_1CILi1EEESD_SD_EEENS1_43KernelPtrArrayTmaWarpSpecializedCooperativeEEENS6_IJNSC_ILi256EEESH_NSC_ILi64EEEEEENS_6half_tEPNS6_IJlSD_NSC_ILi0EEEEEESK_SN_NS5_8TiledMMAINS5_8MMA_AtomIJNS5_4SM904GMMA26MMA_64x256x16_F32F16F16_SSILNSR_5MajorE0ELST_0ELNSR_7ScaleInE1ELSU_1EEEEEENS5_6LayoutINS6_IJNSC_ILi2EEESD_SD_EEENS6_IJSD_SL_SL_EEEEENS6_IJNS5_10UnderscoreES12_S12_EEEEENS5_13SM90_TMA_LOADENS5_14ComposedLayoutINS5_7SwizzleILi3ELi4ELi3EEENS5_18smem_ptr_flag_bitsILi16EEENSX_INS6_IJNSC_ILi8EEESI_EEENS6_IJSI_SD_EEEEEEEvNS5_8identityES15_S1F_vS1G_EENS_8epilogue10collective18CollectiveEpilogueINS1I_30Sm90PtrArrayTmaWarpSpecializedILi4ELi2ELi16ELb1ELb0ELi2EEEJSJ_NS6_IJNSC_ILi128EEENSC_ILi32EEEEEESK_PNS6_IJSD_lSL_EEESK_S1R_NS1I_6fusion15FusionCallbacksIS1M_NS1S_17LinearCombinationISK_fSK_fLNS_15FloatRoundStyleE2EEESJ_S1P_JEEES15_NS16_IS18_S1A_NSX_INS6_IJSI_S1B_EEENS6_IJSD_SI_EEEEEEENS5_17SM75_U16x8_LDSM_TENS5_14SM90_TMA_STOREES21_NS5_17SM90_U16x8_STSM_TENS5_9Copy_AtomIJNS5_17SM90_U32x4_STSM_NESK_EEEvEEEvvEEEEvNT_6ParamsE,@function
        .size           _ZN7cutlass13device_kernelINS_4gemm6kernel13GemmUniversalINS1_17GroupProblemShapeIN4cute5tupleIJiiiEEEEENS1_10collective13CollectiveMmaINS1_39MainloopSm90ArrayTmaGmmaWarpSpecializedILi3ENS6_IJNS5_1CILi1EEESD_SD_EEENS1_43KernelPtrArrayTmaWarpSpecializedCooperativeEEENS6_IJNSC_ILi256EEESH_NSC_ILi64EEEEEENS_6half_tEPNS6_IJlSD_NSC_ILi0EEEEEESK_SN_NS5_8TiledMMAINS5_8MMA_AtomIJNS5_4SM904GMMA26MMA_64x256x16_F32F16F16_SSILNSR_5MajorE0ELST_0ELNSR_7ScaleInE1ELSU_1EEEEEENS5_6LayoutINS6_IJNSC_ILi2EEESD_SD_EEENS6_IJSD_SL_SL_EEEEENS6_IJNS5_10UnderscoreES12_S12_EEEEENS5_13SM90_TMA_LOADENS5_14ComposedLayoutINS5_7SwizzleILi3ELi4ELi3EEENS5_18smem_ptr_flag_bitsILi16EEENSX_INS6_IJNSC_ILi8EEESI_EEENS6_IJSI_SD_EEEEEEEvNS5_8identityES15_S1F_vS1G_EENS_8epilogue10collective18CollectiveEpilogueINS1I_30Sm90PtrArrayTmaWarpSpecializedILi4ELi2ELi16ELb1ELb0ELi2EEEJSJ_NS6_IJNSC_ILi128EEENSC_ILi32EEEEEESK_PNS6_IJSD_lSL_EEESK_S1R_NS1I_6fusion15FusionCallbacksIS1M_NS1S_17LinearCombinationISK_fSK_fLNS_15FloatRoundStyleE2EEESJ_S1P_JEEES15_NS16_IS18_S1A_NSX_INS6_IJSI_S1B_EEENS6_IJSD_SI_EEEEEEENS5_17SM75_U16x8_LDSM_TENS5_14SM90_TMA_STOREES21_NS5_17SM90_U16x8_STSM_TENS5_9Copy_AtomIJNS5_17SM90_U32x4_STSM_NESK_EEEvEEEvvEEEEvNT_6ParamsE,(.L_x_417 - _ZN7cutlass13device_kernelINS_4gemm6kernel13GemmUniversalINS1_17GroupProblemShapeIN4cute5tupleIJiiiEEEEENS1_10collective13CollectiveMmaINS1_39MainloopSm90ArrayTmaGmmaWarpSpecializedILi3ENS6_IJNS5_1CILi1EEESD_SD_EEENS1_43KernelPtrArrayTmaWarpSpecializedCooperativeEEENS6_IJNSC_ILi256EEESH_NSC_ILi64EEEEEENS_6half_tEPNS6_IJlSD_NSC_ILi0EEEEEESK_SN_NS5_8TiledMMAINS5_8MMA_AtomIJNS5_4SM904GMMA26MMA_64x256x16_F32F16F16_SSILNSR_5MajorE0ELST_0ELNSR_7ScaleInE1ELSU_1EEEEEENS5_6LayoutINS6_IJNSC_ILi2EEESD_SD_EEENS6_IJSD_SL_SL_EEEEENS6_IJNS5_10UnderscoreES12_S12_EEEEENS5_13SM90_TMA_LOADENS5_14ComposedLayoutINS5_7SwizzleILi3ELi4ELi3EEENS5_18smem_ptr_flag_bitsILi16EEENSX_INS6_IJNSC_ILi8EEESI_EEENS6_IJSI_SD_EEEEEEEvNS5_8identityES15_S1F_vS1G_EENS_8epilogue10collective18CollectiveEpilogueINS1I_30Sm90PtrArrayTmaWarpSpecializedILi4ELi2ELi16ELb1ELb0ELi2EEEJSJ_NS6_IJNSC_ILi128EEENSC_ILi32EEEEEESK_PNS6_IJSD_lSL_EEESK_S1R_NS1I_6fusion15FusionCallbacksIS1M_NS1S_17LinearCombinationISK_fSK_fLNS_15FloatRoundStyleE2EEESJ_S1P_JEEES15_NS16_IS18_S1A_NSX_INS6_IJSI_S1B_EEENS6_IJSD_SI_EEEEEEENS5_17SM75_U16x8_LDSM_TENS5_14SM90_TMA_STOREES21_NS5_17SM90_U16x8_STSM_TENS5_9Copy_AtomIJNS5_17SM90_U32x4_STSM_NESK_EEEvEEEvvEEEEvNT_6ParamsE)
        .other          _ZN7cutlass13device_kernelINS_4gemm6kernel13GemmUniversalINS1_17GroupProblemShapeIN4cute5tupleIJiiiEEEEENS1_10collective13CollectiveMmaINS1_39MainloopSm90ArrayTmaGmmaWarpSpecializedILi3ENS6_IJNS5_1CILi1EEESD_SD_EEENS1_43KernelPtrArrayTmaWarpSpecializedCooperativeEEENS6_IJNSC_ILi256EEESH_NSC_ILi64EEEEEENS_6half_tEPNS6_IJlSD_NSC_ILi0EEEEEESK_SN_NS5_8TiledMMAINS5_8MMA_AtomIJNS5_4SM904GMMA26MMA_64x256x16_F32F16F16_SSILNSR_5MajorE0ELST_0ELNSR_7ScaleInE1ELSU_1EEEEEENS5_6LayoutINS6_IJNSC_ILi2EEESD_SD_EEENS6_IJSD_SL_SL_EEEEENS6_IJNS5_10UnderscoreES12_S12_EEEEENS5_13SM90_TMA_LOADENS5_14ComposedLayoutINS5_7SwizzleILi3ELi4ELi3EEENS5_18smem_ptr_flag_bitsILi16EEENSX_INS6_IJNSC_ILi8EEESI_EEENS6_IJSI_SD_EEEEEEEvNS5_8identityES15_S1F_vS1G_EENS_8epilogue10collective18CollectiveEpilogueINS1I_30Sm90PtrArrayTmaWarpSpecializedILi4ELi2ELi16ELb1ELb0ELi2EEEJSJ_NS6_IJNSC_ILi128EEENSC_ILi32EEEEEESK_PNS6_IJSD_lSL_EEESK_S1R_NS1I_6fusion15FusionCallbacksIS1M_NS1S_17LinearCombinationISK_fSK_fLNS_15FloatRoundStyleE2EEESJ_S1P_JEEES15_NS16_IS18_S1A_NSX_INS6_IJSI_S1B_EEENS6_IJSD_SI_EEEEEEENS5_17SM75_U16x8_LDSM_TENS5_14SM90_TMA_STOREES21_NS5_17SM90_U16x8_STSM_TENS5_9Copy_AtomIJNS5_17SM90_U32x4_STSM_NESK_EEEvEEEvvEEEEvNT_6ParamsE,@"STO_CUDA_ENTRY STV_DEFAULT"
_ZN7cutlass13device_kernelINS_4gemm6kernel13GemmUniversalINS1_17GroupProblemShapeIN4cute5tupleIJiiiEEEEENS1_10collective13CollectiveMmaINS1_39MainloopSm90ArrayTmaGmmaWarpSpecializedILi3ENS6_IJNS5_1CILi1EEESD_SD_EEENS1_43KernelPtrArrayTmaWarpSpecializedCooperativeEEENS6_IJNSC_ILi256EEESH_NSC_ILi64EEEEEENS_6half_tEPNS6_IJlSD_NSC_ILi0EEEEEESK_SN_NS5_8TiledMMAINS5_8MMA_AtomIJNS5_4SM904GMMA26MMA_64x256x16_F32F16F16_SSILNSR_5MajorE0ELST_0ELNSR_7ScaleInE1ELSU_1EEEEEENS5_6LayoutINS6_IJNSC_ILi2EEESD_SD_EEENS6_IJSD_SL_SL_EEEEENS6_IJNS5_10UnderscoreES12_S12_EEEEENS5_13SM90_TMA_LOADENS5_14ComposedLayoutINS5_7SwizzleILi3ELi4ELi3EEENS5_18smem_ptr_flag_bitsILi16EEENSX_INS6_IJNSC_ILi8EEESI_EEENS6_IJSI_SD_EEEEEEEvNS5_8identityES15_S1F_vS1G_EENS_8epilogue10collective18CollectiveEpilogueINS1I_30Sm90PtrArrayTmaWarpSpecializedILi4ELi2ELi16ELb1ELb0ELi2EEEJSJ_NS6_IJNSC_ILi128EEENSC_ILi32EEEEEESK_PNS6_IJSD_lSL_EEESK_S1R_NS1I_6fusion15FusionCallbacksIS1M_NS1S_17LinearCombinationISK_fSK_fLNS_15FloatRoundStyleE2EEESJ_S1P_JEEES15_NS16_IS18_S1A_NSX_INS6_IJSI_S1B_EEENS6_IJSD_SI_EEEEEEENS5_17SM75_U16x8_LDSM_TENS5_14SM90_TMA_STOREES21_NS5_17SM90_U16x8_STSM_TENS5_9Copy_AtomIJNS5_17SM90_U32x4_STSM_NESK_EEEvEEEvvEEEEvNT_6ParamsE:
[----:B------:R-:W1:Y:S02]  /*0000*/  LDC R1, c[0x0][0x28] ;  /* 0x00000a00ff017b82 */ /* 0x000e640000000800 */
[----:B-1----:R-:W-:-:S06]  /*0010*/  VIADD R1, R1, 0xfffff808 ;  /* 0xfffff80801017836 */ /* 0x002fcc0000000000 */
[----:B------:R-:W1:Y:S01]  /*0020*/  LDC.64 R6, c[0x0][0x918] ;  /* 0x00024600ff067b82 */ /* 0x000e620000000a00 */
[----:B------:R-:W-:Y:S01]  /*0030*/  ULDC.64 UR56, c[0x0][0x208] ;  /* 0x0000820000387ab9 */ /* 0x000fe20000000a00 */
[----:B------:R-:W2:Y:S01]  /*0040*/  S2R R14, SR_TID.X ;  /* 0x00000000000e7919 */ /* 0x000ea20000002100 */
[----:B------:R-:W-:Y:S01]  /*0050*/  ULDC UR4, c[0x0][0x910] ;  /* 0x0002440000047ab9 */ /* 0x000fe20000000800 */
[----:B------:R-:W-:Y:S01]  /*0060*/  ULDC.64 UR20, c[0x0][0x8d0] ;  /* 0x0002340000147ab9 */ /* 0x000fe20000000a00 */
[----:B------:R-:W-:Y:S01]  /*0070*/  ULDC.64 UR14, c[0x0][0x8c8] ;  /* 0x00023200000e7ab9 */ /* 0x000fe20000000a00 */
[----:B------:R-:W-:Y:S01]  /*0080*/  ULDC UR5, c[0x0][0x908] ;  /* 0x0002420000057ab9 */ /* 0x000fe20000000800 */
[----:B------:R-:W-:Y:S01]  /*0090*/  MOV R8, RZ ;  /* 0x000000ff00087202 */ /* 0x000fe20000000f00 */
[----:B------:R-:W-:Y:S01]  /*00a0*/  S2UR UR40, SR_CTAID.X ;  /* 0x00000000002879c3 */ /* 0x000fe20000002500 */
[----:B------:R-:W-:Y:S01]  /*00b0*/  IMAD.MOV.U32 R0, RZ, RZ, RZ ;  /* 0x000000ffff007224 */ /* 0x000fe200078e00ff */
[----:B------:R-:W-:Y:S01]  /*00c0*/  ULDC.64 UR22, c[0x0][0x8e8] ;  /* 0x00023a0000167ab9 */ /* 0x000fe20000000a00 */
[----:B------:R-:W-:Y:S01]  /*00d0*/  ULDC.64 UR16, c[0x0][0x8e0] ;  /* 0x0002380000107ab9 */ /* 0x000fe20000000a00 */
[----:B-1----:R-:W3:Y:S01]  /*00e0*/  LDG.E R9, desc[UR56][R6.64] ;  /* 0x0000003806097981 */ /* 0x002ee2000c1e1900 */
[----:B------:R-:W-:-:S03]  /*00f0*/  IMAD.U32 R3, RZ, RZ, UR4 ;  /* 0x00000004ff037e24 */ /* 0x000fc6000f8e00ff */
[----:B------:R-:W4:Y:S01]  /*0100*/  LDG.E R2, desc[UR56][R6.64+0x4] ;  /* 0x0000043806027981 */ /* 0x000f22000c1e1900 */
[----:B--2---:R-:W-:-:S04]  /*0110*/  LOP3.LUT R20, R14, 0x1f, RZ, 0xc0, !PT ;  /* 0x0000001f0e147812 */ /* 0x004fc800078ec0ff */
[----:B------:R-:W-:Y:S01]  /*0120*/  ISETP.GE.AND P0, PT, R20, R3, PT ;  /* 0x000000031400720c */ /* 0x000fe20003f06270 */
[----:B------:R-:W1:Y:S01]  /*0130*/  S2UR UR4, SR_CTAID.Y ;  /* 0x00000000000479c3 */ /* 0x000e620000002600 */
[----:B------:R-:W-:-:S04]  /*0140*/  UISETP.NE.U32.AND UP0, UPT, UR20, URZ, UPT ;  /* 0x0000003f1400728c */ /* 0x000fc8000bf05070 */
[----:B------:R-:W-:-:S07]  /*0150*/  UISETP.NE.AND.EX UP0, UPT, UR21, URZ, UPT, UP0 ;  /* 0x0000003f1500728c */ /* 0x000fce000bf05300 */
[----:B------:R-:W2:Y:S01]  /*0160*/  @!P0 LDC.64 R4, c[0x0][0x918] ;  /* 0x00024600ff048b82 */ /* 0x000ea20000000a00 */
[----:B------:R-:W-:-:S03]  /*0170*/  UISETP.NE.AND UP3, UPT, UR5, 0x1, UPT ;  /* 0x000000010500788c */ /* 0x000fc6000bf65270 */
[----:B------:R-:W-:-:S08]  /*0180*/  @UP0 ULDC UR8, c[0x0][0x8dc] ;  /* 0x0002370000080ab9 */ /* 0x000fd00000000800 */
[----:B------:R-:W-:Y:S01]  /*0190*/  @UP3 ULDC UR12, c[0x0][0x10] ;  /* 0x00000400000c3ab9 */ /* 0x000fe20000000800 */
[----:B------:R-:W-:Y:S02]  /*01a0*/  @UP3 UMOV UR5, URZ ;  /* 0x0000003f00053c82 */ /* 0x000fe40008000000 */
[----:B-1----:R-:W-:Y:S01]  /*01b0*/  @UP3 UIMAD.WIDE.U32 UR12, UR40, UR12, UR4 ;  /* 0x0000000c280c32a5 */ /* 0x002fe2000f8e0004 */
[----:B------:R-:W-:Y:S01]  /*01c0*/  @UP3 UMOV UR9, URZ ;  /* 0x0000003f00093c82 */ /* 0x000fe20008000000 */
[----:B--2---:R-:W-:Y:S02]  /*01d0*/  @!P0 IMAD.WIDE.U32 R4, R20, 0xc, R4 ;  /* 0x0000000c14048825 */ /* 0x004fe400078e0004 */
[----:B------:R-:W-:-:S03]  /*01e0*/  @UP3 UIADD3 UR9, UR13, UR9, URZ ;  /* 0x000000090d093290 */ /* 0x000fc6000fffe03f */
[----:B------:R-:W-:Y:S01]  /*01f0*/  @UP3 UMOV UR10, UR12 ;  /* 0x0000000c000a3c82 */ /* 0x000fe20008000000 */
[----:B------:R1:W5:Y:S04]  /*0200*/  @!P0 LDG.E R8, desc[UR56][R4.64] ;  /* 0x0000003804088981 */ /* 0x000368000c1e1900 */
[----:B------:R1:W5:Y:S01]  /*0210*/  @!P0 LDG.E R0, desc[UR56][R4.64+0x4] ;  /* 0x0000043804008981 */ /* 0x000362000c1e1900 */
[----:B------:R-:W-:Y:S01]  /*0220*/  ISETP.NE.U32.AND P0, PT, RZ, UR22, PT ;  /* 0x00000016ff007c0c */ /* 0x000fe2000bf05070 */
[----:B------:R-:W-:Y:S01]  /*0230*/  @!UP3 ULDC UR5, c[0x0][0xc] ;  /* 0x000003000005bab9 */ /* 0x000fe20000000800 */
[----:B------:R-:W-:Y:S02]  /*0240*/  UMOV UR41, URZ ;  /* 0x0000003f00297c82 */ /* 0x000fe40008000000 */
[----:B------:R-:W-:Y:S01]  /*0250*/  ISETP.NE.AND.EX P0, PT, RZ, UR23, PT, P0 ;  /* 0x00000017ff007c0c */ /* 0x000fe2000bf05300 */
[----:B------:R-:W-:-:S07]  /*0260*/  @!UP3 UIMAD.WIDE.U32 UR4, UR5, UR4, UR40 ;  /* 0x000000040504b2a5 */ /* 0x000fce000f8e0028 */
[----:B------:R-:W-:Y:S01]  /*0270*/  @!UP3 UMOV UR9, UR5 ;  /* 0x000000050009bc82 */ /* 0x000fe20008000000 */
[----:B------:R-:W-:Y:S01]  /*0280*/  @!UP3 UMOV UR10, UR4 ;  /* 0x00000004000abc82 */ /* 0x000fe20008000000 */
[----:B---3--:R-:W-:-:S13]  /*0290*/  R2UR UR11, R9 ;  /* 0x00000000090b72ca */ /* 0x008fda00000e0000 */
[----:B------:R-:W-:-:S04]  /*02a0*/  UIADD3 UR6, UP1, UR11, UR14, URZ ;  /* 0x0000000e0b067290 */ /* 0x000fc8000ff3e03f */
[----:B------:R-:W-:Y:S02]  /*02b0*/  ULEA.HI.X.SX32 UR11, UR11, UR15, 0x1, UP1 ;  /* 0x0000000f0b0b7291 */ /* 0x000fe400088f0e3f */
[----:B------:R-:W-:Y:S01]  /*02c0*/  UIADD3 UR6, UP1, UR6, -0x1, URZ ;  /* 0xffffffff06067890 */ /* 0x000fe2000ff3e03f */
[----:B----4-:R-:W-:-:S03]  /*02d0*/  R2UR UR24, R2 ;  /* 0x00000000021872ca */ /* 0x010fc600000e0000 */
[----:B------:R-:W-:Y:S02]  /*02e0*/  UIADD3.X UR11, UR11, -0x1, URZ, UP1, !UPT ;  /* 0xffffffff0b0b7890 */ /* 0x000fe40008ffe43f */
[----:B------:R-:W-:-:S04]  /*02f0*/  @UP0 UIADD3 UR8, UP1, UR6, UR8, URZ ;  /* 0x0000000806080290 */ /* 0x000fc8000ff3e03f */
[----:B------:R-:W-:-:S04]  /*0300*/  @UP0 UIADD3.X UR26, URZ, UR11, URZ, UP1, !UPT ;  /* 0x0000000b3f1a0290 */ /* 0x000fc80008ffe43f */
[----:B------:R-:W-:Y:S02]  /*0310*/  @UP0 UIMAD.WIDE.U32 UR18, UR26, UR20, URZ ;  /* 0x000000141a1202a5 */ /* 0x000fe4000f8e003f */
[----:B------:R-:W-:Y:S02]  /*0320*/  @UP0 UIMAD.WIDE.U32 UR12, UR8, UR20, URZ ;  /* 0x00000014080c02a5 */ /* 0x000fe4000f8e003f */
[----:B------:R-:W-:Y:S02]  /*0330*/  @UP0 UIMAD.WIDE.U32 UR18, UP1, UR8, UR21, UR18 ;  /* 0x00000015081202a5 */ /* 0x000fe4000f820012 */
[----:B------:R-:W-:Y:S02]  /*0340*/  UIADD3 UR7, UP2, UR24, UR16, URZ ;  /* 0x0000001018077290 */ /* 0x000fe4000ff5e03f */
[----:B------:R-:W-:Y:S02]  /*0350*/  @UP0 UIADD3.X UR25, URZ, URZ, URZ, UP1, !UPT ;  /* 0x0000003f3f190290 */ /* 0x000fe40008ffe43f */
[----:B------:R-:W-:-:S02]  /*0360*/  @UP0 UIADD3 URZ, UP1, UR13, UR18, URZ ;  /* 0x000000120d3f0290 */ /* 0x000fc4000ff3e03f */
[----:B------:R-:W-:-:S03]  /*0370*/  ULEA.HI.X.SX32 UR8, UR24, UR17, 0x1, UP2 ;  /* 0x0000001118087291 */ /* 0x000fc600090f0e3f */
[----:B------:R-:W-:Y:S02]  /*0380*/  @UP0 UMOV UR24, UR19 ;  /* 0x0000001300180c82 */ /* 0x000fe40008000000 */
[----:B------:R-:W-:Y:S02]  /*0390*/  @UP0 UIMAD.WIDE.U32.X UR12, UR26, UR21, UR24, UP1 ;  /* 0x000000151a0c02a5 */ /* 0x000fe400088e0418 */
[----:B------:R-:W-:-:S04]  /*03a0*/  UIADD3 UR19, UP1, UR7, -0x1, URZ ;  /* 0xffffffff07137890 */ /* 0x000fc8000ff3e03f */
[----:B------:R-:W-:Y:S01]  /*03b0*/  UIADD3.X UR5, UR8, -0x1, URZ, UP1, !UPT ;  /* 0xffffffff08057890 */ /* 0x000fe20008ffe43f */
[----:B------:R-:W-:Y:S01]  /*03c0*/  @UP0 UMOV UR6, UR12 ;  /* 0x0000000c00060c82 */ /* 0x000fe20008000000 */
[----:B------:R-:W-:Y:S01]  /*03d0*/  @UP0 UMOV UR11, UR13 ;  /* 0x0000000d000b0c82 */ /* 0x000fe20008000000 */
[----:B-1----:R-:W-:Y:S09]  /*03e0*/  @!P0 BRA `(.L_x_0) ;  /* 0x00000000002c8947 */ /* 0x002ff20003800000 */
[----:B------:R-:W-:Y:S02]  /*03f0*/  ULDC UR7, c[0x0][0x8f4] ;  /* 0x00023d0000077ab9 */ /* 0x000fe40000000800 */
[----:B------:R-:W-:-:S04]  /*0400*/  UIADD3 UR7, UP1, UR19, UR7, URZ ;  /* 0x0000000713077290 */ /* 0x000fc8000ff3e03f */
[----:B------:R-:W-:-:S04]  /*0410*/  UIADD3.X UR8, URZ, UR5, URZ, UP1, !UPT ;  /* 0x000000053f087290 */ /* 0x000fc80008ffe43f */
[----:B------:R-:W-:-:S04]  /*0420*/  UIMAD.WIDE.U32 UR4, UR8, UR22, URZ ;  /* 0x00000016080472a5 */ /* 0x000fc8000f8e003f */
[----:B------:R-:W-:Y:S02]  /*0430*/  UIMAD.WIDE.U32 UR12, UP1, UR7, UR23, UR4 ;  /* 0x00000017070c72a5 */ /* 0x000fe4000f820004 */
[----:B------:R-:W-:Y:S02]  /*0440*/  UIMAD.WIDE.U32 UR4, UR7, UR22, URZ ;  /* 0x00000016070472a5 */ /* 0x000fe4000f8e003f */
[----:B------:R-:W-:Y:S02]  /*0450*/  UIADD3.X UR19, URZ, URZ, URZ, UP1, !UPT ;  /* 0x0000003f3f137290 */ /* 0x000fe40008ffe43f */
[----:B------:R-:W-:Y:S01]  /*0460*/  UIADD3 URZ, UP1, UR5, UR12, URZ ;  /* 0x0000000c053f7290 */ /* 0x000fe2000ff3e03f */
[----:B------:R-:W-:-:S03]  /*0470*/  UMOV UR18, UR13 ;  /* 0x0000000d00127c82 */ /* 0x000fc60008000000 */
[----:B------:R-:W-:-:S07]  /*0480*/  UIMAD.WIDE.U32.X UR4, UR8, UR23, UR18, UP1 ;  /* 0x00000017080472a5 */ /* 0x000fce00088e0412 */
[----:B------:R-:W-:-:S05]  /*0490*/  UMOV UR19, UR4 ;  /* 0x0000000400137c82 */ /* 0x000fca0008000000 */
.L_x_0:
[----:B------:R-:W-:Y:S01]  /*04a0*/  ULDC UR8, c[0x0][0x934] ;  /* 0x00024d0000087ab9 */ /* 0x000fe20000000800 */
[----:B------:R-:W-:Y:S01]  /*04b0*/  ULDC UR7, c[0x0][0x904] ;  /* 0x0002410000077ab9 */ /* 0x000fe20000000800 */
[----:B------:R-:W-:Y:S01]  /*04c0*/  ULDC UR4, c[0x0][0x938] ;  /* 0x00024e0000047ab9 */ /* 0x000fe20000000800 */
[----:B------:R-:W-:Y:S02]  /*04d0*/  USHF.L.U32 UR8, UR8, UR7, URZ ;  /* 0x0000000708087299 */ /* 0x000fe4000800063f */
[----:B------:R-:W-:Y:S01]  /*04e0*/  USHF.L.U32 UR7, UR4, UR7, URZ ;  /* 0x0000000704077299 */ /* 0x000fe2000800063f */
[----:B------:R-:W-:Y:S01]  /*04f0*/  ULDC UR18, c[0x0][0x8d8] ;  /* 0x0002360000127ab9 */ /* 0x000fe20000000800 */
[----:B------:R-:W-:Y:S02]  /*0500*/  ULDC UR28, c[0x0][0x8f0] ;  /* 0x00023c00001c7ab9 */ /* 0x000fe40000000800 */
[----:B------:R-:W-:Y:S01]  /*0510*/  IMAD.U32 R10, RZ, RZ, UR8 ;  /* 0x00000008ff0a7e24 */ /* 0x000fe2000f8e00ff */
[----:B------:R-:W-:Y:S01]  /*0520*/  USHF.R.U64 UR11, UR6, UR18, UR11 ;  /* 0x00000012060b7299 */ /* 0x000fe2000800120b */
[----:B------:R-:W-:Y:S01]  /*0530*/  MOV R9, UR7 ;  /* 0x0000000700097c02 */ /* 0x000fe20008000f00 */
[----:B------:R-:W-:-:S02]  /*0540*/  USHF.R.U64 UR6, UR19, UR28, UR5 ;  /* 0x0000001c13067299 */ /* 0x000fc40008001205 */
[----:B------:R-:W-:Y:S01]  /*0550*/  IABS R2, R10 ;  /* 0x0000000a00027213 */ /* 0x000fe20000000000 */
[----:B------:R-:W-:Y:S01]  /*0560*/  UIADD3 UR11, UR11, -0x1, UR8 ;  /* 0xffffffff0b0b7890 */ /* 0x000fe2000fffe008 */
[----:B------:R-:W-:Y:S01]  /*0570*/  IABS R4, R9 ;  /* 0x0000000900047213 */ /* 0x000fe20000000000 */
[----:B------:R-:W-:Y:S01]  /*0580*/  UIADD3 UR6, UR6, -0x1, UR7 ;  /* 0xffffffff06067890 */ /* 0x000fe2000fffe007 */
[----:B------:R-:W-:Y:S01]  /*0590*/  R2UR UR27, R2 ;  /* 0x00000000021b72ca */ /* 0x000fe200000e0000 */
[----:B------:R-:W-:Y:S01]  /*05a0*/  UMOV UR4, URZ ;  /* 0x0000003f00047c82 */ /* 0x000fe20008000000 */
[----:B------:R-:W-:Y:S01]  /*05b0*/  UISETP.GE.AND UP5, UPT, UR11, URZ, UPT ;  /* 0x0000003f0b00728c */ /* 0x000fe2000bfa6270 */
[----:B------:R-:W-:Y:S01]  /*05c0*/  IMAD.MOV.U32 R2, RZ, RZ, R4 ;  /* 0x000000ffff027224 */ /* 0x000fe200078e0004 */
[----:B------:R-:W-:Y:S01]  /*05d0*/  UISETP.NE.AND UP4, UPT, UR8, URZ, UPT ;  /* 0x0000003f0800728c */ /* 0x000fe2000bf85270 */
[----:B------:R-:W-:-:S03]  /*05e0*/  UMOV UR53, 0x1 ;  /* 0x0000000100357882 */ /* 0x000fc60000000000 */
[----:B------:R-:W-:-:S05]  /*05f0*/  R2UR UR26, R2 ;  /* 0x00000000021a72ca */ /* 0x000fca00000e0000 */
[----:B------:R-:W1:Y:S08]  /*0600*/  I2F.RP R2, UR27 ;  /* 0x0000001b00027d06 */ /* 0x000e700008209400 */
[----:B------:R-:W2:Y:S08]  /*0610*/  I2F.RP R5, UR26 ;  /* 0x0000001a00057d06 */ /* 0x000eb00008209400 */
[----:B-1----:R-:W1:Y:S08]  /*0620*/  MUFU.RCP R2, R2 ;  /* 0x0000000200027308 */ /* 0x002e700000001000 */
[----:B--2---:R-:W2:Y:S01]  /*0630*/  MUFU.RCP R5, R5 ;  /* 0x0000000500057308 */ /* 0x004ea20000001000 */
[----:B-1----:R-:W-:-:S02]  /*0640*/  VIADD R4, R2, 0xffffffe ;  /* 0x0ffffffe02047836 */ /* 0x002fc40000000000 */
[----:B------:R-:W-:-:S05]  /*0650*/  IMAD.U32 R2, RZ, RZ, UR11 ;  /* 0x0000000bff027e24 */ /* 0x000fca000f8e00ff */
[----:B------:R-:W1:Y:S01]  /*0660*/  F2I.FTZ.U32.TRUNC.NTZ R4, R4 ;  /* 0x0000000400047305 */ /* 0x000e62000021f000 */
[----:B------:R-:W-:Y:S02]  /*0670*/  IABS R2, R2 ;  /* 0x0000000200027213 */ /* 0x000fe40000000000 */
[----:B--2---:R-:W-:Y:S02]  /*0680*/  IADD3 R6, R5, 0xffffffe, RZ ;  /* 0x0ffffffe05067810 */ /* 0x004fe40007ffe0ff */
[----:B------:R-:W-:Y:S02]  /*0690*/  IABS R5, R10 ;  /* 0x0000000a00057213 */ /* 0x000fe40000000000 */
[----:B------:R-:W-:Y:S02]  /*06a0*/  R2UR UR31, R2 ;  /* 0x00000000021f72ca */ /* 0x000fe400000e0000 */
[----:B------:R-:W2:Y:S01]  /*06b0*/  F2I.FTZ.U32.TRUNC.NTZ R6, R6 ;  /* 0x0000000600067305 */ /* 0x000ea2000021f000 */
[----:B------:R-:W-:-:S02]  /*06c0*/  IADD3 R5, RZ, -R5, RZ ;  /* 0x80000005ff057210 */ /* 0x000fc40007ffe0ff */
[----:B-1----:R-:W-:Y:S01]  /*06d0*/  R2UR UR5, R4 ;  /* 0x00000000040572ca */ /* 0x002fe200000e0000 */
[----:B------:R-:W-:Y:S01]  /*06e0*/  IMAD.U32 R4, RZ, RZ, UR6 ;  /* 0x00000006ff047e24 */ /* 0x000fe2000f8e00ff */
[----:B--2---:R-:W-:-:S04]  /*06f0*/  R2UR UR13, R6 ;  /* 0x00000000060d72ca */ /* 0x004fc800000e0000 */
[----:B------:R-:W-:Y:S01]  /*0700*/  IABS R6, R4 ;  /* 0x0000000400067213 */ /* 0x000fe20000000000 */
[----:B------:R-:W-:-:S06]  /*0710*/  IMAD.MOV.U32 R4, RZ, RZ, R5 ;  /* 0x000000ffff047224 */ /* 0x000fcc00078e0005 */
[----:B------:R-:W-:Y:S01]  /*0720*/  UIADD3 UR12, URZ, -UR5, URZ ;  /* 0x800000053f0c7290 */ /* 0x000fe2000fffe03f */
[----:B------:R-:W-:Y:S01]  /*0730*/  IABS R5, R9 ;  /* 0x0000000900057213 */ /* 0x000fe20000000000 */
[----:B------:R-:W-:Y:S02]  /*0740*/  IMAD.MOV.U32 R2, RZ, RZ, R6 ;  /* 0x000000ffff027224 */ /* 0x000fe400078e0006 */
[----:B------:R-:W-:Y:S01]  /*0750*/  UIMAD UR12, UR12, UR27, URZ ;  /* 0x0000001b0c0c72a4 */ /* 0x000fe2000f8e023f */
[----:B------:R-:W-:Y:S02]  /*0760*/  IADD3 R5, RZ, -R5, RZ ;  /* 0x80000005ff057210 */ /* 0x000fe40007ffe0ff */
[----:B------:R-:W-:Y:S01]  /*0770*/  R2UR UR29, R4 ;  /* 0x00000000041d72ca */ /* 0x000fe200000e0000 */
[----:B------:R-:W-:Y:S01]  /*0780*/  UIMAD.WIDE.U32 UR4, UR5, UR12, UR4 ;  /* 0x0000000c050472a5 */ /* 0x000fe2000f8e0004 */
[----:B------:R-:W-:Y:S01]  /*0790*/  R2UR UR32, R2 ;  /* 0x00000000022072ca */ /* 0x000fe200000e0000 */
[----:B------:R-:W-:Y:S01]  /*07a0*/  UIADD3 UR24, URZ, -UR13, URZ ;  /* 0x8000000d3f187290 */ /* 0x000fe2000fffe03f */
[----:B------:R-:W-:Y:S01]  /*07b0*/  IMAD.MOV.U32 R2, RZ, RZ, R5 ;  /* 0x000000ffff027224 */ /* 0x000fe200078e0005 */
[----:B------:R-:W-:Y:S01]  /*07c0*/  UMOV UR12, URZ ;  /* 0x0000003f000c7c82 */ /* 0x000fe20008000000 */
[----:B------:R-:W-:Y:S01]  /*07d0*/  SHF.R.U32.HI R4, RZ, 0x7, R14 ;  /* 0x00000007ff047819 */ /* 0x000fe2000001160e */
[----:B------:R-:W-:-:S02]  /*07e0*/  UIMAD UR24, UR24, UR26, URZ ;  /* 0x0000001a181872a4 */ /* 0x000fc4000f8e023f */
[----:B------:R-:W-:Y:S02]  /*07f0*/  R2UR UR30, R2 ;  /* 0x00000000021e72ca */ /* 0x000fe400000e0000 */
[----:B------:R-:W-:Y:S01]  /*0800*/  UIMAD.WIDE.U32 UR24, UR13, UR24, UR12 ;  /* 0x000000180d1872a5 */ /* 0x000fe2000f8e000c */
[----:B------:R-:W-:Y:S01]  /*0810*/  SHF.R.U32.HI R2, RZ, 0x5, R14 ;  /* 0x00000005ff027819 */ /* 0x000fe2000001160e */
[----:B------:R-:W1:Y:S01]  /*0820*/  SHFL.IDX PT, R4, R4, RZ, 0x1f ;  /* 0x00001fff04047589 */ /* 0x000e6200000e0000 */
[----:B------:R-:W-:Y:S02]  /*0830*/  UMOV UR13, UR5 ;  /* 0x00000005000d7c82 */ /* 0x000fe40008000000 */
[----:B------:R-:W-:Y:S01]  /*0840*/  UIMAD.WIDE.U32 UR4, UR13, UR31, URZ ;  /* 0x0000001f0d0472a5 */ /* 0x000fe2000f8e003f */
[----:B------:R-:W2:Y:S01]  /*0850*/  SHFL.IDX PT, R5, R2, RZ, 0x1f ;  /* 0x00001fff02057589 */ /* 0x000ea200000e0000 */
[----:B------:R-:W-:Y:S02]  /*0860*/  UMOV UR19, UR25 ;  /* 0x0000001900137c82 */ /* 0x000fe40008000000 */
[----:B------:R-:W-:-:S02]  /*0870*/  UIMAD UR5, UR5, UR29, UR31 ;  /* 0x0000001d050572a4 */ /* 0x000fc4000f8e021f */
[----:B------:R-:W-:Y:S02]  /*0880*/  UIMAD.WIDE.U32 UR24, UR19, UR32, URZ ;  /* 0x00000020131872a5 */ /* 0x000fe4000f8e003f */
[----:B------:R-:W-:Y:S02]  /*0890*/  UISETP.GT.U32.AND UP1, UPT, UR27, UR5, UPT ;  /* 0x000000051b00728c */ /* 0x000fe4000bf24070 */
[----:B------:R-:W-:Y:S02]  /*08a0*/  UIMAD UR25, UR25, UR30, UR32 ;  /* 0x0000001e191972a4 */ /* 0x000fe4000f8e0220 */
[----:B------:R-:W-:Y:S02]  /*08b0*/  ULOP3.LUT UR31, URZ, UR8, URZ, 0x33, !UPT ;  /* 0x000000083f1f7292 */ /* 0x000fe4000f8e333f */
[----:B------:R-:W-:Y:S02]  /*08c0*/  UISETP.GT.U32.AND UP2, UPT, UR26, UR25, UPT ;  /* 0x000000191a00728c */ /* 0x000fe4000bf44070 */
[----:B------:R-:W-:-:S03]  /*08d0*/  ULOP3.LUT UR32, URZ, UR7, URZ, 0x33, !UPT ;  /* 0x000000073f207292 */ /* 0x000fc6000f8e333f */
[----:B------:R-:W-:Y:S01]  /*08e0*/  @!UP1 UIADD3 UR5, UR5, -UR27, URZ ;  /* 0x8000001b05059290 */ /* 0x000fe2000fffe03f */
[----:B-1----:R-:W-:-:S03]  /*08f0*/  R2UR UR12, R4 ;  /* 0x00000000040c72ca */ /* 0x002fc600000e0000 */
[----:B------:R-:W-:Y:S02]  /*0900*/  UISETP.GT.U32.AND UP6, UPT, UR27, UR5, UPT ;  /* 0x000000051b00728c */ /* 0x000fe4000bfc4070 */
[----:B------:R-:W-:Y:S01]  /*0910*/  @!UP2 UIADD3 UR25, UR25, -UR26, URZ ;  /* 0x8000001a1919a290 */ /* 0x000fe2000fffe03f */
[----:B--2---:R-:W-:Y:S01]  /*0920*/  R2UR UR33, R5 ;  /* 0x00000000052172ca */ /* 0x004fe200000e0000 */
[----:B------:R-:W-:Y:S02]  /*0930*/  UISETP.NE.AND UP2, UPT, UR7, URZ, UPT ;  /* 0x0000003f0700728c */ /* 0x000fe4000bf45270 */
[----:B------:R-:W-:-:S05]  /*0940*/  UISETP.GT.U32.AND UP1, UPT, UR26, UR25, UPT ;  /* 0x000000191a00728c */ /* 0x000fca000bf24070 */
[----:B------:R-:W-:Y:S02]  /*0950*/  @!UP6 UIADD3 UR5, UR5, -UR27, URZ ;  /* 0x8000001b0505e290 */ /* 0x000fe4000fffe03f */
[----:B------:R-:W-:Y:S02]  /*0960*/  UISETP.GE.AND UP6, UPT, UR6, URZ, UPT ;  /* 0x0000003f0600728c */ /* 0x000fe4000bfc6270 */
[----:B------:R-:W-:Y:S01]  /*0970*/  @!UP5 UIADD3 UR5, -UR5, URZ, URZ ;  /* 0x0000003f0505d290 */ /* 0x000fe2000fffe13f */
[----:B------:R-:W-:Y:S01]  /*0980*/  ISETP.NE.AND P1, PT, RZ, UR33, PT ;  /* 0x00000021ff007c0c */ /* 0x000fe2000bf25270 */
[----:B------:R-:W-:Y:S02]  /*0990*/  @!UP1 UIADD3 UR25, UR25, -UR26, URZ ;  /* 0x8000001a19199290 */ /* 0x000fe4000fffe03f */
[----:B------:R-:W-:Y:S02]  /*09a0*/  USHF.R.S32.HI UR4, URZ, 0x1f, UR33 ;  /* 0x0000001f3f047899 */ /* 0x000fe40008011421 */
[----:B------:R-:W-:-:S02]  /*09b0*/  USEL UR5, UR31, UR5, !UP4 ;  /* 0x000000051f057287 */ /* 0x000fc4000e000000 */
[----:B------:R-:W-:Y:S02]  /*09c0*/  ULEA.HI UR4, UR4, UR33, URZ, 0x2 ;  /* 0x0000002104047291 */ /* 0x000fe4000f8f103f */
[----:B------:R-:W-:Y:S02]  /*09d0*/  @!UP6 UIADD3 UR25, -UR25, URZ, URZ ;  /* 0x0000003f1919e290 */ /* 0x000fe4000fffe13f */
[----:B------:R-:W-:Y:S02]  /*09e0*/  ULOP3.LUT UR4, UR4, 0xfffffffc, URZ, 0xc0, !UPT ;  /* 0xfffffffc04047892 */ /* 0x000fe4000f8ec03f */
[----:B------:R-:W-:Y:S02]  /*09f0*/  USEL UR25, UR32, UR25, !UP2 ;  /* 0x0000001920197287 */ /* 0x000fe4000d000000 */
[----:B------:R-:W-:Y:S02]  /*0a00*/  UIADD3 UR5, UR11, -UR5, URZ ;  /* 0x800000050b057290 */ /* 0x000fe4000fffe03f */
[----:B------:R-:W-:-:S02]  /*0a10*/  UIADD3 UR25, UR6, -UR25, URZ ;  /* 0x8000001906197290 */ /* 0x000fc4000fffe03f */
[----:B------:R-:W-:Y:S02]  /*0a20*/  UIADD3 UR54, UR33, -UR4, URZ ;  /* 0x8000000421367290 */ /* 0x000fe4000fffe03f */
[----:B------:R-:W-:Y:S02]  /*0a30*/  UIMAD UR24, UR5, UR25, URZ ;  /* 0x00000019051872a4 */ /* 0x000fe4000f8e023f */
[----:B------:R-:W-:Y:S02]  /*0a40*/  USEL UR4, UR25, UR5, !UP3 ;  /* 0x0000000519047287 */ /* 0x000fe4000d800000 */
[----:B------:R-:W-:Y:S02]  /*0a50*/  UISETP.NE.AND UP1, UPT, UR12, URZ, UPT ;  /* 0x0000003f0c00728c */ /* 0x000fe4000bf25270 */
[----:B------:R-:W-:Y:S02]  /*0a60*/  USHF.R.S32.HI UR25, URZ, 0x1f, UR24 ;  /* 0x0000001f3f197899 */ /* 0x000fe40008011418 */
[----:B------:R-:W-:Y:S01]  /*0a70*/  IMAD.U32 R6, RZ, RZ, UR24 ;  /* 0x00000018ff067e24 */ /* 0x000fe2000f8e00ff */
[----:B------:R-:W-:-:S02]  /*0a80*/  USHF.R.S32.HI UR5, URZ, 0x1f, UR4 ;  /* 0x0000001f3f057899 */ /* 0x000fc40008011404 */
[----:B------:R-:W-:Y:S01]  /*0a90*/  IMAD.U32 R4, RZ, RZ, UR4 ;  /* 0x00000004ff047e24 */ /* 0x000fe2000f8e00ff */
[----:B------:R-:W-:Y:S01]  /*0aa0*/  UISETP.EQ.AND UP5, UPT, UR54, 0x3, !UP1 ;  /* 0x000000033600788c */ /* 0x000fe2000cfa2270 */
[----:B------:R-:W-:-:S03]  /*0ab0*/  MOV R7, UR25 ;  /* 0x0000001900077c02 */ /* 0x000fc60008000f00 */
[----:B------:R-:W-:Y:S01]  /*0ac0*/  USEL UR53, UR53, 0x2, UP5 ;  /* 0x0000000235357887 */ /* 0x000fe2000a800000 */
[----:B------:R-:W-:Y:S01]  /*0ad0*/  IMAD.U32 R5, RZ, RZ, UR5 ;  /* 0x00000005ff057e24 */ /* 0x000fe2000f8e00ff */
[----:B------:R-:W-:Y:S10]  /*0ae0*/  @P1 BRA `(.L_x_1) ;  /* 0x0000000000841947 */ /* 0x000ff40003800000 */
[----:B------:R-:W-:Y:S01]  /*0af0*/  ELECT P1, URZ, PT ;  /* 0x00000000003f782f */ /* 0x000fe20003820000 */
[----:B------:R-:W-:-:S12]  /*0b00*/  BSSY B0, `(.L_x_1) ;  /* 0x000001f000007945 */ /* 0x000fd80003800000 */
[----:B------:R-:W-:Y:S05]  /*0b10*/  @!P1 BRA `(.L_x_2) ;  /* 0x0000000000749947 */ /* 0x000fea0003800000 */
[----:B------:R-:W1:Y:S01]  /*0b20*/  S2UR UR6, SR_CgaCtaId ;  /* 0x00000000000679c3 */ /* 0x000e620000008800 */
[----:B------:R-:W-:Y:S01]  /*0b30*/  UMOV UR4, 0x400 ;  /* 0x0000040000047882 */ /* 0x000fe20000000000 */
[----:B------:R-:W-:Y:S01]  /*0b40*/  UMOV UR5, 0x1 ;  /* 0x0000000100057882 */ /* 0x000fe20000000000 */
[----:B------:R-:W-:Y:S02]  /*0b50*/  UMOV UR24, 0x140 ;  /* 0x0000014000187882 */ /* 0x000fe40000000000 */
[----:B------:R-:W-:-:S04]  /*0b60*/  UIADD3 UR24, -UR24, 0x100000, URZ ;  /* 0x0010000018187890 */ /* 0x000fc8000fffe13f */
[----:B------:R-:W-:Y:S02]  /*0b70*/  USHF.L.U32 UR25, UR24, 0xb, URZ ;  /* 0x0000000b18197899 */ /* 0x000fe4000800063f */
[----:B------:R-:W-:Y:S02]  /*0b80*/  USHF.L.U32 UR24, UR24, 0x1, URZ ;  /* 0x0000000118187899 */ /* 0x000fe4000800063f */
[----:B-1----:R-:W-:Y:S02]  /*0b90*/  ULEA UR6, UR6, UR4, 0x18 ;  /* 0x0000000406067291 */ /* 0x002fe4000f8ec03f */
[----:B------:R-:W-:-:S04]  /*0ba0*/  UIADD3 UR4, -UR5, 0x100000, URZ ;  /* 0x0010000005047890 */ /* 0x000fc8000fffe13f */
[----:B------:R-:W-:Y:S02]  /*0bb0*/  USHF.L.U32 UR5, UR4, 0xb, URZ ;  /* 0x0000000b04057899 */ /* 0x000fe4000800063f */
[----:B------:R-:W-:Y:S01]  /*0bc0*/  USHF.L.U32 UR4, UR4, 0x1, URZ ;  /* 0x0000000104047899 */ /* 0x000fe2000800063f */
[----:B------:R-:W1:Y:S11]  /*0bd0*/  FENCE.VIEW.ASYNC.S ;  /* 0x00000000000073c6 */ /* 0x000e760000000000 */
[----:B-1----:R1:W2:Y:S01]  /*0be0*/  SYNCS.EXCH.64 URZ, [UR6+0x38400], UR4 ;  /* 0x03840004063f75b2 */ /* 0x0022a20008000100 */
[----:B------:R1:W3:Y:S01]  /*0bf0*/  SYNCS.EXCH.64 URZ, [UR6+0x38440], UR24 ;  /* 0x03844018063f75b2 */ /* 0x0002e20008000100 */
[----:B------:R1:W4:Y:S01]  /*0c00*/  SYNCS.EXCH.64 URZ, [UR6+0x38408], UR4 ;  /* 0x03840804063f75b2 */ /* 0x0003220008000100 */
[----:B------:R1:W1:Y:S01]  /*0c10*/  SYNCS.EXCH.64 URZ, [UR6+0x38448], UR24 ;  /* 0x03844818063f75b2 */ /* 0x0002620008000100 */
        /* <DEDUP_REMOVED lines=12> */
[----:B------:R-:W-:Y:S01]  /*0ce0*/  NOP ;  /* 0x0000000000007918 */ /* 0x000fe20000000000 */
.L_x_2:
[----:B-1----:R-:W-:Y:S05]  /*0cf0*/  BSYNC B0 ;  /* 0x0000000000007941 */ /* 0x002fea0003800000 */
.L_x_1:
[----:B------:R-:W1:Y:S01]  /*0d00*/  SHFL.IDX PT, R11, R2, RZ, 0x1f ;  /* 0x00001fff020b7589 */ /* 0x000e6200000e0000 */
[----:B------:R-:W-:Y:S01]  /*0d10*/  UIADD3 UR33, UR12, -0x1, URZ ;  /* 0xffffffff0c217890 */ /* 0x000fe2000fffe03f */
[----:B------:R-:W-:Y:S01]  /*0d20*/  NOP ;  /* 0x0000000000007918 */ /* 0x000fe20000000000 */
[----:B------:R-:W-:Y:S02]  /*0d30*/  UISETP.LT.U32.AND UP6, UPT, UR54, 0x2, !UP1 ;  /* 0x000000023600788c */ /* 0x000fe4000cfc1070 */
[----:B------:R-:W-:Y:S02]  /*0d40*/  UISETP.GE.U32.AND UP5, UPT, UR33, 0x2, UPT ;  /* 0x000000022100788c */ /* 0x000fe4000bfa6070 */
[----:B------:R-:W-:-:S04]  /*0d50*/  USEL UR52, URZ, 0x1, !UP6 ;  /* 0x000000013f347887 */ /* 0x000fc8000f000000 */
[----:B------:R-:W-:Y:S01]  /*0d60*/  USEL UR52, UR52, 0x2, UP5 ;  /* 0x0000000234347887 */ /* 0x000fe2000a800000 */
[----:B-1----:R-:W-:-:S13]  /*0d70*/  ISETP.NE.AND P1, PT, R11, RZ, PT ;  /* 0x000000ff0b00720c */ /* 0x002fda0003f25270 */
[----:B------:R-:W-:Y:S05]  /*0d80*/  @P1 BRA `(.L_x_3) ;  /* 0x0000000000501947 */ /* 0x000fea0003800000 */
[----:B------:R-:W1:Y:S01]  /*0d90*/  S2UR UR5, SR_CgaCtaId ;  /* 0x00000000000579c3 */ /* 0x000e620000008800 */
[----:B------:R-:W-:Y:S01]  /*0da0*/  UMOV UR4, 0x400 ;  /* 0x0000040000047882 */ /* 0x000fe20000000000 */
[----:B------:R-:W-:Y:S01]  /*0db0*/  UMOV UR24, 0x1 ;  /* 0x0000000100187882 */ /* 0x000fe20000000000 */
[----:B------:R-:W-:Y:S01]  /*0dc0*/  UMOV UR11, 0x100 ;  /* 0x00000100000b7882 */ /* 0x000fe20000000000 */
[----:B------:R-:W-:-:S04]  /*0dd0*/  UIADD3 UR24, -UR24, 0x100000, URZ ;  /* 0x0010000018187890 */ /* 0x000fc8000fffe13f */
[----:B------:R-:W-:Y:S02]  /*0de0*/  USHF.L.U32 UR25, UR24, 0xb, URZ ;  /* 0x0000000b18197899 */ /* 0x000fe4000800063f */
[----:B------:R-:W-:Y:S01]  /*0df0*/  USHF.L.U32 UR24, UR24, 0x1, URZ ;  /* 0x0000000118187899 */ /* 0x000fe2000800063f */
[----:B------:R-:W-:Y:S01]  /*0e00*/  ELECT P1, URZ, PT ;  /* 0x00000000003f782f */ /* 0x000fe20003820000 */
[----:B-1----:R-:W-:Y:S02]  /*0e10*/  ULEA UR6, UR5, UR4, 0x18 ;  /* 0x0000000405067291 */ /* 0x002fe4000f8ec03f */
[----:B------:R-:W-:-:S04]  /*0e20*/  UIADD3 UR4, -UR11, 0x100000, URZ ;  /* 0x001000000b047890 */ /* 0x000fc8000fffe13f */
[----:B------:R-:W-:Y:S02]  /*0e30*/  USHF.L.U32 UR5, UR4, 0xb, URZ ;  /* 0x0000000b04057899 */ /* 0x000fe4000800063f */
[----:B------:R-:W-:Y:S01]  /*0e40*/  USHF.L.U32 UR4, UR4, 0x1, URZ ;  /* 0x0000000104047899 */ /* 0x000fe2000800063f */
[----:B------:R-:W1:Y:S03]  /*0e50*/  FENCE.VIEW.ASYNC.S ;  /* 0x00000000000073c6 */ /* 0x000e660000000000 */
[----:B-1----:R1:W1:Y:S08]  /*0e60*/  SYNCS.EXCH.64 URZ, [UR6+0x38480], UR24 ;  /* 0x03848018063f75b2 */ /* 0x0022700008000100 */
[----:B------:R1:W1:Y:S01]  /*0e70*/  SYNCS.EXCH.64 URZ, [UR6+0x38498], UR4 ;  /* 0x03849804063f75b2 */ /* 0x0002620008000100 */
[----:B------:R1:W1:Y:S01]  /*0e80*/  SYNCS.EXCH.64 URZ, [UR6+0x38488], UR24 ;  /* 0x03848818063f75b2 */ /* 0x0002620008000100 */
[----:B------:R1:W1:Y:S01]  /*0e90*/  SYNCS.EXCH.64 URZ, [UR6+0x384a0], UR4 ;  /* 0x0384a004063f75b2 */ /* 0x0002620008000100 */
[----:B------:R1:W1:Y:S01]  /*0ea0*/  SYNCS.EXCH.64 URZ, [UR6+0x38490], UR24 ;  /* 0x03849018063f75b2 */ /* 0x0002620008000100 */
[----:B------:R1:W1:Y:S01]  /*0eb0*/  SYNCS.EXCH.64 URZ, [UR6+0x384a8], UR4 ;  /* 0x0384a804063f75b2 */ /* 0x0002620008000100 */
[----:B------:R-:W-:Y:S01]  /*0ec0*/  NOP ;  /* 0x0000000000007918 */ /* 0x000fe20000000000 */
.L_x_3:
[----:B------:R-:W2:Y:S01]  /*0ed0*/  SHFL.IDX PT, R11, R2, RZ, 0x1f ;  /* 0x00001fff020b7589 */ /* 0x000ea200000e0000 */
[----:B------:R-:W-:Y:S01]  /*0ee0*/  UISETP.EQ.AND UP6, UPT, UR54, 0x2, !UP1 ;  /* 0x000000023600788c */ /* 0x000fe2000cfc2270 */
[----:B------:R-:W-:-:S03]  /*0ef0*/  NOP ;  /* 0x0000000000007918 */ /* 0x000fc60000000000 */
[----:B------:R-:W-:-:S04]  /*0f00*/  USEL UR51, URZ, 0x1, !UP6 ;  /* 0x000000013f337887 */ /* 0x000fc8000f000000 */
[----:B------:R-:W-:Y:S01]  /*0f10*/  USEL UR51, UR51, 0x2, UP5 ;  /* 0x0000000233337887 */ /* 0x000fe2000a800000 */
[----:B--2---:R-:W-:-:S13]  /*0f20*/  ISETP.NE.AND P1, PT, R11, RZ, PT ;  /* 0x000000ff0b00720c */ /* 0x004fda0003f25270 */
[----:B------:R-:W-:Y:S05]  /*0f30*/  @P1 BRA `(.L_x_4) ;  /* 0x0000000000581947 */ /* 0x000fea0003800000 */
[----:B-1----:R-:W1:Y:S01]  /*0f40*/  S2UR UR5, SR_CgaCtaId ;  /* 0x00000000000579c3 */ /* 0x002e620000008800 */
[----:B------:R-:W-:Y:S01]  /*0f50*/  UMOV UR4, 0x400 ;  /* 0x0000040000047882 */ /* 0x000fe20000000000 */
[----:B------:R-:W-:Y:S01]  /*0f60*/  UMOV UR11, 0x20 ;  /* 0x00000020000b7882 */ /* 0x000fe20000000000 */
[----:B------:R-:W-:Y:S01]  /*0f70*/  UMOV UR24, 0x100 ;  /* 0x0000010000187882 */ /* 0x000fe20000000000 */
[----:B------:R-:W-:Y:S01]  /*0f80*/  ELECT P1, URZ, PT ;  /* 0x00000000003f782f */ /* 0x000fe20003820000 */
        /* <DEDUP_REMOVED lines=8> */
[----:B-1----:R2:W1:Y:S01]  /*1010*/  SYNCS.EXCH.64 URZ, [UR6+0x384b0], UR4 ;  /* 0x0384b004063f75b2 */ /* 0x0024620008000100 */
[----:B------:R2:W1:Y:S01]  /*1020*/  SYNCS.EXCH.64 URZ, [UR6+0x384d0], UR24 ;  /* 0x0384d018063f75b2 */ /* 0x0004620008000100 */
[----:B------:R2:W1:Y:S01]  /*1030*/  SYNCS.EXCH.64 URZ, [UR6+0x384b8], UR4 ;  /* 0x0384b804063f75b2 */ /* 0x0004620008000100 */
[----:B------:R2:W1:Y:S01]  /*1040*/  SYNCS.EXCH.64 URZ, [UR6+0x384d8], UR24 ;  /* 0x0384d818063f75b2 */ /* 0x0004620008000100 */
[----:B------:R2:W1:Y:S01]  /*1050*/  SYNCS.EXCH.64 URZ, [UR6+0x384c0], UR4 ;  /* 0x0384c004063f75b2 */ /* 0x0004620008000100 */
[----:B------:R2:W1:Y:S01]  /*1060*/  SYNCS.EXCH.64 URZ, [UR6+0x384e0], UR24 ;  /* 0x0384e018063f75b2 */ /* 0x0004620008000100 */
[----:B------:R2:W1:Y:S01]  /*1070*/  SYNCS.EXCH.64 URZ, [UR6+0x384c8], UR4 ;  /* 0x0384c804063f75b2 */ /* 0x0004620008000100 */
[----:B------:R2:W1:Y:S02]  /*1080*/  SYNCS.EXCH.64 URZ, [UR6+0x384e8], UR24 ;  /* 0x0384e818063f75b2 */ /* 0x0004640008000100 */
[----:B--2---:R-:W-:Y:S01]  /*1090*/  NOP ;  /* 0x0000000000007918 */ /* 0x004fe20000000000 */
.L_x_4:
[----:B------:R-:W2:Y:S01]  /*10a0*/  SHFL.IDX PT, R11, R2, RZ, 0x1f ;  /* 0x00001fff020b7589 */ /* 0x000ea200000e0000 */
[----:B------:R-:W-:Y:S01]  /*10b0*/  ELECT P1, URZ, PT ;  /* 0x00000000003f782f */ /* 0x000fe20003820000 */
[----:B------:R-:W3:Y:S01]  /*10c0*/  LDC.64 R12, c[0x0][0x8f8] ;  /* 0x00023e00ff0c7b82 */ /* 0x000ee20000000a00 */
[----:B-1----:R-:W-:Y:S01]  /*10d0*/  UMOV UR4, 0x20 ;  /* 0x0000002000047882 */ /* 0x002fe20000000000 */
[----:B------:R-:W-:Y:S01]  /*10e0*/  NOP ;  /* 0x0000000000007918 */ /* 0x000fe20000000000 */
[----:B------:R-:W-:Y:S01]  /*10f0*/  ULDC UR39, c[0x0][0xc] ;  /* 0x0000030000277ab9 */ /* 0x000fe20000000800 */
[----:B------:R-:W-:Y:S01]  /*1100*/  IMAD.MOV.U32 R16, RZ, RZ, -0x1 ;  /* 0xffffffffff107424 */ /* 0x000fe200078e00ff */
[----:B------:R-:W-:Y:S01]  /*1110*/  MOV R18, 0xffffffff ;  /* 0xffffffff00127802 */ /* 0x000fe20000000f00 */
[----:B------:R-:W-:Y:S01]  /*1120*/  IMAD.MOV.U32 R17, RZ, RZ, -0x1 ;  /* 0xffffffffff117424 */ /* 0x000fe200078e00ff */
[----:B--2---:R-:W-:-:S13]  /*1130*/  ISETP.NE.OR P1, PT, R11, RZ, !P1 ;  /* 0x000000ff0b00720c */ /* 0x004fda0004f25670 */
[----:B------:R-:W-:Y:S01]  /*1140*/  VOTEU.ALL UP5, P1 ;  /* 0x00000000003f7886 */ /* 0x000fe200008a0000 */
[----:B------:R-:W-:-:S04]  /*1150*/  VOTEU.ALL UP6, P1 ;  /* 0x00000000003f7886 */ /* 0x000fc800008c0000 */
[----:B------:R-:W1:Y:S01]  /*1160*/  @!UP5 S2UR UR11, SR_CgaCtaId ;  /* 0x00000000000bd9c3 */ /* 0x000e620000008800 */
[----:B------:R-:W-:Y:S01]  /*1170*/  @!UP5 UMOV UR6, 0x400 ;  /* 0x000004000006d882 */ /* 0x000fe20000000000 */
[----:B------:R-:W-:-:S04]  /*1180*/  @!UP5 UIADD3 UR4, -UR4, 0x100000, URZ ;  /* 0x001000000404d890 */ /* 0x000fc8000fffe13f */
[----:B------:R-:W-:Y:S02]  /*1190*/  @!UP5 USHF.L.U32 UR5, UR4, 0xb, URZ ;  /* 0x0000000b0405d899 */ /* 0x000fe4000800063f */
[----:B------:R-:W-:Y:S02]  /*11a0*/  @!UP5 USHF.L.U32 UR4, UR4, 0x1, URZ ;  /* 0x000000010404d899 */ /* 0x000fe4000800063f */
[----:B-1----:R-:W-:Y:S01]  /*11b0*/  @!UP5 ULEA UR6, UR11, UR6, 0x18 ;  /* 0x000000060b06d291 */ /* 0x002fe2000f8ec03f */
[----:B------:R-:W-:Y:S01]  /*11c0*/  VOTEU.ALL UP5, P1 ;  /* 0x00000000003f7886 */ /* 0x000fe200008a0000 */
[----:B---3--:R-:W-:Y:S01]  /*11d0*/  ISETP.LE.U32.AND P1, PT, R12, UR10, PT ;  /* 0x0000000a0c007c0c */ /* 0x008fe2000bf23070 */
[----:B------:R-:W-:Y:S01]  /*11e0*/  UMOV UR11, URZ ;  /* 0x0000003f000b7c82 */ /* 0x000fe20008000000 */
[----:B------:R-:W-:-:S04]  /*11f0*/  MOV R12, UR9 ;  /* 0x00000009000c7c02 */ /* 0x000fc80008000f00 */
[----:B------:R-:W-:Y:S01]  /*1200*/  ISETP.GE.U32.AND.EX P1, PT, R12, R13, PT, P1 ;  /* 0x0000000d0c00720c */ /* 0x000fe20003f26110 */
[----:B------:R-:W1:Y:S03]  /*1210*/  FENCE.VIEW.ASYNC.S ;  /* 0x00000000000073c6 */ /* 0x000e660000000000 */
[----:B-1----:R-:W4:Y:S01]  /*1220*/  @!UP5 SYNCS.EXCH.64 URZ, [UR6+0x384f0], UR4 ;  /* 0x0384f004063fd5b2 */ /* 0x002f220008000100 */
[----:B------:R1:W4:Y:S01]  /*1230*/  @!UP6 SYNCS.EXCH.64 URZ, [UR6+0x384f8], UR4 ;  /* 0x0384f804063fe5b2 */ /* 0x0003220008000100 */
[----:B------:R-:W-:Y:S01]  /*1240*/  NOP ;  /* 0x0000000000007918 */ /* 0x000fe20000000000 */
[----:B-1----:R-:W-:Y:S01]  /*1250*/  ULDC.U8 UR4, c[0x0][0x900] ;  /* 0x0002400000047ab9 */ /* 0x002fe20000000000 */
[----:B------:R-:W-:Y:S01]  /*1260*/  UMOV UR6, URZ ;  /* 0x0000003f00067c82 */ /* 0x000fe20008000000 */
[----:B----4-:R-:W-:Y:S01]  /*1270*/  BAR.SYNC.DEFER_BLOCKING 0x0 ;  /* 0x0000000000007b1d */ /* 0x010fe20000010000 */
[----:B------:R-:W-:-:S04]  /*1280*/  ISETP.NE.AND P2, PT, RZ, UR4, PT ;  /* 0x00000004ff007c0c */ /* 0x000fc8000bf45270 */
[----:B------:R-:W-:Y:S01]  /*1290*/  P2R R15, PR, RZ, 0x4 ;  /* 0x00000004ff0f7803 */ /* 0x000fe20000000000 */
[----:B------:R-:W-:Y:S01]  /*12a0*/  UMOV UR5, URZ ;  /* 0x0000003f00057c82 */ /* 0x000fe20008000000 */
[----:B------:R-:W-:-:S07]  /*12b0*/  UMOV UR4, URZ ;  /* 0x0000003f00047c82 */ /* 0x000fce0008000000 */
[----:B------:R-:W-:Y:S05]  /*12c0*/  @P2 BRA P1, `(.L_x_5) ;  /* 0x0000001400f82947 */ /* 0x000fea0000800000 */
[----:B------:R-:W-:Y:S01]  /*12d0*/  IMAD.U32 R11, RZ, RZ, UR9 ;  /* 0x00000009ff0b7e24 */ /* 0x000fe2000f8e00ff */
[----:B------:R-:W-:Y:S01]  /*12e0*/  ISETP.LE.U32.AND P1, PT, R6, UR10, PT ;  /* 0x0000000a06007c0c */ /* 0x000fe2000bf23070 */
[----:B------:R-:W-:Y:S01]  /*12f0*/  UMOV UR5, URZ ;  /* 0x0000003f00057c82 */ /* 0x000fe20008000000 */
[----:B------:R-:W-:Y:S01]  /*1300*/  UMOV UR4, URZ ;  /* 0x0000003f00047c82 */ /* 0x000fe20008000000 */
[----:B------:R-:W-:Y:S01]  /*1310*/  UMOV UR11, URZ ;  /* 0x0000003f000b7c82 */ /* 0x000fe20008000000 */
[----:B------:R-:W-:Y:S01]  /*1320*/  ISETP.GE.U32.AND.EX P1, PT, R11, R7, PT, P1 ;  /* 0x000000070b00720c */ /* 0x000fe20003f26110 */
[----:B------:R-:W-:-:S12]  /*1330*/  UMOV UR6, URZ ;  /* 0x0000003f00067c82 */ /* 0x000fd80008000000 */
[----:B------:R-:W-:Y:S05]  /*1340*/  @!P1 BRA `(.L_x_6) ;  /* 0x0000001000c49947 */ /* 0x000fea0003800000 */
[----:B------:R-:W-:Y:S01]  /*1350*/  VIADD R12, R20, 0x20 ;  /* 0x00000020140c7836 */ /* 0x000fe20000000000 */
[----:B------:R-:W-:Y:S01]  /*1360*/  MOV R6, R20 ;  /* 0x0000001400067202 */ /* 0x000fe20000000f00 */
[----:B-----5:R-:W-:Y:S01]  /*1370*/  IMAD.MOV.U32 R13, RZ, RZ, R8 ;  /* 0x000000ffff0d7224 */ /* 0x020fe200078e0008 */
[----:B------:R-:W-:Y:S02]  /*1380*/  MOV R17, R0 ;  /* 0x0000000000117202 */ /* 0x000fe40000000f00 */
[----:B------:R-:W-:-:S13]  /*1390*/  ISETP.GE.AND P1, PT, R12, R3, PT ;  /* 0x000000030c00720c */ /* 0x000fda0003f26270 */
[----:B------:R-:W1:Y:S01]  /*13a0*/  @!P1 LDC.64 R18, c[0x0][0x918] ;  /* 0x00024600ff129b82 */ /* 0x000e620000000a00 */
[----:B------:R-:W-:Y:S01]  /*13b0*/  @!P1 VIADD R7, R6, 0x20 ;  /* 0x0000002006079836 */ /* 0x000fe20000000000 */
[----:B------:R-:W-:Y:S02]  /*13c0*/  UIADD3 UR16, UP5, UR16, -0x1, URZ ;  /* 0xffffffff10107890 */ /* 0x000fe4000ffbe03f */
[----:B------:R-:W-:Y:S01]  /*13d0*/  UIADD3 UR14, UP6, UR14, -0x1, URZ ;  /* 0xffffffff0e0e7890 */ /* 0x000fe2000ffde03f */
[----:B------:R-:W-:Y:S01]  /*13e0*/  BSSY B0, `(.L_x_7) ;  /* 0x0000050000007945 */ /* 0x000fe20003800000 */
[----:B------:R-:W-:Y:S01]  /*13f0*/  UIADD3.X UR17, UR17, -0x1, URZ, UP5, !UPT ;  /* 0xffffffff11117890 */ /* 0x000fe2000affe43f */
[----:B-1----:R-:W-:-:S05]  /*1400*/  @!P1 IMAD.WIDE R18, R7, 0xc, R18 ;  /* 0x0000000c07129825 */ /* 0x002fca00078e0212 */
[----:B------:R1:W5:Y:S04]  /*1410*/  @!P1 LDG.E R8, desc[UR56][R18.64] ;  /* 0x0000003812089981 */ /* 0x000368000c1e1900 */
[----:B------:R1:W5:Y:S01]  /*1420*/  @!P1 LDG.E R0, desc[UR56][R18.64+0x4] ;  /* 0x0000043812009981 */ /* 0x000362000c1e1900 */
[----:B------:R-:W-:Y:S01]  /*1430*/  ISETP.GE.AND P1, PT, R6, R3, PT ;  /* 0x000000030600720c */ /* 0x000fe20003f26270 */
[----:B------:R-:W-:Y:S01]  /*1440*/  UIADD3.X UR15, UR15, -0x1, URZ, UP6, !UPT ;  /* 0xffffffff0f0f7890 */ /* 0x000fe2000b7fe43f */
[----:B------:R-:W-:Y:S01]  /*1450*/  IMAD.MOV.U32 R11, RZ, RZ, RZ ;  /* 0x000000ffff0b7224 */ /* 0x000fe200078e00ff */
[----:B------:R-:W-:Y:S01]  /*1460*/  UIADD3 UR4, UR8, -0x1, URZ ;  /* 0xffffffff08047890 */ /* 0x000fe2000fffe03f */
[----:B------:R-:W-:Y:S01]  /*1470*/  IMAD.MOV.U32 R7, RZ, RZ, RZ ;  /* 0x000000ffff077224 */ /* 0x000fe200078e00ff */
[----:B------:R-:W-:Y:S01]  /*1480*/  UIADD3 UR5, UR7, -0x1, URZ ;  /* 0xffffffff07057890 */ /* 0x000fe2000fffe03f */
[----:B------:R-:W-:Y:S01]  /*1490*/  MOV R32, 0x7fffffff ;  /* 0x7fffffff00207802 */ /* 0x000fe20000000f00 */
[----:B------:R-:W-:-:S06]  /*14a0*/  IMAD.MOV.U32 R34, RZ, RZ, RZ ;  /* 0x000000ffff227224 */ /* 0x000fcc00078e00ff */
[----:B-1----:R-:W-:Y:S05]  /*14b0*/  @P1 BRA `(.L_x_8) ;  /* 0x0000000400081947 */ /* 0x002fea0003800000 */
[----:B------:R-:W-:Y:S02]  /*14c0*/  PLOP3.LUT P3, PT, PT, PT, UP0, 0x80, 0x0 ;  /* 0x000000000000781c */ /* 0x000fe40003f6f008 */
[----:B------:R-:W-:Y:S02]  /*14d0*/  IADD3 R21, P2, R17, UR16, RZ ;  /* 0x0000001011157c10 */ /* 0x000fe4000ff5e0ff */
[----:B------:R-:W-:Y:S02]  /*14e0*/  IADD3 R25, P1, R13, UR14, RZ ;  /* 0x0000000e0d197c10 */ /* 0x000fe4000ff3e0ff */
[----:B------:R-:W-:Y:S02]  /*14f0*/  LEA.HI.X.SX32 R24, R17, UR17, 0x1, P2 ;  /* 0x0000001111187c11 */ /* 0x000fe400090f0eff */
[----:B------:R-:W-:-:S05]  /*1500*/  LEA.HI.X.SX32 R26, R13, UR15, 0x1, P1 ;  /* 0x0000000f0d1a7c11 */ /* 0x000fca00088f0eff */
[----:B------:R-:W-:Y:S05]  /*1510*/  @!P3 BRA `(.L_x_9) ;  /* 0x000000000030b947 */ /* 0x000fea0003800000 */
[----:B------:R-:W-:Y:S02]  /*1520*/  ULDC UR6, c[0x0][0x8dc] ;  /* 0x0002370000067ab9 */ /* 0x000fe40000000800 */
[----:B------:R-:W-:-:S05]  /*1530*/  IADD3 R13, P1, R25, UR6, RZ ;  /* 0x00000006190d7c10 */ /* 0x000fca000ff3e0ff */
[----:B------:R-:W-:-:S04]  /*1540*/  IMAD.X R17, RZ, RZ, R26, P1 ;  /* 0x000000ffff117224 */ /* 0x000fc800008e061a */
[----:B------:R-:W-:-:S04]  /*1550*/  IMAD.WIDE.U32 R4, R17, UR20, RZ ;  /* 0x0000001411047c25 */ /* 0x000fc8000f8e00ff */
[----:B------:R-:W-:-:S04]  /*1560*/  IMAD.WIDE.U32 R18, P1, R13, UR21, R4 ;  /* 0x000000150d127c25 */ /* 0x000fc8000f820004 */
[----:B------:R-:W-:Y:S01]  /*1570*/  IMAD.WIDE.U32 R4, R13, UR20, RZ ;  /* 0x000000140d047c25 */ /* 0x000fe2000f8e00ff */
[----:B------:R-:W-:-:S03]  /*1580*/  IADD3.X R23, RZ, RZ, RZ, P1, !PT ;  /* 0x000000ffff177210 */ /* 0x000fc60000ffe4ff */
[----:B------:R-:W-:Y:S01]  /*1590*/  IMAD.MOV.U32 R22, RZ, RZ, R19 ;  /* 0x000000ffff167224 */ /* 0x000fe200078e0013 */
[----:B------:R-:W-:-:S05]  /*15a0*/  IADD3 RZ, P1, R5, R18, RZ ;  /* 0x0000001205ff7210 */ /* 0x000fca0007f3e0ff */
[----:B------:R-:W-:-:S04]  /*15b0*/  IMAD.WIDE.U32.X R4, R17, UR21, R22, P1 ;  /* 0x0000001511047c25 */ /* 0x000fc800088e0416 */
[----:B------:R-:W-:Y:S01]  /*15c0*/  IMAD.MOV.U32 R25, RZ, RZ, R4 ;  /* 0x000000ffff197224 */ /* 0x000fe200078e0004 */
[----:B------:R-:W-:-:S07]  /*15d0*/  MOV R26, R5 ;  /* 0x00000005001a7202 */ /* 0x000fce0000000f00 */
.L_x_9:
[----:B------:R-:W-:Y:S05]  /*15e0*/  @!P0 BRA `(.L_x_10) ;  /* 0x0000000000308947 */ /* 0x000fea0003800000 */
[----:B------:R-:W-:Y:S02]  /*15f0*/  ULDC UR6, c[0x0][0x8f4] ;  /* 0x00023d0000067ab9 */ /* 0x000fe40000000800 */
[----:B------:R-:W-:-:S05]  /*1600*/  IADD3 R13, P1, R21, UR6, RZ ;  /* 0x00000006150d7c10 */ /* 0x000fca000ff3e0ff */
[----:B------:R-:W-:-:S04]  /*1610*/  IMAD.X R17, RZ, RZ, R24, P1 ;  /* 0x000000ffff117224 */ /* 0x000fc800008e0618 */
[----:B------:R-:W-:-:S04]  /*1620*/  IMAD.WIDE.U32 R4, R17, UR22, RZ ;  /* 0x0000001611047c25 */ /* 0x000fc8000f8e00ff */
[----:B------:R-:W-:-:S04]  /*1630*/  IMAD.WIDE.U32 R18, P1, R13, UR23, R4 ;  /* 0x000000170d127c25 */ /* 0x000fc8000f820004 */
[----:B------:R-:W-:Y:S01]  /*1640*/  IMAD.WIDE.U32 R4, R13, UR22, RZ ;  /* 0x000000160d047c25 */ /* 0x000fe2000f8e00ff */
[----:B------:R-:W-:-:S03]  /*1650*/  MOV R22, R19 ;  /* 0x0000001300167202 */ /* 0x000fc60000000f00 */
[----:B------:R-:W-:Y:S01]  /*1660*/  IMAD.X R23, RZ, RZ, RZ, P1 ;  /* 0x000000ffff177224 */ /* 0x000fe200008e06ff */
[----:B------:R-:W-:-:S05]  /*1670*/  IADD3 RZ, P1, R5, R18, RZ ;  /* 0x0000001205ff7210 */ /* 0x000fca0007f3e0ff */
[----:B------:R-:W-:-:S04]  /*1680*/  IMAD.WIDE.U32.X R4, R17, UR23, R22, P1 ;  /* 0x0000001711047c25 */ /* 0x000fc800088e0416 */
[----:B------:R-:W-:Y:S02]  /*1690*/  IMAD.MOV.U32 R21, RZ, RZ, R4 ;  /* 0x000000ffff157224 */ /* 0x000fe400078e0004 */
[----:B------:R-:W-:-:S07]  /*16a0*/  IMAD.MOV.U32 R24, RZ, RZ, R5 ;  /* 0x000000ffff187224 */ /* 0x000fce00078e0005 */
.L_x_10:
[----:B------:R-:W-:Y:S02]  /*16b0*/  SHF.R.U64 R4, R21, UR28, R24 ;  /* 0x0000001c15047c19 */ /* 0x000fe40008001218 */
[----:B------:R-:W-:-:S03]  /*16c0*/  SHF.R.U64 R5, R25, UR18, R26 ;  /* 0x0000001219057c19 */ /* 0x000fc6000800121a */
[----:B------:R-:W-:Y:S01]  /*16d0*/  VIADD R22, R4, UR5 ;  /* 0x0000000504167c36 */ /* 0x000fe20008000000 */
[----:B------:R-:W-:-:S04]  /*16e0*/  IADD3 R17, R5, UR4, RZ ;  /* 0x0000000405117c10 */ /* 0x000fc8000fffe0ff */
[----:B------:R-:W-:Y:S02]  /*16f0*/  IABS R18, R22 ;  /* 0x0000001600127213 */ /* 0x000fe40000000000 */
[----:B------:R-:W-:-:S03]  /*1700*/  IABS R13, R17 ;  /* 0x00000011000d7213 */ /* 0x000fc60000000000 */
[----:B------:R-:W-:-:S04]  /*1710*/  IMAD.HI.U32 R5, R18, UR19, RZ ;  /* 0x0000001312057c27 */ /* 0x000fc8000f8e00ff */
[----:B------:R-:W-:-:S04]  /*1720*/  IMAD.HI.U32 R4, R13, UR13, RZ ;  /* 0x0000000d0d047c27 */ /* 0x000fc8000f8e00ff */
[----:B------:R-:W-:Y:S02]  /*1730*/  IMAD R5, R5, UR30, R18 ;  /* 0x0000001e05057c24 */ /* 0x000fe4000f8e0212 */
[----:B------:R-:W-:Y:S01]  /*1740*/  IMAD R4, R4, UR29, R13 ;  /* 0x0000001d04047c24 */ /* 0x000fe2000f8e020d */
[----:B------:R-:W-:Y:S01]  /*1750*/  MOV R13, UR31 ;  /* 0x0000001f000d7c02 */ /* 0x000fe20008000f00 */
[----:B------:R-:W-:Y:S01]  /*1760*/  IMAD.U32 R18, RZ, RZ, UR32 ;  /* 0x00000020ff127e24 */ /* 0x000fe2000f8e00ff */
[----:B------:R-:W-:Y:S02]  /*1770*/  ISETP.LT.U32.AND P2, PT, R5, UR26, PT ;  /* 0x0000001a05007c0c */ /* 0x000fe4000bf41070 */
[----:B------:R-:W-:-:S11]  /*1780*/  ISETP.LT.U32.AND P1, PT, R4, UR27, PT ;  /* 0x0000001b04007c0c */ /* 0x000fd6000bf21070 */
[----:B------:R-:W-:Y:S02]  /*1790*/  @!P2 IADD3 R5, R5, -UR26, RZ ;  /* 0x8000001a0505ac10 */ /* 0x000fe4000fffe0ff */
[----:B------:R-:W-:Y:S01]  /*17a0*/  @!P1 VIADD R4, R4, -UR27 ;  /* 0x8000001b04049c36 */ /* 0x000fe20008000000 */
[----:B------:R-:W-:Y:S02]  /*17b0*/  ISETP.GE.AND P1, PT, R22, RZ, PT ;  /* 0x000000ff1600720c */ /* 0x000fe40003f26270 */
[----:B------:R-:W-:Y:S02]  /*17c0*/  ISETP.LT.U32.AND P4, PT, R5, UR26, PT ;  /* 0x0000001a05007c0c */ /* 0x000fe4000bf81070 */
[----:B------:R-:W-:Y:S02]  /*17d0*/  ISETP.LT.U32.AND P3, PT, R4, UR27, PT ;  /* 0x0000001b04007c0c */ /* 0x000fe4000bf61070 */
[----:B------:R-:W-:-:S09]  /*17e0*/  ISETP.GE.AND P2, PT, R17, RZ, PT ;  /* 0x000000ff1100720c */ /* 0x000fd20003f46270 */
[----:B------:R-:W-:Y:S01]  /*17f0*/  @!P4 VIADD R5, R5, -UR26 ;  /* 0x8000001a0505cc36 */ /* 0x000fe20008000000 */
[----:B------:R-:W-:Y:S01]  /*1800*/  PLOP3.LUT P4, PT, PT, PT, UP2, 0x80, 0x0 ;  /* 0x000000000000781c */ /* 0x000fe20003f8f028 */
[----:B------:R-:W-:Y:S01]  /*1810*/  @!P3 VIADD R4, R4, -UR27 ;  /* 0x8000001b0404bc36 */ /* 0x000fe20008000000 */
[----:B------:R-:W-:Y:S01]  /*1820*/  PLOP3.LUT P3, PT, PT, PT, UP4, 0x80, 0x0 ;  /* 0x000000000000781c */ /* 0x000fe20003f6f048 */
[----:B------:R-:W-:Y:S01]  /*1830*/  @!P1 IMAD.MOV R5, RZ, RZ, -R5 ;  /* 0x000000ffff059224 */ /* 0x000fe200078e0a05 */
[----:B------:R-:W-:Y:S02]  /*1840*/  PLOP3.LUT P1, PT, PT, PT, UP3, 0x80, 0x0 ;  /* 0x000000000000781c */ /* 0x000fe40003f2f038 */
[----:B------:R-:W-:Y:S02]  /*1850*/  @!P2 IADD3 R4, -R4, RZ, RZ ;  /* 0x000000ff0404a210 */ /* 0x000fe40007ffe1ff */
[----:B------:R-:W-:Y:S02]  /*1860*/  SEL R5, R18, R5, !P4 ;  /* 0x0000000512057207 */ /* 0x000fe40006000000 */
[----:B------:R-:W-:-:S03]  /*1870*/  SEL R4, R13, R4, !P3 ;  /* 0x000000040d047207 */ /* 0x000fc60005800000 */
[----:B------:R-:W-:Y:S01]  /*1880*/  IMAD.IADD R5, R22, 0x1, -R5 ;  /* 0x0000000116057824 */ /* 0x000fe200078e0a05 */
[----:B------:R-:W-:-:S04]  /*1890*/  IADD3 R32, R17, -R4, RZ ;  /* 0x8000000411207210 */ /* 0x000fc80007ffe0ff */
[----:B------:R-:W-:Y:S01]  /*18a0*/  SEL R4, R5, R32, !P1 ;  /* 0x0000002005047207 */ /* 0x000fe20004800000 */
[----:B------:R-:W-:-:S03]  /*18b0*/  IMAD R32, R32, R5, RZ ;  /* 0x0000000520207224 */ /* 0x000fc600078e02ff */
[----:B------:R-:W-:Y:S02]  /*18c0*/  SHF.R.S32.HI R5, RZ, 0x1f, R4 ;  /* 0x0000001fff057819 */ /* 0x000fe40000011404 */
[----:B------:R-:W-:-:S07]  /*18d0*/  SHF.R.S32.HI R34, RZ, 0x1f, R32 ;  /* 0x0000001fff227819 */ /* 0x000fce0000011420 */
.L_x_8:
[----:B------:R-:W-:Y:S05]  /*18e0*/  BSYNC B0 ;  /* 0x0000000000007941 */ /* 0x000fea0003800000 */
.L_x_7:
[----:B------:R-:W1:Y:S01]  /*18f0*/  SHFL.UP PT, R17, R32, 0x1, RZ ;  /* 0x0420000020117989 */ /* 0x000e6200000e00ff */
[C---:B------:R-:W-:Y:S02]  /*1900*/  ISETP.NE.AND P2, PT, R20.reuse, RZ, PT ;  /* 0x000000ff1400720c */ /* 0x040fe40003f45270 */
[C---:B------:R-:W-:Y:S01]  /*1910*/  ISETP.GE.U32.AND P3, PT, R20.reuse, 0x2, PT ;  /* 0x000000021400780c */ /* 0x040fe20003f66070 */
[----:B------:R-:W2:Y:S01]  /*1920*/  SHFL.UP PT, R13, R34, 0x1, RZ ;  /* 0x04200000220d7989 */ /* 0x000ea200000e00ff */
[C---:B------:R-:W-:Y:S02]  /*1930*/  ISETP.GE.U32.AND P4, PT, R20.reuse, 0x4, PT ;  /* 0x000000041400780c */ /* 0x040fe40003f86070 */
[C---:B------:R-:W-:Y:S02]  /*1940*/  ISETP.GE.U32.AND P5, PT, R20.reuse, 0x8, PT ;  /* 0x000000081400780c */ /* 0x040fe40003fa6070 */
[----:B------:R-:W-:Y:S02]  /*1950*/  ISETP.GE.U32.AND P6, PT, R20, 0x10, PT ;  /* 0x000000101400780c */ /* 0x000fe40003fc6070 */
[----:B-1----:R-:W-:-:S02]  /*1960*/  SEL R17, R17, RZ, P2 ;  /* 0x000000ff11117207 */ /* 0x002fc40001000000 */
[----:B--2---:R-:W-:Y:S02]  /*1970*/  SEL R13, R13, RZ, P2 ;  /* 0x000000ff0d0d7207 */ /* 0x004fe40001000000 */
[----:B------:R-:W-:-:S04]  /*1980*/  IADD3 R18, P1, R17, R32, RZ ;  /* 0x0000002011127210 */ /* 0x000fc80007f3e0ff */
[----:B------:R-:W-:Y:S01]  /*1990*/  IADD3.X R22, R13, R34, RZ, P1, !PT ;  /* 0x000000220d167210 */ /* 0x000fe20000ffe4ff */
[----:B------:R-:W1:Y:S04]  /*19a0*/  SHFL.UP PT, R17, R18, 0x2, RZ ;  /* 0x0440000012117989 */ /* 0x000e6800000e00ff */
[----:B------:R-:W2:Y:S01]  /*19b0*/  SHFL.UP PT, R13, R22, 0x2, RZ ;  /* 0x04400000160d7989 */ /* 0x000ea200000e00ff */
[----:B-1----:R-:W-:-:S04]  /*19c0*/  SEL R17, R17, RZ, P3 ;  /* 0x000000ff11117207 */ /* 0x002fc80001800000 */
[----:B------:R-:W-:Y:S02]  /*19d0*/  IADD3 R24, P1, R17, R18, RZ ;  /* 0x0000001211187210 */ /* 0x000fe40007f3e0ff */
[----:B--2---:R-:W-:-:S03]  /*19e0*/  SEL R13, R13, RZ, P3 ;  /* 0x000000ff0d0d7207 */ /* 0x004fc60001800000 */
[----:B------:R-:W1:Y:S02]  /*19f0*/  SHFL.UP PT, R17, R24, 0x4, RZ ;  /* 0x0480000018117989 */ /* 0x000e6400000e00ff */
[----:B------:R-:W-:-:S05]  /*1a00*/  IMAD.X R26, R13, 0x1, R22, P1 ;  /* 0x000000010d1a7824 */ /* 0x000fca00008e0616 */
[----:B------:R-:W2:Y:S01]  /*1a10*/  SHFL.UP PT, R13, R26, 0x4, RZ ;  /* 0x048000001a0d7989 */ /* 0x000ea200000e00ff */
[----:B-1----:R-:W-:-:S04]  /*1a20*/  SEL R17, R17, RZ, P4 ;  /* 0x000000ff11117207 */ /* 0x002fc80002000000 */
[----:B------:R-:W-:Y:S02]  /*1a30*/  IADD3 R18, P1, R17, R24, RZ ;  /* 0x0000001811127210 */ /* 0x000fe40007f3e0ff */
[----:B--2---:R-:W-:-:S03]  /*1a40*/  SEL R13, R13, RZ, P4 ;  /* 0x000000ff0d0d7207 */ /* 0x004fc60002000000 */
[----:B------:R-:W1:Y:S01]  /*1a50*/  SHFL.UP PT, R17, R18, 0x8, RZ ;  /* 0x0500000012117989 */ /* 0x000e6200000e00ff */
[----:B------:R-:W-:-:S05]  /*1a60*/  IADD3.X R22, R13, R26, RZ, P1, !PT ;  /* 0x0000001a0d167210 */ /* 0x000fca0000ffe4ff */
        /* <DEDUP_REMOVED lines=9> */
[----:B--2---:R-:W-:-:S04]  /*1b00*/  SEL R13, R13, RZ, P6 ;  /* 0x000000ff0d0d7207 */ /* 0x004fc80003000000 */
[----:B------:R-:W-:Y:S02]  /*1b10*/  IADD3.X R22, R13, R26, RZ, P1, !PT ;  /* 0x0000001a0d167210 */ /* 0x000fe40000ffe4ff */
[----:B------:R-:W-:-:S04]  /*1b20*/  ISETP.GT.U32.AND P1, PT, R18, UR10, PT ;  /* 0x0000000a12007c0c */ /* 0x000fc8000bf24070 */
[----:B------:R-:W-:-:S13]  /*1b30*/  ISETP.GT.U32.AND.EX P1, PT, R22, UR9, PT, P1 ;  /* 0x0000000916007c0c */ /* 0x000fda000bf24110 */
[----:B------:R-:W-:-:S04]  /*1b40*/  VOTE.ANY R17, PT, P1 ;  /* 0x0000000000117806 */ /* 0x000fc800008e0100 */
[----:B------:R-:W-:-:S13]  /*1b50*/  ISETP.NE.AND P1, PT, R17, RZ, PT ;  /* 0x000000ff1100720c */ /* 0x000fda0003f25270 */
[----:B------:R-:W-:Y:S05]  /*1b60*/  @P1 BRA `(.L_x_11) ;  /* 0x00000008006c1947 */ /* 0x000fea0003800000 */
[----:B------:R-:W1:Y:S01]  /*1b70*/  LDC R3, c[0x0][0x910] ;  /* 0x00024400ff037b82 */ /* 0x000e620000000800 */
[----:B------:R-:W-:Y:S01]  /*1b80*/  IMAD.MOV.U32 R21, RZ, RZ, R18 ;  /* 0x000000ffff157224 */ /* 0x000fe200078e0012 */
[----:B------:R-:W-:Y:S01]  /*1b90*/  MOV R23, R22 ;  /* 0x0000001600177202 */ /* 0x000fe20000000f00 */
[----:B------:R-:W-:Y:S01]  /*1ba0*/  ULDC UR13, c[0x0][0x8f4] ;  /* 0x00023d00000d7ab9 */ /* 0x000fe20000000800 */
[----:B------:R-:W-:Y:S01]  /*1bb0*/  ULDC UR6, c[0x0][0x8dc] ;  /* 0x0002370000067ab9 */ /* 0x000fe20000000800 */
[----:B------:R-:W-:Y:S01]  /*1bc0*/  ULDC UR22, c[0x0][0x8d8] ;  /* 0x0002360000167ab9 */ /* 0x000fe20000000800 */
[----:B------:R-:W-:Y:S01]  /*1bd0*/  ULDC UR23, c[0x0][0x8f0] ;  /* 0x00023c0000177ab9 */ /* 0x000fe20000000800 */
[----:B------:R-:W-:Y:S01]  /*1be0*/  ULDC.64 UR18, c[0x0][0x8d0] ;  /* 0x0002340000127ab9 */ /* 0x000fe20000000a00 */
[----:B------:R-:W-:-:S05]  /*1bf0*/  ULDC.64 UR20, c[0x0][0x8e8] ;  /* 0x00023a0000147ab9 */ /* 0x000fca0000000a00 */
.L_x_16:
[----:B------:R-:W-:Y:S01]  /*1c00*/  IMAD.MOV.U32 R6, RZ, RZ, R12 ;  /* 0x000000ffff067224 */ /* 0x000fe200078e000c */
[----:B------:R-:W-:Y:S01]  /*1c10*/  IADD3 R12, R12, 0x20, RZ ;  /* 0x000000200c0c7810 */ /* 0x000fe20007ffe0ff */
[----:B-----5:R-:W-:Y:S01]  /*1c20*/  IMAD.MOV.U32 R17, RZ, RZ, R0 ;  /* 0x000000ffff117224 */ /* 0x020fe200078e0000 */
[----:B------:R-:W-:Y:S02]  /*1c30*/  MOV R13, R8 ;  /* 0x00000008000d7202 */ /* 0x000fe40000000f00 */
[----:B-1----:R-:W-:-:S13]  /*1c40*/  ISETP.GE.AND P1, PT, R12, R3, PT ;  /* 0x000000030c00720c */ /* 0x002fda0003f26270 */
[----:B------:R-:W1:Y:S01]  /*1c50*/  @!P1 LDC.64 R18, c[0x0][0x918] ;  /* 0x00024600ff129b82 */ /* 0x000e620000000a00 */
[----:B------:R-:W-:Y:S01]  /*1c60*/  @!P1 VIADD R7, R6, 0x20 ;  /* 0x0000002006079836 */ /* 0x000fe20000000000 */
[----:B------:R2:W3:Y:S01]  /*1c70*/  SHFL.IDX PT, R11, R21, 0x1f, 0x1f ;  /* 0x03e01f00150b7f89 */ /* 0x0004e200000e0000 */
[----:B------:R-:W-:Y:S02]  /*1c80*/  BSSY B0, `(.L_x_12) ;  /* 0x0000064000007945 */ /* 0x000fe40003800000 */
[----:B-1----:R-:W-:-:S05]  /*1c90*/  @!P1 IMAD.WIDE R18, R7, 0xc, R18 ;  /* 0x0000000c07129825 */ /* 0x002fca00078e0212 */
[----:B------:R2:W5:Y:S04]  /*1ca0*/  @!P1 LDG.E R8, desc[UR56][R18.64] ;  /* 0x0000003812089981 */ /* 0x000568000c1e1900 */
[----:B------:R2:W5:Y:S01]  /*1cb0*/  @!P1 LDG.E R0, desc[UR56][R18.64+0x4] ;  /* 0x0000043812009981 */ /* 0x000562000c1e1900 */
[----:B------:R-:W-:Y:S01]  /*1cc0*/  ISETP.GE.AND P1, PT, R6, R3, PT ;  /* 0x000000030600720c */ /* 0x000fe20003f26270 */
[----:B------:R-:W-:Y:S01]  /*1cd0*/  IMAD.MOV.U32 R34, RZ, RZ, RZ ;  /* 0x000000ffff227224 */ /* 0x000fe200078e00ff */
[----:B------:R-:W-:Y:S01]  /*1ce0*/  MOV R32, 0x7fffffff ;  /* 0x7fffffff00207802 */ /* 0x000fe20000000f00 */
[----:B------:R2:W1:Y:S10]  /*1cf0*/  SHFL.IDX PT, R7, R23, 0x1f, 0x1f ;  /* 0x03e01f0017077f89 */ /* 0x00047400000e0000 */
[----:B--23--:R-:W-:Y:S05]  /*1d00*/  @P1 BRA `(.L_x_13) ;  /* 0x00000004006c1947 */ /* 0x00cfea0003800000 */
[----:B------:R-:W-:Y:S02]  /*1d10*/  IABS R28, R9 ;  /* 0x00000009001c7213 */ /* 0x000fe40000000000 */
[C---:B------:R-:W-:Y:S02]  /*1d20*/  IADD3 R21, P1, R13.reuse, UR14, RZ ;  /* 0x0000000e0d157c10 */ /* 0x040fe4000ff3e0ff */
[----:B------:R-:W2:Y:S02]  /*1d30*/  I2F.RP R4, R28 ;  /* 0x0000001c00047306 */ /* 0x000ea40000209400 */
[----:B------:R-:W-:Y:S02]  /*1d40*/  LEA.HI.X.SX32 R26, R13, UR15, 0x1, P1 ;  /* 0x0000000f0d1a7c11 */ /* 0x000fe400088f0eff */
[----:B------:R-:W-:-:S04]  /*1d50*/  IADD3 R13, P1, R17, UR16, RZ ;  /* 0x00000010110d7c10 */ /* 0x000fc8000ff3e0ff */
[----:B------:R-:W-:Y:S02]  /*1d60*/  LEA.HI.X.SX32 R24, R17, UR17, 0x1, P1 ;  /* 0x0000001111187c11 */ /* 0x000fe400088f0eff */
[----:B------:R-:W-:Y:S01]  /*1d70*/  PLOP3.LUT P1, PT, PT, PT, UP0, 0x80, 0x0 ;  /* 0x000000000000781c */ /* 0x000fe20003f2f008 */
[----:B--2---:R-:W2:Y:S02]  /*1d80*/  MUFU.RCP R4, R4 ;  /* 0x0000000400047308 */ /* 0x004ea40000001000 */
[----:B--2---:R-:W-:-:S06]  /*1d90*/  IADD3 R5, R4, 0xffffffe, RZ ;  /* 0x0ffffffe04057810 */ /* 0x004fcc0007ffe0ff */
[----:B------:R-:W2:Y:S02]  /*1da0*/  F2I.FTZ.U32.TRUNC.NTZ R25, R5 ;  /* 0x0000000500197305 */ /* 0x000ea4000021f000 */
[----:B--2---:R-:W-:Y:S02]  /*1db0*/  IMAD.MOV R27, RZ, RZ, -R25 ;  /* 0x000000ffff1b7224 */ /* 0x004fe400078e0a19 */
[----:B------:R-:W-:Y:S05]  /*1dc0*/  @!P1 BRA `(.L_x_14) ;  /* 0x00000000002c9947 */ /* 0x000fea0003800000 */
[----:B------:R-:W-:-:S04]  /*1dd0*/  IADD3 R21, P1, R21, UR6, RZ ;  /* 0x0000000615157c10 */ /* 0x000fc8000ff3e0ff */
[----:B------:R-:W-:-:S05]  /*1de0*/  IADD3.X R17, RZ, R26, RZ, P1, !PT ;  /* 0x0000001aff117210 */ /* 0x000fca0000ffe4ff */
[----:B------:R-:W-:-:S04]  /*1df0*/  IMAD.WIDE.U32 R4, R17, UR18, RZ ;  /* 0x0000001211047c25 */ /* 0x000fc8000f8e00ff */
[----:B------:R-:W-:-:S04]  /*1e00*/  IMAD.WIDE.U32 R18, P1, R21, UR19, R4 ;  /* 0x0000001315127c25 */ /* 0x000fc8000f820004 */
[----:B------:R-:W-:Y:S01]  /*1e10*/  IMAD.WIDE.U32 R4, R21, UR18, RZ ;  /* 0x0000001215047c25 */ /* 0x000fe2000f8e00ff */
[----:B------:R-:W-:-:S03]  /*1e20*/  MOV R22, R19 ;  /* 0x0000001300167202 */ /* 0x000fc60000000f00 */
[----:B------:R-:W-:Y:S01]  /*1e30*/  IMAD.X R23, RZ, RZ, RZ, P1 ;  /* 0x000000ffff177224 */ /* 0x000fe200008e06ff */
[----:B------:R-:W-:-:S05]  /*1e40*/  IADD3 RZ, P1, R5, R18, RZ ;  /* 0x0000001205ff7210 */ /* 0x000fca0007f3e0ff */
[----:B------:R-:W-:-:S04]  /*1e50*/  IMAD.WIDE.U32.X R4, R17, UR19, R22, P1 ;  /* 0x0000001311047c25 */ /* 0x000fc800088e0416 */
[----:B------:R-:W-:Y:S01]  /*1e60*/  IMAD.MOV.U32 R21, RZ, RZ, R4 ;  /* 0x000000ffff157224 */ /* 0x000fe200078e0004 */
[----:B------:R-:W-:-:S07]  /*1e70*/  MOV R26, R5 ;  /* 0x00000005001a7202 */ /* 0x000fce0000000f00 */
.L_x_14:
[----:B------:R-:W-:Y:S05]  /*1e80*/  @!P0 BRA `(.L_x_15) ;  /* 0x00000000002c8947 */ /* 0x000fea0003800000 */
        /* <DEDUP_REMOVED lines=11> */
.L_x_15:
[----:B------:R-:W-:Y:S02]  /*1f40*/  SHF.R.U64 R13, R13, UR23, R24 ;  /* 0x000000170d0d7c19 */ /* 0x000fe40008001218 */
[----:B------:R-:W-:Y:S02]  /*1f50*/  MOV R5, R27 ;  /* 0x0000001b00057202 */ /* 0x000fe40000000f00 */
[----:B------:R-:W-:Y:S01]  /*1f60*/  IABS R4, R9 ;  /* 0x0000000900047213 */ /* 0x000fe20000000000 */
[----:B------:R-:W-:Y:S01]  /*1f70*/  VIADD R17, R13, UR5 ;  /* 0x000000050d117c36 */ /* 0x000fe20008000000 */
[----:B------:R-:W-:Y:S01]  /*1f80*/  IABS R22, R10 ;  /* 0x0000000a00167213 */ /* 0x000fe20000000000 */
[----:B------:R-:W-:Y:S01]  /*1f90*/  IMAD R13, R5, R28, RZ ;  /* 0x0000001c050d7224 */ /* 0x000fe200078e02ff */
[----:B------:R-:W-:Y:S01]  /*1fa0*/  IADD3 R19, RZ, -R4, RZ ;  /* 0x80000004ff137210 */ /* 0x000fe20007ffe0ff */
[----:B------:R-:W-:Y:S01]  /*1fb0*/  IMAD.MOV.U32 R4, RZ, RZ, RZ ;  /* 0x000000ffff047224 */ /* 0x000fe200078e00ff */
[----:B------:R-:W-:-:S02]  /*1fc0*/  MOV R5, R25 ;  /* 0x0000001900057202 */ /* 0x000fc40000000f00 */
[----:B------:R-:W-:Y:S02]  /*1fd0*/  IABS R18, R17 ;  /* 0x0000001100127213 */ /* 0x000fe40000000000 */
[----:B------:R-:W-:Y:S01]  /*1fe0*/  SHF.R.U64 R21, R21, UR22, R26 ;  /* 0x0000001615157c19 */ /* 0x000fe2000800121a */
[----:B------:R-:W-:Y:S01]  /*1ff0*/  IMAD.HI.U32 R4, R25, R13, R4 ;  /* 0x0000000d19047227 */ /* 0x000fe200078e0004 */
[----:B------:R-:W-:Y:S02]  /*2000*/  MOV R5, R19 ;  /* 0x0000001300057202 */ /* 0x000fe40000000f00 */
[----:B------:R-:W2:Y:S01]  /*2010*/  I2F.RP R19, R22 ;  /* 0x0000001600137306 */ /* 0x000ea20000209400 */
[----:B------:R-:W-:Y:S01]  /*2020*/  IMAD.MOV.U32 R13, RZ, RZ, R18 ;  /* 0x000000ffff0d7224 */ /* 0x000fe200078e0012 */
[----:B------:R-:W-:Y:S02]  /*2030*/  IADD3 R18, R21, UR4, RZ ;  /* 0x0000000415127c10 */ /* 0x000fe4000fffe0ff */
[----:B------:R-:W-:Y:S01]  /*2040*/  IABS R25, R10 ;  /* 0x0000000a00197213 */ /* 0x000fe20000000000 */
[----:B------:R-:W-:-:S04]  /*2050*/  IMAD.HI.U32 R4, R4, R13, RZ ;  /* 0x0000000d04047227 */ /* 0x000fc800078e00ff */
[----:B------:R-:W-:-:S05]  /*2060*/  IMAD R13, R4, R5, R13 ;  /* 0x00000005040d7224 */ /* 0x000fca00078e020d */
[----:B------:R-:W-:Y:S01]  /*2070*/  ISETP.GT.U32.AND P1, PT, R28, R13, PT ;  /* 0x0000000d1c00720c */ /* 0x000fe20003f24070 */
[----:B--2---:R-:W2:-:S12]  /*2080*/  MUFU.RCP R19, R19 ;  /* 0x0000001300137308 */ /* 0x004e980000001000 */
[----:B------:R-:W-:Y:S01]  /*2090*/  @!P1 IMAD.IADD R13, R13, 0x1, -R28 ;  /* 0x000000010d0d9824 */ /* 0x000fe200078e0a1c */
[----:B--2---:R-:W-:Y:S02]  /*20a0*/  IADD3 R4, R19, 0xffffffe, RZ ;  /* 0x0ffffffe13047810 */ /* 0x004fe40007ffe0ff */
[----:B------:R-:W-:Y:S02]  /*20b0*/  IADD3 R19, RZ, -R25, RZ ;  /* 0x80000019ff137210 */ /* 0x000fe40007ffe0ff */
[----:B------:R2:W3:Y:S02]  /*20c0*/  F2I.FTZ.U32.TRUNC.NTZ R5, R4 ;  /* 0x0000000400057305 */ /* 0x0004e4000021f000 */
[----:B--2---:R-:W-:Y:S02]  /*20d0*/  IMAD.MOV.U32 R4, RZ, RZ, RZ ;  /* 0x000000ffff047224 */ /* 0x004fe400078e00ff */
[----:B---3--:R-:W-:-:S04]  /*20e0*/  IMAD.MOV R23, RZ, RZ, -R5 ;  /* 0x000000ffff177224 */ /* 0x008fc800078e0a05 */
[----:B------:R-:W-:Y:S01]  /*20f0*/  IMAD R21, R23, R22, RZ ;  /* 0x0000001617157224 */ /* 0x000fe200078e02ff */
[----:B------:R-:W-:-:S03]  /*2100*/  IABS R23, R18 ;  /* 0x0000001200177213 */ /* 0x000fc60000000000 */
[----:B------:R-:W-:-:S04]  /*2110*/  IMAD.HI.U32 R24, R5, R21, R4 ;  /* 0x0000001505187227 */ /* 0x000fc800078e0004 */
[----:B------:R-:W-:-:S04]  /*2120*/  IMAD.MOV.U32 R5, RZ, RZ, R23 ;  /* 0x000000ffff057224 */ /* 0x000fc800078e0017 */
[----:B------:R-:W-:-:S04]  /*2130*/  IMAD.HI.U32 R4, R24, R5, RZ ;  /* 0x0000000518047227 */ /* 0x000fc800078e00ff */
[----:B------:R-:W-:-:S05]  /*2140*/  IMAD R5, R4, R19, R5 ;  /* 0x0000001304057224 */ /* 0x000fca00078e0205 */
[----:B------:R-:W-:-:S13]  /*2150*/  ISETP.GT.U32.AND P1, PT, R22, R5, PT ;  /* 0x000000051600720c */ /* 0x000fda0003f24070 */
[----:B------:R-:W-:Y:S02]  /*2160*/  @!P1 IADD3 R5, R5, -R22, RZ ;  /* 0x8000001605059210 */ /* 0x000fe40007ffe0ff */
[----:B------:R-:W-:-:S13]  /*2170*/  ISETP.GT.U32.AND P1, PT, R28, R13, PT ;  /* 0x0000000d1c00720c */ /* 0x000fda0003f24070 */
[----:B------:R-:W-:Y:S01]  /*2180*/  @!P1 IMAD.IADD R13, R13, 0x1, -R28 ;  /* 0x000000010d0d9824 */ /* 0x000fe200078e0a1c */
[----:B------:R-:W-:-:S03]  /*2190*/  ISETP.GT.U32.AND P1, PT, R22, R5, PT ;  /* 0x000000051600720c */ /* 0x000fc60003f24070 */
[----:B------:R-:W-:-:S10]  /*21a0*/  IMAD.MOV.U32 R4, RZ, RZ, R13 ;  /* 0x000000ffff047224 */ /* 0x000fd400078e000d */
[----:B------:R-:W-:Y:S02]  /*21b0*/  @!P1 IADD3 R5, R5, -R22, RZ ;  /* 0x8000001605059210 */ /* 0x000fe40007ffe0ff */
[----:B------:R-:W-:-:S13]  /*21c0*/  ISETP.GE.AND P1, PT, R17, RZ, PT ;  /* 0x000000ff1100720c */ /* 0x000fda0003f26270 */
[----:B------:R-:W-:Y:S02]  /*21d0*/  @!P1 IADD3 R4, -R4, RZ, RZ ;  /* 0x000000ff04049210 */ /* 0x000fe40007ffe1ff */
[----:B------:R-:W-:-:S13]  /*21e0*/  ISETP.GE.AND P1, PT, R18, RZ, PT ;  /* 0x000000ff1200720c */ /* 0x000fda0003f26270 */
[----:B------:R-:W-:Y:S01]  /*21f0*/  @!P1 IMAD.MOV R5, RZ, RZ, -R5 ;  /* 0x000000ffff059224 */ /* 0x000fe200078e0a05 */
[----:B------:R-:W-:-:S13]  /*2200*/  ISETP.NE.AND P1, PT, RZ, UR7, PT ;  /* 0x00000007ff007c0c */ /* 0x000fda000bf25270 */
[----:B------:R-:W-:Y:S02]  /*2210*/  @!P1 LOP3.LUT R4, RZ, UR7, RZ, 0x33, !PT ;  /* 0x00000007ff049c12 */ /* 0x000fe4000f8e33ff */
[----:B------:R-:W-:Y:S02]  /*2220*/  ISETP.NE.AND P1, PT, RZ, UR8, PT ;  /* 0x00000008ff007c0c */ /* 0x000fe4000bf25270 */
[----:B------:R-:W-:-:S11]  /*2230*/  IADD3 R4, -R4, R17, RZ ;  /* 0x0000001104047210 */ /* 0x000fd60007ffe1ff */
[----:B------:R-:W-:Y:S02]  /*2240*/  @!P1 LOP3.LUT R5, RZ, UR8, RZ, 0x33, !PT ;  /* 0x00000008ff059c12 */ /* 0x000fe4000f8e33ff */
[----:B------:R-:W-:-:S03]  /*2250*/  PLOP3.LUT P1, PT, PT, PT, UP3, 0x80, 0x0 ;  /* 0x000000000000781c */ /* 0x000fc60003f2f038 */
[----:B------:R-:W-:-:S04]  /*2260*/  IMAD.IADD R5, R18, 0x1, -R5 ;  /* 0x0000000112057824 */ /* 0x000fc800078e0a05 */
[CC--:B------:R-:W-:Y:S01]  /*2270*/  IMAD R32, R4.reuse, R5.reuse, RZ ;  /* 0x0000000504207224 */ /* 0x0c0fe200078e02ff */
[----:B------:R-:W-:-:S04]  /*2280*/  SEL R13, R4, R5, !P1 ;  /* 0x00000005040d7207 */ /* 0x000fc80004800000 */
[----:B------:R-:W-:Y:S02]  /*2290*/  SHF.R.S32.HI R5, RZ, 0x1f, R13 ;  /* 0x0000001fff057819 */ /* 0x000fe4000001140d */
[----:B------:R-:W-:Y:S02]  /*22a0*/  SHF.R.S32.HI R34, RZ, 0x1f, R32 ;  /* 0x0000001fff227819 */ /* 0x000fe40000011420 */
[----:B------:R-:W-:-:S07]  /*22b0*/  MOV R4, R13 ;  /* 0x0000000d00047202 */ /* 0x000fce0000000f00 */
.L_x_13:
[----:B------:R-:W-:Y:S05]  /*22c0*/  BSYNC B0 ;  /* 0x0000000000007941 */ /* 0x000fea0003800000 */
.L_x_12:
[----:B------:R-:W2:Y:S04]  /*22d0*/  SHFL.UP PT, R17, R32, 0x1, RZ ;  /* 0x0420000020117989 */ /* 0x000ea800000e00ff */
[----:B------:R-:W3:Y:S01]  /*22e0*/  SHFL.UP PT, R13, R34, 0x1, RZ ;  /* 0x04200000220d7989 */ /* 0x000ee200000e00ff */
[----:B--2---:R-:W-:Y:S02]  /*22f0*/  SEL R17, R17, RZ, P2 ;  /* 0x000000ff11117207 */ /* 0x004fe40001000000 */
[----:B---3--:R-:W-:Y:S02]  /*2300*/  SEL R13, R13, RZ, P2 ;  /* 0x000000ff0d0d7207 */ /* 0x008fe40001000000 */
[----:B------:R-:W-:-:S05]  /*2310*/  IADD3 R24, P1, R17, R32, RZ ;  /* 0x0000002011187210 */ /* 0x000fca0007f3e0ff */
[----:B------:R-:W-:Y:S01]  /*2320*/  IMAD.X R26, R13, 0x1, R34, P1 ;  /* 0x000000010d1a7824 */ /* 0x000fe200008e0622 */
[----:B------:R-:W2:Y:S04]  /*2330*/  SHFL.UP PT, R17, R24, 0x2, RZ ;  /* 0x0440000018117989 */ /* 0x000ea800000e00ff */
[----:B------:R-:W3:Y:S01]  /*2340*/  SHFL.UP PT, R13, R26, 0x2, RZ ;  /* 0x044000001a0d7989 */ /* 0x000ee200000e00ff */
[----:B--2---:R-:W-:Y:S02]  /*2350*/  SEL R17, R17, RZ, P3 ;  /* 0x000000ff11117207 */ /* 0x004fe40001800000 */
[----:B---3--:R-:W-:Y:S02]  /*2360*/  SEL R13, R13, RZ, P3 ;  /* 0x000000ff0d0d7207 */ /* 0x008fe40001800000 */
[----:B------:R-:W-:-:S04]  /*2370*/  IADD3 R18, P1, R17, R24, RZ ;  /* 0x0000001811127210 */ /* 0x000fc80007f3e0ff */
[----:B------:R-:W-:Y:S01]  /*2380*/  IADD3.X R30, R13, R26, RZ, P1, !PT ;  /* 0x0000001a0d1e7210 */ /* 0x000fe20000ffe4ff */
        /* <DEDUP_REMOVED lines=18> */
[----:B------:R-:W-:-:S04]  /*24b0*/  IADD3 R21, P1, R18, R11, RZ ;  /* 0x0000000b12157210 */ /* 0x000fc80007f3e0ff */
[----:B-1----:R-:W-:Y:S02]  /*24c0*/  IADD3.X R23, R22, R7, RZ, P1, !PT ;  /* 0x0000000716177210 */ /* 0x002fe40000ffe4ff */
[----:B------:R-:W-:-:S04]  /*24d0*/  ISETP.GT.U32.AND P1, PT, R21, UR10, PT ;  /* 0x0000000a15007c0c */ /* 0x000fc8000bf24070 */
[----:B------:R-:W-:-:S13]  /*24e0*/  ISETP.GT.U32.AND.EX P1, PT, R23, UR9, PT, P1 ;  /* 0x0000000917007c0c */ /* 0x000fda000bf24110 */
[----:B------:R-:W-:-:S04]  /*24f0*/  VOTE.ANY R17, PT, P1 ;  /* 0x0000000000117806 */ /* 0x000fc800008e0100 */
[----:B------:R-:W-:-:S13]  /*2500*/  ISETP.NE.AND P1, PT, R17, RZ, PT ;  /* 0x000000ff1100720c */ /* 0x000fda0003f25270 */
[----:B------:R-:W-:Y:S05]  /*2510*/  @!P1 BRA `(.L_x_16) ;  /* 0xfffffff400b89947 */ /* 0x000fea000383ffff */
.L_x_11:
[----:B------:R-:W1:Y:S08]  /*2520*/  BREV R17, R17 ;  /* 0x0000001100117301 */ /* 0x000e700000000000 */
[----:B-1----:R-:W1:Y:S02]  /*2530*/  FLO.U32.SH R19, R17 ;  /* 0x0000001100137300 */ /* 0x002e6400000e0400 */
[----:B-1----:R-:W1:Y:S02]  /*2540*/  SHFL.IDX PT, R6, R6, R19, 0x1f ;  /* 0x00001f1306067589 */ /* 0x002e6400000e0000 */
[----:B-1----:R-:W-:-:S13]  /*2550*/  R2UR UR6, R6 ;  /* 0x00000000060672ca */ /* 0x002fda00000e0000 */
[----:B------:R-:W-:-:S05]  /*2560*/  VIADD R21, R20, UR6 ;  /* 0x0000000614157c36 */ /* 0x000fca0008000000 */
[----:B------:R-:W-:-:S13]  /*2570*/  ISETP.GE.AND P1, PT, R21, R3, PT ;  /* 0x000000031500720c */ /* 0x000fda0003f26270 */
[----:B------:R-:W1:Y:S02]  /*2580*/  @!P1 LDC.64 R12, c[0x0][0x918] ;  /* 0x00024600ff0c9b82 */ /* 0x000e640000000a00 */
[----:B-1----:R-:W-:-:S05]  /*2590*/  @!P1 IMAD.WIDE R12, R21, 0xc, R12 ;  /* 0x0000000c150c9825 */ /* 0x002fca00078e020c */
[----:B-----5:R1:W5:Y:S04]  /*25a0*/  @!P1 LDG.E R8, desc[UR56][R12.64] ;  /* 0x000000380c089981 */ /* 0x020368000c1e1900 */
[----:B------:R1:W5:Y:S01]  /*25b0*/  @!P1 LDG.E R0, desc[UR56][R12.64+0x4] ;  /* 0x000004380c009981 */ /* 0x000362000c1e1900 */
[----:B------:R-:W-:-:S03]  /*25c0*/  IADD3 R18, P1, P2, R18, R11, -R32 ;  /* 0x0000000b12127210 */ /* 0x000fc60007a3e820 */
[----:B------:R-:W-:Y:S01]  /*25d0*/  SHFL.IDX PT, R6, R32, R19, 0x1f ;  /* 0x00001f1320067589 */ /* 0x000fe200000e0000 */
[----:B------:R-:W-:-:S03]  /*25e0*/  IADD3.X R22, R22, R7, ~R34, P1, P2 ;  /* 0x0000000716167210 */ /* 0x000fc60000fe4c22 */
[----:B------:R-:W2:Y:S04]  /*25f0*/  SHFL.IDX PT, R18, R18, R19, 0x1f ;  /* 0x00001f1312127589 */ /* 0x000ea800000e0000 */
[----:B------:R-:W3:Y:S04]  /*2600*/  SHFL.IDX PT, R22, R22, R19, 0x1f ;  /* 0x00001f1316167589 */ /* 0x000ee800000e0000 */
[----:B------:R1:W4:Y:S04]  /*2610*/  SHFL.IDX PT, R7, R34, R19, 0x1f ;  /* 0x00001f1322077589 */ /* 0x00032800000e0000 */
[----:B------:R1:W1:Y:S04]  /*2620*/  SHFL.IDX PT, R5, R5, R19, 0x1f ;  /* 0x00001f1305057589 */ /* 0x00026800000e0000 */
[----:B------:R1:W1:Y:S01]  /*2630*/  SHFL.IDX PT, R4, R4, R19, 0x1f ;  /* 0x00001f1304047589 */ /* 0x00026200000e0000 */
[----:B--2---:R-:W-:-:S02]  /*2640*/  R2UR UR5, R18 ;  /* 0x00000000120572ca */ /* 0x004fc400000e0000 */
[----:B---3--:R-:W-:-:S15]  /*2650*/  R2UR UR4, R22 ;  /* 0x00000000160472ca */ /* 0x008fde00000e0000 */
.L_x_6:
[----:B------:R-:W-:Y:S01]  /*2660*/  ISETP.LE.AND P1, PT, R3, UR6, PT ;  /* 0x0000000603007c0c */ /* 0x000fe2000bf23270 */
[----:B------:R-:W-:Y:S01]  /*2670*/  IMAD.MOV.U32 R18, RZ, RZ, -0x1 ;  /* 0xffffffffff127424 */ /* 0x000fe200078e00ff */
[----:B------:R-:W-:-:S11]  /*2680*/  MOV R17, 0xffffffff ;  /* 0xffffffff00117802 */ /* 0x000fd60000000f00 */
[----:B------:R-:W-:Y:S05]  /*2690*/  @P1 BRA `(.L_x_5) ;  /* 0x0000000400041947 */ /* 0x000fea0003800000 */
[----:B------:R-:W-:Y:S01]  /*26a0*/  UIADD3 UR15, UP2, -UR5, UR10, URZ ;  /* 0x0000000a050f7290 */ /* 0x000fe2000ff5e13f */
[----:B------:R-:W2:Y:S01]  /*26b0*/  S2UR UR18, SR_CTAID.Y ;  /* 0x00000000001279c3 */ /* 0x000ea20000002600 */
[----:B------:R-:W-:Y:S01]  /*26c0*/  ULDC UR17, c[0x0][0x8c0] ;  /* 0x0002300000117ab9 */ /* 0x000fe20000000800 */
[----:B------:R-:W-:Y:S01]  /*26d0*/  ULDC UR20, c[0x0][0x8b0] ;  /* 0x00022c0000147ab9 */ /* 0x000fe20000000800 */
[----:B------:R-:W-:Y:S01]  /*26e0*/  UIADD3.X UR11, ~UR4, UR9, URZ, UP2, !UPT ;  /* 0x00000009040b7290 */ /* 0x000fe200097fe53f */
[--C-:B-1----:R-:W-:Y:S01]  /*26f0*/  SHF.R.U32.HI R23, RZ, UR20, R5.reuse ;  /* 0x00000014ff177c19 */ /* 0x102fe20008011605 */
[----:B------:R-:W-:Y:S01]  /*2700*/  ULDC UR19, c[0x0][0x904] ;  /* 0x0002410000137ab9 */ /* 0x000fe20000000800 */
[----:B------:R-:W-:Y:S01]  /*2710*/  ULDC UR13, c[0x0][0x8a8] ;  /* 0x00022a00000d7ab9 */ /* 0x000fe20000000800 */
[----:B------:R-:W-:Y:S01]  /*2720*/  USHF.R.U32.HI UR16, URZ, UR17, UR11 ;  /* 0x000000113f107299 */ /* 0x000fe2000801160b */
[----:B------:R-:W-:Y:S01]  /*2730*/  SHF.R.U64 R24, R4, UR20, R5 ;  /* 0x0000001404187c19 */ /* 0x000fe20008001205 */
[----:B------:R-:W-:-:S02]  /*2740*/  USHF.R.U64 UR15, UR15, UR17, UR11 ;  /* 0x000000110f0f7299 */ /* 0x000fc4000800120b */
[----:B------:R-:W-:Y:S02]  /*2750*/  USHF.R.U32.HI UR14, URZ, UR20, UR16 ;  /* 0x000000143f0e7299 */ /* 0x000fe40008011610 */
[----:B------:R-:W-:Y:S02]  /*2760*/  UIADD3 UR13, UR13, -0x1, URZ ;  /* 0xffffffff0d0d7890 */ /* 0x000fe4000fffe03f */
[----:B------:R-:W-:Y:S02]  /*2770*/  USHF.R.U32.HI UR21, URZ, UR19, UR14 ;  /* 0x000000133f157299 */ /* 0x000fe4000801160e */
[----:B------:R-:W-:Y:S02]  /*2780*/  USHF.R.U64 UR16, UR15, UR20, UR16 ;  /* 0x000000140f107299 */ /* 0x000fe40008001210 */
[----:B------:R-:W-:Y:S02]  /*2790*/  ULOP3.LUT UR15, UR15, UR13, URZ, 0xc0, !UPT ;  /* 0x0000000d0f0f7292 */ /* 0x000fe4000f8ec03f */
[----:B------:R-:W-:Y:S01]  /*27a0*/  LOP3.LUT R3, R23, UR21, RZ, 0xfc, !PT ;  /* 0x0000001517037c12 */ /* 0x000fe2000f8efcff */
[----:B------:R-:W-:-:S02]  /*27b0*/  USHF.R.U64 UR14, UR16, UR19, UR14 ;  /* 0x00000013100e7299 */ /* 0x000fc4000800120e */
[----:B--2---:R-:W-:Y:S01]  /*27c0*/  USEL UR11, UR40, UR18, !UP3 ;  /* 0x00000012280b7287 */ /* 0x004fe2000d800000 */
[----:B------:R-:W-:-:S13]  /*27d0*/  ISETP.NE.U32.AND P1, PT, R3, RZ, PT ;  /* 0x000000ff0300720c */ /* 0x000fda0003f25070 */
[----:B------:R-:W-:Y:S05]  /*27e0*/  @!P1 BRA `(.L_x_17) ;  /* 0x0000000000149947 */ /* 0x000fea0003800000 */
[----:B------:R-:W-:-:S07]  /*27f0*/  MOV R12, 0x2810 ;  /* 0x00002810000c7802 */ /* 0x000fce0000000f00 */
[----:B----45:R-:W-:Y:S05]  /*2800*/  CALL.REL.NOINC `($__internal_0_$__cuda_sm20_div_u64) ;  /* 0x0000019000607944 */ /* 0x030fea0003c00000 */
[----:B------:R-:W-:-:S05]  /*2810*/  IADD3 R13, -R3, RZ, RZ ;  /* 0x000000ff030d7210 */ /* 0x000fca0007ffe1ff */
[----:B------:R-:W-:Y:S01]  /*2820*/  IMAD R13, R24, R13, UR14 ;  /* 0x0000000e180d7e24 */ /* 0x000fe2000f8e020d */
[----:B------:R-:W-:Y:S06]  /*2830*/  BRA `(.L_x_18) ;  /* 0x0000000000507947 */ /* 0x000fec0003800000 */
.L_x_17:
[----:B------:R-:W1:Y:S01]  /*2840*/  I2F.U32.RP R3, R24 ;  /* 0x0000001800037306 */ /* 0x000e620000209000 */
[----:B------:R-:W-:-:S07]  /*2850*/  ISETP.NE.U32.AND P3, PT, R24, RZ, PT ;  /* 0x000000ff1800720c */ /* 0x000fce0003f65070 */
[----:B-1----:R-:W1:Y:S02]  /*2860*/  MUFU.RCP R3, R3 ;  /* 0x0000000300037308 */ /* 0x002e640000001000 */
[----:B-1----:R-:W-:-:S06]  /*2870*/  VIADD R12, R3, 0xffffffe ;  /* 0x0ffffffe030c7836 */ /* 0x002fcc0000000000 */
[----:B------:R1:W2:Y:S02]  /*2880*/  F2I.FTZ.U32.TRUNC.NTZ R13, R12 ;  /* 0x0000000c000d7305 */ /* 0x0002a4000021f000 */
[----:B-1----:R-:W-:Y:S01]  /*2890*/  IMAD.MOV.U32 R12, RZ, RZ, RZ ;  /* 0x000000ffff0c7224 */ /* 0x002fe200078e00ff */
[----:B--2---:R-:W-:-:S05]  /*28a0*/  IADD3 R11, RZ, -R13, RZ ;  /* 0x8000000dff0b7210 */ /* 0x004fca0007ffe0ff */
[----:B------:R-:W-:-:S04]  /*28b0*/  IMAD R11, R11, R24, RZ ;  /* 0x000000180b0b7224 */ /* 0x000fc800078e02ff */
[----:B------:R-:W-:-:S06]  /*28c0*/  IMAD.HI.U32 R13, R13, R11, R12 ;  /* 0x0000000b0d0d7227 */ /* 0x000fcc00078e000c */
[----:B------:R-:W-:-:S05]  /*28d0*/  IMAD.HI.U32 R3, R13, UR14, RZ ;  /* 0x0000000e0d037c27 */ /* 0x000fca000f8e00ff */
[----:B------:R-:W-:-:S05]  /*28e0*/  IADD3 R11, -R3, RZ, RZ ;  /* 0x000000ff030b7210 */ /* 0x000fca0007ffe1ff */
[----:B------:R-:W-:-:S05]  /*28f0*/  IMAD R11, R24, R11, UR14 ;  /* 0x0000000e180b7e24 */ /* 0x000fca000f8e020b */
[----:B------:R-:W-:-:S13]  /*2900*/  ISETP.GE.U32.AND P1, PT, R11, R24, PT ;  /* 0x000000180b00720c */ /* 0x000fda0003f26070 */
[----:B------:R-:W-:Y:S01]  /*2910*/  @P1 IMAD.IADD R11, R11, 0x1, -R24 ;  /* 0x000000010b0b1824 */ /* 0x000fe200078e0a18 */
[----:B------:R-:W-:-:S04]  /*2920*/  @P1 IADD3 R3, R3, 0x1, RZ ;  /* 0x0000000103031810 */ /* 0x000fc80007ffe0ff */
[----:B------:R-:W-:-:S13]  /*2930*/  ISETP.GE.U32.AND P2, PT, R11, R24, PT ;  /* 0x000000180b00720c */ /* 0x000fda0003f46070 */
[----:B------:R-:W-:Y:S01]  /*2940*/  @P2 VIADD R3, R3, 0x1 ;  /* 0x0000000103032836 */ /* 0x000fe20000000000 */
[----:B------:R-:W-:-:S04]  /*2950*/  @!P3 LOP3.LUT R3, RZ, R24, RZ, 0x33, !PT ;  /* 0x00000018ff03b212 */ /* 0x000fc800078e33ff */
[----:B------:R-:W-:-:S05]  /*2960*/  IADD3 R13, -R3, RZ, RZ ;  /* 0x000000ff030d7210 */ /* 0x000fca0007ffe1ff */
[----:B------:R-:W-:-:S07]  /*2970*/  IMAD R13, R24, R13, UR14 ;  /* 0x0000000e180d7e24 */ /* 0x000fce000f8e020d */
.L_x_18:
[----:B------:R-:W1:Y:S01]  /*2980*/  LDC R18, c[0x0][0x8a8] ;  /* 0x00022a00ff127b82 */ /* 0x000e620000000800 */
[----:B------:R-:W-:Y:S01]  /*2990*/  ULDC UR14, c[0x0][0x904] ;  /* 0x00024100000e7ab9 */ /* 0x000fe20000000800 */
[----:B------:R-:W-:Y:S01]  /*29a0*/  UMOV UR13, 0xffffffff ;  /* 0xffffffff000d7882 */ /* 0x000fe20000000000 */
[----:B------:R-:W-:Y:S01]  /*29b0*/  PLOP3.LUT P1, PT, PT, PT, UP3, 0x80, 0x0 ;  /* 0x000000000000781c */ /* 0x000fe20003f2f038 */
[----:B------:R-:W-:-:S04]  /*29c0*/  USHF.L.U32 UR13, UR13, UR14, URZ ;  /* 0x0000000e0d0d7299 */ /* 0x000fc8000800063f */
[----:B------:R-:W2:Y:S02]  /*29d0*/  LDC R16, c[0x0][0x8b8] ;  /* 0x00022e00ff107b82 */ /* 0x000ea40000000800 */
[----:B------:R-:W-:Y:S01]  /*29e0*/  LOP3.LUT R11, RZ, UR13, RZ, 0x33, !PT ;  /* 0x0000000dff0b7c12 */ /* 0x000fe2000f8e33ff */
[----:B------:R-:W-:Y:S02]  /*29f0*/  UMOV UR13, 0x1 ;  /* 0x00000001000d7882 */ /* 0x000fe40000000000 */
[----:B------:R-:W-:Y:S01]  /*2a00*/  USHF.L.U32 UR13, UR13, UR14, URZ ;  /* 0x0000000e0d0d7299 */ /* 0x000fe2000800063f */
[----:B------:R-:W-:-:S05]  /*2a10*/  LOP3.LUT R12, R11, UR16, RZ, 0xc0, !PT ;  /* 0x000000100b0c7c12 */ /* 0x000fca000f8ec0ff */
[----:B------:R-:W-:Y:S02]  /*2a20*/  IMAD R3, R3, UR13, R12 ;  /* 0x0000000d03037c24 */ /* 0x000fe4000f8e020c */
[----:B-1----:R-:W-:Y:S02]  /*2a30*/  IMAD R13, R13, R18, UR15 ;  /* 0x0000000f0d0d7e24 */ /* 0x002fe4000f8e0212 */
[----:B------:R-:W-:Y:S02]  /*2a40*/  @P1 IMAD.U32 R18, RZ, RZ, UR6 ;  /* 0x00000006ff121e24 */ /* 0x000fe4000f8e00ff */
[----:B------:R-:W-:Y:S02]  /*2a50*/  @!P1 IMAD.U32 R18, RZ, RZ, UR6 ;  /* 0x00000006ff129e24 */ /* 0x000fe4000f8e00ff */
[----:B--2---:R-:W-:Y:S01]  /*2a60*/  IMAD R17, R3, R16, UR11 ;  /* 0x0000000b03117e24 */ /* 0x004fe2000f8e0210 */
[----:B------:R-:W-:Y:S01]  /*2a70*/  @P1 MOV R16, R13 ;  /* 0x0000000d00101202 */ /* 0x000fe20000000f00 */
[----:B------:R-:W-:-:S03]  /*2a80*/  UMOV UR11, 0x1 ;  /* 0x00000001000b7882 */ /* 0x000fc60000000000 */
[----:B------:R-:W-:Y:S01]  /*2a90*/  @!P1 MOV R16, R17 ;  /* 0x0000001100109202 */ /* 0x000fe20000000f00 */
[----:B------:R-:W-:-:S07]  /*2aa0*/  @!P1 IMAD.MOV.U32 R17, RZ, RZ, R13 ;  /* 0x000000ffff119224 */ /* 0x000fce00078e000d */
.L_x_5:
[----:B------:R-:W-:-:S13]  /*2ab0*/  ISETP.NE.AND P1, PT, RZ, UR11, PT ;  /* 0x0000000bff007c0c */ /* 0x000fda000bf25270 */
[----:B------:R-:W-:Y:S05]  /*2ac0*/  @!P1 EXIT ;  /* 0x000000000000994d */ /* 0x000fea0003800000 */
[----:B------:R-:W2:Y:S02]  /*2ad0*/  LDC.64 R22, c[0x0][0x290] ;  /* 0x0000a400ff167b82 */ /* 0x000ea40000000a00 */
[----:B--2---:R-:W-:-:S05]  /*2ae0*/  IMAD.WIDE R22, R18, 0xc, R22 ;  /* 0x0000000c12167825 */ /* 0x004fca00078e0216 */
[----:B-1----:R1:W5:Y:S04]  /*2af0*/  LDG.E R13, desc[UR56][R22.64] ;  /* 0x00000038160d7981 */ /* 0x002368000c1e1900 */
[----:B------:R1:W5:Y:S04]  /*2b00*/  LDG.E R12, desc[UR56][R22.64+0x4] ;  /* 0x00000438160c7981 */ /* 0x000368000c1e1900 */
[----:B------:R1:W5:Y:S01]  /*2b10*/  LDG.E R11, desc[UR56][R22.64+0x8] ;  /* 0x00000838160b7981 */ /* 0x000362000c1e1900 */
[----:B------:R-:W-:Y:S01]  /*2b20*/  PLOP3.LUT P1, PT, PT, PT, UP1, 0x80, 0x0 ;  /* 0x000000000000781c */ /* 0x000fe20003f2f018 */
[----:B------:R-:W2:Y:S01]  /*2b30*/  S2UR UR41, SR_CgaCtaId ;  /* 0x00000000002979c3 */ /* 0x000ea20000008800 */
[----:B------:R-:W-:-:S11]  /*2b40*/  SHF.R.S32.HI R19, RZ, 0x1f, R18 ;  /* 0x0000001fff137819 */ /* 0x000fd60000011412 */
[----:B-1----:R-:W-:Y:S05]  /*2b50*/  @!P1 BRA `(.L_x_19) ;  /* 0x0000010c00989947 */ /* 0x002fea0003800000 */
[----:B------:R-:W-:-:S06]  /*2b60*/  UISETP.GT.U32.AND UP0, UPT, UR33, 0x1, UPT ;  /* 0x000000012100788c */ /* 0x000fcc000bf04070 */
[----:B------:R-:W-:-:S13]  /*2b70*/  PLOP3.LUT P0, PT, PT, PT, UP0, 0x80, 0x0 ;  /* 0x000000000000781c */ /* 0x000fda0003f0f008 */
[----:B--2---:R-:W-:Y:S05]  /*2b80*/  @P0 EXIT ;  /* 0x000000000000094d */ /* 0x004fea0003800000 */
.L_x_20:
[----:B------:R-:W-:-:S08]  /*2b90*/  NOP ;  /* 0x0000000000007918 */ /* 0x000fd00000000000 */
[----:B------:R-:W1:Y:S02]  /*2ba0*/  USETMAXREG.TRY_ALLOC.CTAPOOL UP0, 0xe8 ;  /* 0x000000e8000079c8 */ /* 0x000e640008000600 */
[----:B-1----:R-:W-:-:S13]  /*2bb0*/  PLOP3.LUT P0, PT, PT, PT, UP0, 0x80, 0x0 ;  /* 0x000000000000781c */ /* 0x002fda0003f0f008 */
[----:B------:R-:W-:Y:S05]  /*2bc0*/  @!P0 BRA `(.L_x_20) ;  /* 0xfffffffc00f08947 */ /* 0x000fea000383ffff */
[----:B------:R-:W1:Y:S01]  /*2bd0*/  SHFL.IDX PT, R2, R2, RZ, 0x1f ;  /* 0x00001fff02027589 */ /* 0x000e6200000e0000 */
[----:B------:R-:W2:Y:S01]  /*2be0*/  S2UR UR4, SR_CTAID.Y ;  /* 0x00000000000479c3 */ /* 0x000ea20000002600 */
[----:B------:R-:W-:Y:S01]  /*2bf0*/  UMOV UR58, URZ ;  /* 0x0000003f003a7c82 */ /* 0x000fe20008000000 */
[----:B------:R-:W-:Y:S01]  /*2c00*/  UMOV UR59, URZ ;  /* 0x0000003f003b7c82 */ /* 0x000fe20008000000 */
[----:B-1----:R-:W-:Y:S01]  /*2c10*/  LOP3.LUT P0, RZ, R2, 0x3, RZ, 0xc0, !PT ;  /* 0x0000000302ff7812 */ /* 0x002fe2000780c0ff */
[----:B--2---:R-:W-:-:S12]  /*2c20*/  UIMAD UR4, UR4, UR39, UR40 ;  /* 0x00000027040472a4 */ /* 0x004fd8000f8e0228 */
[----:B------:R-:W-:Y:S05]  /*2c30*/  @P0 BRA `(.L_x_21) ;  /* 0x0000000000a40947 */ /* 0x000fea0003800000 */
[----:B------:R-:W-:Y:S01]  /*2c40*/  ELECT P0, URZ, PT ;  /* 0x00000000003f782f */ /* 0x000fe20003800000 */
[----:B------:R-:W-:-:S12]  /*2c50*/  BSSY B0, `(.L_x_22) ;  /* 0x0000020000007945 */ /* 0x000fd80003800000 */
[----:B------:R-:W-:Y:S05]  /*2c60*/  @!P0 BRA `(.L_x_23) ;  /* 0x0000000000788947 */ /* 0x000fea0003800000 */
[----:B------:R-:W1:Y:S01]  /*2c70*/  S2UR UR6, SR_CgaCtaId ;  /* 0x00000000000679c3 */ /* 0x000e620000008800 */
[----:B------:R-:W-:Y:S01]  /*2c80*/  UISETP.NE.AND UP0, UPT, UR12, 0x1, UPT ;  /* 0x000000010c00788c */ /* 0x000fe2000bf05270 */
[----:B------:R-:W-:-:S06]  /*2c90*/  UMOV UR5, 0x400 ;  /* 0x0000040000057882 */ /* 0x000fcc0000000000 */
[----:B------:R-:W2:Y:S08]  /*2ca0*/  LDC.64 R4, c[0x0][0x700] ;  /* 0x0001c000ff047b82 */ /* 0x000eb00000000a00 */
[----:B----4-:R-:W2:Y:S08]  /*2cb0*/  LDC.64 R6, c[0x0][0x708] ;  /* 0x0001c200ff067b82 */ /* 0x010eb00000000a00 */
[----:B-----5:R-:W3:Y:S01]  /*2cc0*/  LDC.64 R8, c[0x0][0x710] ;  /* 0x0001c400ff087b82 */ /* 0x020ee20000000a00 */
[----:B-1----:R-:W-:-:S04]  /*2cd0*/  ULEA UR5, UR6, UR5, 0x18 ;  /* 0x0000000506057291 */ /* 0x002fc8000f8ec03f */
[----:B------:R-:W-:Y:S02]  /*2ce0*/  UIADD3 UR6, UR5, 0x80, URZ ;  /* 0x0000008005067890 */ /* 0x000fe4000fffe03f */
[----:B------:R-:W-:Y:S01]  /*2cf0*/  @!UP0 UIADD3 UR6, UR5, URZ, URZ ;  /* 0x0000003f05068290 */ /* 0x000fe2000fffe03f */
[----:B------:R-:W3:Y:S08]  /*2d00*/  LDC.64 R10, c[0x0][0x718] ;  /* 0x0001c600ff0a7b82 */ /* 0x000ef00000000a00 */
[----:B------:R-:W1:Y:S01]  /*2d10*/  LDC.64 R20, c[0x0][0x720] ;  /* 0x0001c800ff147b82 */ /* 0x000e620000000a00 */
[----:B--2---:R2:W-:Y:S07]  /*2d20*/  STS.128 [UR6+0x38700], R4 ;  /* 0x03870004ff007988 */ /* 0x0045ee0008000c06 */
[----:B------:R-:W1:Y:S08]  /*2d30*/  LDC.64 R22, c[0x0][0x728] ;  /* 0x0001ca00ff167b82 */ /* 0x000e700000000a00 */
[----:B------:R-:W4:Y:S01]  /*2d40*/  LDC.64 R24, c[0x0][0x730] ;  /* 0x0001cc00ff187b82 */ /* 0x000f220000000a00 */
[----:B---3--:R2:W-:Y:S07]  /*2d50*/  STS.128 [UR6+0x38710], R8 ;  /* 0x03871008ff007988 */ /* 0x0085ee0008000c06 */
[----:B------:R-:W4:Y:S08]  /*2d60*/  LDC.64 R26, c[0x0][0x738] ;  /* 0x0001ce00ff1a7b82 */ /* 0x000f300000000a00 */
[----:B------:R-:W3:Y:S01]  /*2d70*/  LDC.64 R28, c[0x0][0x740] ;  /* 0x0001d000ff1c7b82 */ /* 0x000ee20000000a00 */
[----:B-1----:R2:W-:Y:S07]  /*2d80*/  STS.128 [UR6+0x38720], R20 ;  /* 0x03872014ff007988 */ /* 0x0025ee0008000c06 */
[----:B------:R-:W3:Y:S08]  /*2d90*/  LDC.64 R30, c[0x0][0x748] ;  /* 0x0001d200ff1e7b82 */ /* 0x000ef00000000a00 */
[----:B------:R-:W1:Y:S01]  /*2da0*/  LDC.64 R32, c[0x0][0x750] ;  /* 0x0001d400ff207b82 */ /* 0x000e620000000a00 */
[----:B----4-:R2:W-:Y:S07]  /*2db0*/  STS.128 [UR6+0x38730], R24 ;  /* 0x03873018ff007988 */ /* 0x0105ee0008000c06 */
[----:B------:R-:W1:Y:S08]  /*2dc0*/  LDC.64 R34, c[0x0][0x758] ;  /* 0x0001d600ff227b82 */ /* 0x000e700000000a00 */
[----:B------:R-:W4:Y:S01]  /*2dd0*/  LDC.64 R36, c[0x0][0x760] ;  /* 0x0001d800ff247b82 */ /* 0x000f220000000a00 */
[----:B---3--:R2:W-:Y:S07]  /*2de0*/  STS.128 [UR6+0x38740], R28 ;  /* 0x0387401cff007988 */ /* 0x0085ee0008000c06 */
[----:B------:R-:W4:Y:S08]  /*2df0*/  LDC.64 R38, c[0x0][0x768] ;  /* 0x0001da00ff267b82 */ /* 0x000f300000000a00 */
[----:B------:R-:W3:Y:S01]  /*2e00*/  LDC.64 R40, c[0x0][0x770] ;  /* 0x0001dc00ff287b82 */ /* 0x000ee20000000a00 */
[----:B-1----:R2:W-:Y:S07]  /*2e10*/  STS.128 [UR6+0x38750], R32 ;  /* 0x03875020ff007988 */ /* 0x0025ee0008000c06 */
[----:B------:R-:W3:Y:S01]  /*2e20*/  LDC.64 R42, c[0x0][0x778] ;  /* 0x0001de00ff2a7b82 */ /* 0x000ee20000000a00 */
[----:B----4-:R2:W-:Y:S04]  /*2e30*/  STS.128 [UR6+0x38760], R36 ;  /* 0x03876024ff007988 */ /* 0x0105e80008000c06 */
[----:B---3--:R2:W-:Y:S02]  /*2e40*/  STS.128 [UR6+0x38770], R40 ;  /* 0x03877028ff007988 */ /* 0x0085e40008000c06 */
.L_x_23:
[----:B------:R-:W-:Y:S05]  /*2e50*/  BSYNC B0 ;  /* 0x0000000000007941 */ /* 0x000fea0003800000 */
.L_x_22:
[----:B------:R-:W-:Y:S01]  /*2e60*/  UISETP.NE.AND UP0, UPT, UR12, 0x1, UPT ;  /* 0x000000010c00788c */ /* 0x000fe2000bf05270 */
[----:B------:R-:W-:Y:S01]  /*2e70*/  NOP ;  /* 0x0000000000007918 */ /* 0x000fe20000000000 */
[----:B------:R-:W-:Y:S01]  /*2e80*/  ULDC UR5, c[0x0][0x884] ;  /* 0x0002210000057ab9 */ /* 0x000fe20000000800 */
[----:B------:R-:W-:Y:S01]  /*2e90*/  ULDC.64 UR58, c[0x0][0x800] ;  /* 0x00020000003a7ab9 */ /* 0x000fe20000000a00 */
[----:B------:R-:W-:-:S04]  /*2ea0*/  USEL UR5, UR5, URZ, UP0 ;  /* 0x0000003f05057287 */ /* 0x000fc80008000000 */
[----:B------:R-:W-:-:S04]  /*2eb0*/  UIADD3 UR5, UR4, UR5, URZ ;  /* 0x0000000504057290 */ /* 0x000fc8000fffe03f */
[----:B------:R-:W-:-:S12]  /*2ec0*/  UIMAD.WIDE UR58, UR5, 0x80, UR58 ;  /* 0x00000080053a78a5 */ /* 0x000fd8000f8e023a */
.L_x_21:
[----:B------:R-:W-:-:S13]  /*2ed0*/  ISETP.NE.AND P0, PT, RZ, UR54, PT ;  /* 0x00000036ff007c0c */ /* 0x000fda000bf05270 */
[----:B------:R-:W-:Y:S05]  /*2ee0*/  @P0 BRA `(.L_x_24) ;  /* 0x00000004001c0947 */ /* 0x000fea0003800000 */
[----:B------:R-:W-:Y:S01]  /*2ef0*/  ELECT P0, URZ, PT ;  /* 0x00000000003f782f */ /* 0x000fe20003800000 */
[----:B------:R-:W-:-:S12]  /*2f00*/  BSSY B0, `(.L_x_25) ;  /* 0x0000030000007945 */ /* 0x000fd80003800000 */
[----:B------:R-:W-:Y:S05]  /*2f10*/  @!P0 BRA `(.L_x_26) ;  /* 0x0000000000b88947 */ /* 0x000fea0003800000 */
[C---:B------:R-:W-:Y:S01]  /*2f20*/  SHF.L.U32 R2, R18.reuse, 0x3, RZ ;  /* 0x0000000312027819 */ /* 0x040fe200000006ff */
[----:B------:R-:W-:Y:S01]  /*2f30*/  ULDC.64 UR4, c[0x0][0x820] ;  /* 0x0002080000047ab9 */ /* 0x000fe20000000a00 */
[----:B------:R-:W-:Y:S02]  /*2f40*/  SHF.L.U64.HI R19, R18, 0x3, R19 ;  /* 0x0000000312137819 */ /* 0x000fe40000010213 */
[----:B--2---:R-:W-:-:S04]  /*2f50*/  IADD3 R4, P0, R2, UR4, RZ ;  /* 0x0000000402047c10 */ /* 0x004fc8000ff1e0ff */
[----:B------:R-:W-:Y:S01]  /*2f60*/  IADD3.X R5, R19, UR5, RZ, P0, !PT ;  /* 0x0000000513057c10 */ /* 0x000fe200087fe4ff */
[----:B------:R-:W-:-:S05]  /*2f70*/  ULDC.64 UR4, c[0x0][0x818] ;  /* 0x0002060000047ab9 */ /* 0x000fca0000000a00 */
[----:B------:R-:W2:Y:S01]  /*2f80*/  LDG.E.64 R4, desc[UR56][R4.64] ;  /* 0x0000003804047981 */ /* 0x000ea2000c1e1b00 */
[----:B------:R-:W-:-:S04]  /*2f90*/  IADD3 R2, P0, R2, UR4, RZ ;  /* 0x0000000402027c10 */ /* 0x000fc8000ff1e0ff */
[----:B------:R-:W-:-:S06]  /*2fa0*/  IADD3.X R3, R19, UR5, RZ, P0, !PT ;  /* 0x0000000513037c10 */ /* 0x000fcc00087fe4ff */
[----:B------:R-:W3:Y:S01]  /*2fb0*/  LDG.E.64 R2, desc[UR56][R2.64] ;  /* 0x0000003802027981 */ /* 0x000ee2000c1e1b00 */
[----:B------:R-:W1:Y:S01]  /*2fc0*/  S2UR UR5, SR_CgaCtaId ;  /* 0x00000000000579c3 */ /* 0x000e620000008800 */
[----:B------:R-:W-:Y:S01]  /*2fd0*/  UISETP.NE.AND UP0, UPT, UR12, 0x1, UPT ;  /* 0x000000010c00788c */ /* 0x000fe2000bf05270 */
[----:B------:R-:W-:Y:S02]  /*2fe0*/  UMOV UR4, 0x400 ;  /* 0x0000040000047882 */ /* 0x000fe40000000000 */
[----:B-1----:R-:W-:-:S04]  /*2ff0*/  ULEA UR4, UR5, UR4, 0x18 ;  /* 0x0000000405047291 */ /* 0x002fc8000f8ec03f */
[----:B------:R-:W-:-:S04]  /*3000*/  UIADD3 UR5, UR4, 0x80, URZ ;  /* 0x0000008004057890 */ /* 0x000fc8000fffe03f */
[----:B------:R-:W-:-:S04]  /*3010*/  @!UP0 UIADD3 UR5, UR4, URZ, URZ ;  /* 0x0000003f04058290 */ /* 0x000fc8000fffe03f */
[----:B------:R-:W-:-:S05]  /*3020*/  UIADD3 UR4, UR5, 0x38700, URZ ;  /* 0x0003870005047890 */ /* 0x000fca000fffe03f */
[----:B-----5:R-:W1:Y:S01]  /*3030*/  LDS R0, [UR5+0x3871c] ;  /* 0x03871c05ff007984 */ /* 0x020e620008000800 */
[----:B------:R-:W-:-:S03]  /*3040*/  IMAD.U32 R10, RZ, RZ, UR4 ;  /* 0x00000004ff0a7e24 */ /* 0x000fc6000f8e00ff */
[----:B------:R-:W-:Y:S02]  /*3050*/  STS [UR5+0x38730], RZ ;  /* 0x038730ffff007988 */ /* 0x000fe40008000805 */
[----:B------:R-:W-:-:S05]  /*3060*/  SHF.R.U64 R10, R10, 0x4, RZ ;  /* 0x000000040a0a7819 */ /* 0x000fca00000012ff */
[----:B------:R-:W-:Y:S04]  /*3070*/  STS [UR5+0x38710], R10 ;  /* 0x0387100aff007988 */ /* 0x000fe80008000805 */
[----:B------:R-:W-:Y:S01]  /*3080*/  STS [UR5+0x38714], R10 ;  /* 0x0387140aff007988 */ /* 0x000fe20008000805 */
[----:B--2---:R-:W-:-:S04]  /*3090*/  SHF.L.U64.HI R9, R4, 0x1, R5 ;  /* 0x0000000104097819 */ /* 0x004fc80000010205 */
[----:B------:R-:W-:-:S04]  /*30a0*/  LOP3.LUT R9, R9, 0x1fffffff, RZ, 0xc0, !PT ;  /* 0x1fffffff09097812 */ /* 0x000fc800078ec0ff */
[----:B------:R-:W-:Y:S01]  /*30b0*/  SHF.R.U32.HI R5, RZ, 0x4, R9 ;  /* 0x00000004ff057819 */ /* 0x000fe20000011609 */
[----:B---3--:R-:W-:Y:S03]  /*30c0*/  STS.64 [UR5+0x38700], R2 ;  /* 0x03870002ff007988 */ /* 0x008fe60008000a05 */
[----:B-1----:R-:W-:-:S05]  /*30d0*/  LOP3.LUT R0, R0, 0xf, R5, 0xb8, !PT ;  /* 0x0000000f00007812 */ /* 0x002fca00078eb805 */
[----:B------:R1:W-:Y:S04]  /*30e0*/  STS [UR5+0x3871c], R0 ;  /* 0x03871c00ff007988 */ /* 0x0003e80008000805 */
[----:B------:R-:W2:Y:S01]  /*30f0*/  LDS R5, [UR5+0x3871c] ;  /* 0x03871c05ff057984 */ /* 0x000ea20008000800 */
[----:B-1----:R-:W-:Y:S01]  /*3100*/  SHF.L.U32 R0, R4, 0x1, RZ ;  /* 0x0000000104007819 */ /* 0x002fe200000006ff */
[----:B------:R-:W-:-:S03]  /*3110*/  VIADD R4, R13, 0xffffffff ;  /* 0xffffffff0d047836 */ /* 0x000fc60000000000 */
[----:B------:R-:W-:-:S04]  /*3120*/  LOP3.LUT R0, R0, 0xfffffffe, RZ, 0xc0, !PT ;  /* 0xfffffffe00007812 */ /* 0x000fc800078ec0ff */
[----:B------:R-:W-:-:S05]  /*3130*/  SHF.R.U64 R0, R0, 0x4, R9 ;  /* 0x0000000400007819 */ /* 0x000fca0000001209 */
[----:B------:R-:W-:Y:S01]  /*3140*/  STS [UR5+0x3870c], R0 ;  /* 0x03870c00ff007988 */ /* 0x000fe20008000805 */
[----:B--2---:R-:W-:-:S05]  /*3150*/  LOP3.LUT R6, R5, 0xf0, RZ, 0xb8, !PT ;  /* 0x000000f005067812 */ /* 0x004fca00078eb8ff */
[----:B------:R4:W-:Y:S04]  /*3160*/  STS [UR5+0x3871c], R6 ;  /* 0x03871c06ff007988 */ /* 0x0009e80008000805 */
[----:B------:R-:W1:Y:S01]  /*3170*/  LDS R5, [UR5+0x3871c] ;  /* 0x03871c05ff057984 */ /* 0x000e620008000800 */
[----:B----4-:R-:W-:Y:S02]  /*3180*/  CS2R R6, SRZ ;  /* 0x0000000000067805 */ /* 0x010fe4000001ff00 */
[----:B-1----:R-:W-:Y:S02]  /*3190*/  LOP3.LUT R11, R5, 0xf00, RZ, 0xb8, !PT ;  /* 0x00000f00050b7812 */ /* 0x002fe400078eb8ff */
[----:B------:R-:W-:-:S03]  /*31a0*/  IADD3 R5, R12, -0x1, RZ ;  /* 0xffffffff0c057810 */ /* 0x000fc60007ffe0ff */
[----:B------:R-:W-:Y:S04]  /*31b0*/  STS.64 [UR5+0x38718], R10 ;  /* 0x0387180aff007988 */ /* 0x000fe80008000a05 */
[----:B------:R-:W1:Y:S04]  /*31c0*/  LDS R8, [UR5+0x3871c] ;  /* 0x03871c05ff087984 */ /* 0x000e680008000800 */
[----:B------:R3:W-:Y:S01]  /*31d0*/  STS.128 [UR5+0x38720], R4 ;  /* 0x03872004ff007988 */ /* 0x0007e20008000c05 */
[----:B-1----:R-:W-:-:S05]  /*31e0*/  LOP3.LUT R8, R8, 0xf000, RZ, 0xb8, !PT ;  /* 0x0000f00008087812 */ /* 0x002fca00078eb8ff */
[----:B------:R3:W-:Y:S02]  /*31f0*/  STS [UR5+0x3871c], R8 ;  /* 0x03871c08ff007988 */ /* 0x0007e40008000805 */
.L_x_26:
[----:B------:R-:W-:Y:S05]  /*3200*/  BSYNC B0 ;  /* 0x0000000000007941 */ /* 0x000fea0003800000 */
.L_x_25:
[----:B------:R-:W-:Y:S01]  /*3210*/  ELECT P0, URZ, PT ;  /* 0x00000000003f782f */ /* 0x000fe20003800000 */
[----:B------:R-:W-:Y:S01]  /*3220*/  NOP ;  /* 0x0000000000007918 */ /* 0x000fe20000000000 */
[----:B------:R-:W-:Y:S11]  /*3230*/  BSSY B0, `(.L_x_27) ;  /* 0x0000004000007945 */ /* 0x000ff60003800000 */
[----:B------:R-:W-:Y:S05]  /*3240*/  @!P0 BRA `(.L_x_28) ;  /* 0x0000000000088947 */ /* 0x000fea0003800000 */
[----:B------:R0:W-:Y:S01]  /*3250*/  UTMACMDFLUSH ;  /* 0x00000000000079b7 */ /* 0x0001e20000000000 */
[----:B------:R-:W-:-:S04]  /*3260*/  DEPBAR.LE SB0, 0x0 ;  /* 0x000080000000791a */ /* 0x000fc80000000000 */
.L_x_28:
[----:B------:R-:W-:Y:S05]  /*3270*/  BSYNC B0 ;  /* 0x0000000000007941 */ /* 0x000fea0003800000 */
.L_x_27:
[----:B------:R-:W1:Y:S01]  /*3280*/  S2UR UR5, SR_CgaCtaId ;  /* 0x00000000000579c3 */ /* 0x000e620000008800 */
[----:B-----5:R-:W2:Y:S01]  /*3290*/  S2R R0, SR_LANEID ;  /* 0x0000000000007919 */ /* 0x020ea20000000000 */
[----:B------:R-:W-:Y:S01]  /*32a0*/  UISETP.NE.AND UP0, UPT, UR12, 0x1, UPT ;  /* 0x000000010c00788c */ /* 0x000fe2000bf05270 */
[----:B------:R-:W-:Y:S02]  /*32b0*/  UMOV UR4, 0x400 ;  /* 0x0000040000047882 */ /* 0x000fe40000000000 */
[----:B-1----:R-:W-:-:S04]  /*32c0*/  ULEA UR4, UR5, UR4, 0x18 ;  /* 0x0000000405047291 */ /* 0x002fc8000f8ec03f */
[----:B------:R-:W-:-:S04]  /*32d0*/  UIADD3 UR5, UR4, 0x80, URZ ;  /* 0x0000008004057890 */ /* 0x000fc8000fffe03f */
[----:B------:R-:W-:Y:S01]  /*32e0*/  @!UP0 UIADD3 UR5, UR4, URZ, URZ ;  /* 0x0000003f04058290 */ /* 0x000fe2000fffe03f */
[----:B--2---:R-:W-:-:S05]  /*32f0*/  IMAD.SHL.U32 R0, R0, 0x4, RZ ;  /* 0x0000000400007824 */ /* 0x004fca00078e00ff */
[----:B------:R-:W-:Y:S02]  /*3300*/  MOV R3, UR5 ;  /* 0x0000000500037c02 */ /* 0x000fe40008000f00 */
[C---:B------:R-:W-:Y:S02]  /*3310*/  IADD3 R2, P0, R0.reuse, UR58, RZ ;  /* 0x0000003a00027c10 */ /* 0x040fe4000ff1e0ff */
[----:B---3--:R-:W-:-:S03]  /*3320*/  IADD3 R4, R0, 0x38700, R3 ;  /* 0x0003870000047810 */ /* 0x008fc60007ffe003 */
[----:B------:R-:W-:Y:S02]  /*3330*/  IMAD.X R3, RZ, RZ, UR59, P0 ;  /* 0x0000003bff037e24 */ /* 0x000fe400080e06ff */
[----:B------:R-:W1:Y:S04]  /*3340*/  LDS R5, [R4] ;  /* 0x0000000004057984 */ /* 0x000e680000000800 */
[----:B-1----:R1:W5:Y:S02]  /*3350*/  ATOMG.E.EXCH.STRONG.GPU PT, RZ, [R2], R5 ;  /* 0x0000000502ff73a8 */ /* 0x00236400041ee100 */
.L_x_24:
[----:B-1----:R-:W-:Y:S01]  /*3360*/  SHF.R.S32.HI R3, RZ, 0x1f, R14 ;  /* 0x0000001fff037819 */ /* 0x002fe2000001140e */
[----:B------:R-:W1:Y:S01]  /*3370*/  S2UR UR42, SR_CgaCtaId ;  /* 0x00000000002a79c3 */ /* 0x000e620000008800 */
[----:B------:R-:W-:Y:S01]  /*3380*/  UISETP.NE.AND UP0, UPT, UR12, 0x1, UPT ;  /* 0x000000010c00788c */ /* 0x000fe2000bf05270 */
[----:B--2---:R-:W-:Y:S01]  /*3390*/  MOV R23, RZ ;  /* 0x000000ff00177202 */ /* 0x004fe20000000f00 */
[----:B------:R-:W-:Y:S01]  /*33a0*/  UMOV UR43, 0x400 ;  /* 0x00000400002b7882 */ /* 0x000fe20000000000 */
[----:B------:R-:W-:Y:S01]  /*33b0*/  LEA.HI R3, R3, R14, RZ, 0x8 ;  /* 0x0000000e03037211 */ /* 0x000fe200078f40ff */
[----:B------:R-:W-:Y:S02]  /*33c0*/  ULOP3.LUT UR50, UR52, 0x1, URZ, 0xfc, !UPT ;  /* 0x0000000134327892 */ /* 0x000fe4000f8efc3f */
[----:B------:R-:W-:Y:S01]  /*33d0*/  ULOP3.LUT UR47, UR53, 0x1, URZ, 0xfc, !UPT ;  /* 0x00000001352f7892 */ /* 0x000fe2000f8efc3f */
[----:B------:R-:W-:Y:S01]  /*33e0*/  LOP3.LUT R3, R3, 0xffffff00, RZ, 0xc0, !PT ;  /* 0xffffff0003037812 */ /* 0x000fe200078ec0ff */
[----:B------:R-:W-:Y:S01]  /*33f0*/  ULOP3.LUT UR48, UR51, 0x1, URZ, 0xfc, !UPT ;  /* 0x0000000133307892 */ /* 0x000fe2000f8efc3f */
[----:B------:R-:W-:-:S02]  /*3400*/  UMOV UR36, URZ ;  /* 0x0000003f00247c82 */ /* 0x000fc40008000000 */
[----:B------:R-:W-:Y:S01]  /*3410*/  IADD3 R3, -R3, R14, RZ ;  /* 0x0000000e03037210 */ /* 0x000fe20007ffe1ff */
[----:B------:R-:W-:Y:S01]  /*3420*/  UMOV UR60, URZ ;  /* 0x0000003f003c7c82 */ /* 0x000fe20008000000 */
[----:B------:R-:W-:Y:S01]  /*3430*/  UMOV UR55, URZ ;  /* 0x0000003f00377c82 */ /* 0x000fe20008000000 */
[----:B------:R-:W-:Y:S01]  /*3440*/  UMOV UR37, URZ ;  /* 0x0000003f00257c82 */ /* 0x000fe20008000000 */
[----:B------:R-:W-:Y:S01]  /*3450*/  SHF.R.S32.HI R2, RZ, 0x1f, R3 ;  /* 0x0000001fff027819 */ /* 0x000fe20000011403 */
[C---:B------:R-:W-:Y:S01]  /*3460*/  IMAD.SHL.U32 R5, R3.reuse, 0x40, RZ ;  /* 0x0000004003057824 */ /* 0x040fe200078e00ff */
[CC--:B-----5:R-:W-:Y:S01]  /*3470*/  LEA.HI R0, R3.reuse, R3.reuse, RZ, 0x1 ;  /* 0x0000000303007211 */ /* 0x0e0fe200078f08ff */
[----:B------:R-:W-:Y:S01]  /*3480*/  VIADD R155, R3, 0x1f ;  /* 0x0000001f039b7836 */ /* 0x000fe20000000000 */
[CC--:B------:R-:W-:Y:S01]  /*3490*/  LEA.HI R4, R2.reuse, R3.reuse, RZ, 0x5 ;  /* 0x0000000302047211 */ /* 0x0c0fe200078f28ff */
[----:B------:R-:W-:Y:S01]  /*34a0*/  UMOV UR38, URZ ;  /* 0x0000003f00267c82 */ /* 0x000fe20008000000 */
[----:B----4-:R-:W-:-:S02]  /*34b0*/  LEA.HI R7, R2, R3, RZ, 0x4 ;  /* 0x0000000302077211 */ /* 0x010fc400078f20ff */
[----:B------:R-:W-:Y:S01]  /*34c0*/  SHF.R.S32.HI R4, RZ, 0x5, R4 ;  /* 0x00000005ff047819 */ /* 0x000fe20000011404 */
[----:B-1----:R-:W-:Y:S01]  /*34d0*/  ULEA UR43, UR42, UR43, 0x18 ;  /* 0x0000002b2a2b7291 */ /* 0x002fe2000f8ec03f */
[----:B------:R-:W-:Y:S02]  /*34e0*/  SHF.R.S32.HI R0, RZ, 0x1, R0 ;  /* 0x00000001ff007819 */ /* 0x000fe40000011400 */
[----:B------:R-:W-:Y:S01]  /*34f0*/  SHF.R.S32.HI R8, RZ, 0x4, R7 ;  /* 0x00000004ff087819 */ /* 0x000fe20000011407 */
[----:B------:R-:W-:Y:S01]  /*3500*/  UIADD3 UR49, UR43, 0x80, URZ ;  /* 0x000000802b317890 */ /* 0x000fe2000fffe03f */
[----:B------:R-:W-:Y:S01]  /*3510*/  SHF.L.U32 R6, R4, 0x4, RZ ;  /* 0x0000000404067819 */ /* 0x000fe200000006ff */
[----:B------:R-:W-:Y:S01]  /*3520*/  IMAD.SHL.U32 R4, R0, 0x80, RZ ;  /* 0x0000008000047824 */ /* 0x000fe200078e00ff */
[----:B------:R-:W-:Y:S01]  /*3530*/  LEA.HI R9, R7, R8, RZ, 0x1 ;  /* 0x0000000807097211 */ /* 0x000fe200078f08ff */
[----:B------:R-:W-:Y:S01]  /*3540*/  @!UP0 UIADD3 UR49, UR43, URZ, URZ ;  /* 0x0000003f2b318290 */ /* 0x000fe2000fffe03f */
[----:B------:R-:W-:-:S02]  /*3550*/  LOP3.LUT R5, R5, 0x40, RZ, 0xc0, !PT ;  /* 0x0000004005057812 */ /* 0x000fc400078ec0ff */
[----:B------:R-:W-:Y:S01]  /*3560*/  LOP3.LUT R4, R4, 0x180, RZ, 0xc0, !PT ;  /* 0x0000018004047812 */ /* 0x000fe200078ec0ff */
[----:B------:R-:W-:Y:S01]  /*3570*/  UIADD3 UR49, UR49, 0x38700, URZ ;  /* 0x0003870031317890 */ /* 0x000fe2000fffe03f */
[----:B------:R-:W-:Y:S02]  /*3580*/  LOP3.LUT R9, R9, 0x7ffffe, RZ, 0xc0, !PT ;  /* 0x007ffffe09097812 */ /* 0x000fe400078ec0ff */
[CC--:B------:R-:W-:Y:S02]  /*3590*/  LEA.HI R156, R2.reuse, R3.reuse, RZ, 0x7 ;  /* 0x00000003029c7211 */ /* 0x0c0fe400078f38ff */
[----:B------:R-:W-:Y:S01]  /*35a0*/  LOP3.LUT R7, R5, 0x30, R6, 0xf8, !PT ;  /* 0x0000003005077812 */ /* 0x000fe200078ef806 */
[----:B------:R-:W-:Y:S01]  /*35b0*/  IMAD.MOV.U32 R6, RZ, RZ, 0x1 ;  /* 0x00000001ff067424 */ /* 0x000fe200078e00ff */
[----:B------:R-:W-:Y:S02]  /*35c0*/  LEA.HI R0, R2, R3, RZ, 0x3 ;  /* 0x0000000302007211 */ /* 0x000fe400078f18ff */
[----:B------:R-:W-:-:S02]  /*35d0*/  LOP3.LUT R5, R4, R5, RZ, 0xfc, !PT ;  /* 0x0000000504057212 */ /* 0x000fc400078efcff */
[----:B------:R-:W-:Y:S02]  /*35e0*/  IADD3 R9, R8, -R9, RZ ;  /* 0x8000000908097210 */ /* 0x000fe40007ffe0ff */
[----:B------:R-:W-:Y:S02]  /*35f0*/  SHF.R.S32.HI R156, RZ, 0x7, R156 ;  /* 0x00000007ff9c7819 */ /* 0x000fe4000001149c */
[----:B------:R-:W-:Y:S02]  /*3600*/  LOP3.LUT R7, R7, 0x8, R0, 0xf8, !PT ;  /* 0x0000000807077812 */ /* 0x000fe400078ef800 */
[----:B------:R-:W-:Y:S01]  /*3610*/  SHF.R.U32.HI R5, RZ, 0x3, R5 ;  /* 0x00000003ff057819 */ /* 0x000fe20000011605 */
[----:B------:R-:W-:-:S03]  /*3620*/  IMAD R154, R156, 0x4, R9 ;  /* 0x000000049c9a7824 */ /* 0x000fc600078e0209 */
[----:B------:R-:W-:-:S04]  /*3630*/  LOP3.LUT R5, R5, R7, R4, 0x1e, !PT ;  /* 0x0000000705057212 */ /* 0x000fc800078e1e04 */
[----:B------:R-:W-:-:S07]  /*3640*/  LEA R154, R154, R5, 0x9 ;  /* 0x000000059a9a7211 */ /* 0x000fce00078e48ff */
.L_x_149:
[----:B--2---:R-:W1:Y:S02]  /*3650*/  LDC.64 R2, c[0x0][0x290] ;  /* 0x0000a400ff027b82 */ /* 0x004e640000000a00 */
[----:B-1----:R-:W-:-:S05]  /*3660*/  IMAD.WIDE R2, R18, 0xc, R2 ;  /* 0x0000000c12027825 */ /* 0x002fca00078e0202 */
[----:B------:R-:W2:Y:S01]  /*3670*/  LDG.E R4, desc[UR56][R2.64+0x8] ;  /* 0x0000083802047981 */ /* 0x000ea2000c1e1900 */
[----:B------:R-:W-:Y:S01]  /*3680*/  UMOV UR9, URZ ;  /* 0x0000003f00097c82 */ /* 0x000fe20008000000 */
[----:B------:R-:W-:Y:S01]  /*3690*/  UMOV UR10, UR55 ;  /* 0x00000037000a7c82 */ /* 0x000fe20008000000 */
[--C-:B------:R-:W-:Y:S01]  /*36a0*/  IMAD.MOV.U32 R152, RZ, RZ, R18.reuse ;  /* 0x000000ffff987224 */ /* 0x100fe200078e0012 */
[----:B------:R-:W-:Y:S01]  /*36b0*/  STL [R1], RZ ;  /* 0x000000ff01007387 */ /* 0x000fe20000100800 */
[----:B------:R-:W-:Y:S02]  /*36c0*/  SHF.R.S32.HI R19, RZ, 0x1f, R18 ;  /* 0x0000001fff137819 */ /* 0x000fe40000011412 */
[----:B------:R-:W-:Y:S02]  /*36d0*/  CS2R R150, SRZ ;  /* 0x0000000000967805 */ /* 0x000fe4000001ff00 */
[----:B------:R-:W-:Y:S01]  /*36e0*/  CS2R R24, SRZ ;  /* 0x0000000000187805 */ /* 0x000fe2000001ff00 */
[----:B------:R-:W-:Y:S01]  /*36f0*/  STL [R1+0x4], RZ ;  /* 0x000004ff01007387 */ /* 0x000fe20000100800 */
[----:B------:R-:W-:-:S02]  /*3700*/  CS2R R26, SRZ ;  /* 0x00000000001a7805 */ /* 0x000fc4000001ff00 */
[----:B------:R-:W-:Y:S02]  /*3710*/  CS2R R28, SRZ ;  /* 0x00000000001c7805 */ /* 0x000fe4000001ff00 */
[----:B------:R-:W-:Y:S01]  /*3720*/  CS2R R30, SRZ ;  /* 0x00000000001e7805 */ /* 0x000fe2000001ff00 */
[----:B------:R-:W-:Y:S01]  /*3730*/  STL [R1+0x8], RZ ;  /* 0x000008ff01007387 */ /* 0x000fe20000100800 */
[----:B------:R-:W-:Y:S02]  /*3740*/  CS2R R32, SRZ ;  /* 0x0000000000207805 */ /* 0x000fe4000001ff00 */
        /* <DEDUP_REMOVED lines=76> */
[----:B------:R-:W-:Y:S01]  /*3c10*/  CS2R R148, SRZ ;  /* 0x0000000000947805 */ /* 0x000fe2000001ff00 */
[----:B------:R-:W-:Y:S04]  /*3c20*/  STL [R1+0x58], RZ ;  /* 0x000058ff01007387 */ /* 0x000fe80000100800 */
        /* <DEDUP_REMOVED lines=51> */
[----:B------:R-:W-:Y:S01]  /*3f60*/  STL [R1+0x128], RZ ;  /* 0x000128ff01007387 */ /* 0x000fe20000100800 */
[----:B--2---:R-:W-:-:S02]  /*3f70*/  ISETP.GE.AND P0, PT, R4, 0x1, PT ;  /* 0x000000010400780c */ /* 0x004fc40003f06270 */
[----:B------:R-:W-:Y:S01]  /*3f80*/  IADD3 R5, R4, 0x3f, RZ ;  /* 0x0000003f04057810 */ /* 0x000fe20007ffe0ff */
[----:B------:R-:W-:Y:S03]  /*3f90*/  STL [R1+0x12c], RZ ;  /* 0x00012cff01007387 */ /* 0x000fe60000100800 */
[----:B------:R-:W-:Y:S01]  /*3fa0*/  SHF.R.S32.HI R0, RZ, 0x1f, R5 ;  /* 0x0000001fff007819 */ /* 0x000fe20000011405 */
[----:B------:R-:W-:Y:S03]  /*3fb0*/  STL [R1+0x130], RZ ;  /* 0x000130ff01007387 */ /* 0x000fe60000100800 */
[----:B------:R-:W-:Y:S01]  /*3fc0*/  LEA.HI R5, R0, R5, RZ, 0x6 ;  /* 0x0000000500057211 */ /* 0x000fe200078f30ff */
[----:B------:R-:W-:Y:S01]  /*3fd0*/  STL [R1+0x134], RZ ;  /* 0x000134ff01007387 */ /* 0x000fe20000100800 */
[----:B------:R-:W-:-:S02]  /*3fe0*/  MOV R0, UR37 ;  /* 0x0000002500007c02 */ /* 0x000fc40008000f00 */
[----:B------:R-:W-:Y:S01]  /*3ff0*/  SHF.R.S32.HI R5, RZ, 0x6, R5 ;  /* 0x00000006ff057819 */ /* 0x000fe20000011405 */
        /* <DEDUP_REMOVED lines=9> */
[----:B-----5:R-:W1:Y:S04]  /*4090*/  SHFL.IDX PT, R7, R156, RZ, 0x1f ;  /* 0x00001fff9c077589 */ /* 0x020e6800000e0000 */
[----:B------:R2:W-:Y:S04]  /*40a0*/  STL [R1+0x15c], RZ ;  /* 0x00015cff01007387 */ /* 0x0005e80000100800 */
[----:B------:R2:W-:Y:S04]  /*40b0*/  STL [R1+0x160], RZ ;  /* 0x000160ff01007387 */ /* 0x0005e80000100800 */
[----:B------:R2:W-:Y:S04]  /*40c0*/  STL [R1+0x164], RZ ;  /* 0x000164ff01007387 */ /* 0x0005e80000100800 */
[----:B------:R2:W-:Y:S04]  /*40d0*/  STL [R1+0x168], RZ ;  /* 0x000168ff01007387 */ /* 0x0005e80000100800 */
[----:B------:R2:W-:Y:S04]  /*40e0*/  STL [R1+0x16c], RZ ;  /* 0x00016cff01007387 */ /* 0x0005e80000100800 */
[----:B------:R2:W-:Y:S01]  /*40f0*/  STL [R1+0x170], RZ ;  /* 0x000170ff01007387 */ /* 0x0005e20000100800 */
[----:B-1----:R-:W-:-:S03]  /*4100*/  R2UR UR4, R7 ;  /* 0x00000000070472ca */ /* 0x002fc600000e0000 */
[----:B------:R2:W-:Y:S04]  /*4110*/  STL [R1+0x174], RZ ;  /* 0x000174ff01007387 */ /* 0x0005e80000100800 */
[----:B------:R2:W-:Y:S04]  /*4120*/  STL [R1+0x178], RZ ;  /* 0x000178ff01007387 */ /* 0x0005e80000100800 */
[----:B------:R2:W-:Y:S02]  /*4130*/  STL [R1+0x17c], RZ ;  /* 0x00017cff01007387 */ /* 0x0005e40000100800 */
[----:B------:R-:W-:-:S02]  /*4140*/  ULEA.HI UR5, UR4, UR4, URZ, 0x1 ;  /* 0x0000000404057291 */ /* 0x000fc4000f8f083f */
[----:B------:R2:W-:Y:S02]  /*4150*/  STL [R1+0x180], RZ ;  /* 0x000180ff01007387 */ /* 0x0005e40000100800 */
[----:B------:R-:W-:Y:S02]  /*4160*/  ULOP3.LUT UR5, UR5, 0x1e, URZ, 0xc0, !UPT ;  /* 0x0000001e05057892 */ /* 0x000fe4000f8ec03f */
[----:B------:R2:W-:Y:S02]  /*4170*/  STL [R1+0x184], RZ ;  /* 0x000184ff01007387 */ /* 0x0005e40000100800 */
[----:B------:R-:W-:Y:S02]  /*4180*/  UIADD3 UR5, UR4, -UR5, URZ ;  /* 0x8000000504057290 */ /* 0x000fe4000fffe03f */
[----:B------:R2:W-:Y:S02]  /*4190*/  STL [R1+0x188], RZ ;  /* 0x000188ff01007387 */ /* 0x0005e40000100800 */
[----:B------:R-:W-:-:S02]  /*41a0*/  ULEA UR5, UR5, UR43, 0xd ;  /* 0x0000002b05057291 */ /* 0x000fc4000f8e683f */
[----:B------:R2:W-:Y:S02]  /*41b0*/  STL [R1+0x18c], RZ ;  /* 0x00018cff01007387 */ /* 0x0005e40000100800 */
[----:B------:R-:W-:Y:S02]  /*41c0*/  USHF.R.U32.HI UR5, URZ, 0x4, UR5 ;  /* 0x000000043f057899 */ /* 0x000fe40008011605 */
[----:B------:R2:W-:Y:S02]  /*41d0*/  STL [R1+0x190], RZ ;  /* 0x000190ff01007387 */ /* 0x0005e40000100800 */
[----:B------:R-:W-:Y:S02]  /*41e0*/  ULOP3.LUT UR8, UR5, 0x3fff, URZ, 0xc0, !UPT ;  /* 0x00003fff05087892 */ /* 0x000fe4000f8ec03f */
[----:B------:R2:W-:Y:S04]  /*41f0*/  STL [R1+0x194], RZ ;  /* 0x000194ff01007387 */ /* 0x0005e80000100800 */
        /* <DEDUP_REMOVED lines=25> */
[----:B------:R2:W-:Y:S01]  /*4390*/  STL [R1+0x1fc], RZ ;  /* 0x0001fcff01007387 */ /* 0x0005e20000100800 */
[----:B------:R-:W-:Y:S05]  /*43a0*/  @!P0 BRA `(.L_x_29) ;  /* 0x0000003800148947 */ /* 0x000fea0003800000 */
[----:B------:R-:W-:-:S06]  /*43b0*/  UISETP.NE.AND UP0, UPT, UR50, 0x3, UPT ;  /* 0x000000033200788c */ /* 0x000fcc000bf05270 */
[----:B------:R-:W-:-:S13]  /*43c0*/  PLOP3.LUT P1, PT, PT, PT, UP0, 0x80, 0x0 ;  /* 0x000000000000781c */ /* 0x000fda0003f2f008 */
[----:B------:R-:W-:Y:S05]  /*43d0*/  @!P1 BRA `(.L_x_30) ;  /* 0x0000000000049947 */ /* 0x000fea0003800000 */
[----:B------:R-:W-:Y:S01]  /*43e0*/  BPT.TRAP 0x1 ;  /* 0x000000040000795c */ /* 0x000fe20000300000 */
.L_x_30:
[----:B------:R-:W-:Y:S01]  /*43f0*/  ULEA UR4, UR55, UR43, 0x3 ;  /* 0x0000002b37047291 */ /* 0x000fe2000f8e183f */
[----:B------:R-:W-:-:S05]  /*4400*/  IMAD.U32 R0, RZ, RZ, UR37 ;  /* 0x00000025ff007e24 */ /* 0x000fca000f8e00ff */
[----:B------:R-:W-:-:S04]  /*4410*/  SHF.L.U32 R0, R0, 0x1f, RZ ;  /* 0x0000001f00007819 */ /* 0x000fc800000006ff */
[----:B------:R1:W3:Y:S01]  /*4420*/  SYNCS.PHASECHK.TRANS64.TRYWAIT P0, [UR4+0x38480], R0 ;  /* 0x03848000ff0075a7 */ /* 0x0002e20008000144 */
[----:B------:R-:W-:Y:S05]  /*4430*/  @!P1 BRA `(.L_x_31) ;  /* 0x0000000000049947 */ /* 0x000fea0003800000 */
[----:B------:R-:W-:Y:S01]  /*4440*/  BPT.TRAP 0x1 ;  /* 0x000000040000795c */ /* 0x000fe20000300000 */
.L_x_31:
[----:B---3--:R-:W-:Y:S05]  /*4450*/  @P0 BRA `(.L_x_32) ;  /* 0x0000000000080947 */ /* 0x008fea0003800000 */
[----:B------:R-:W3:Y:S02]  /*4460*/  SYNCS.PHASECHK.TRANS64.TRYWAIT P0, [UR4+0x38480], R0 ;  /* 0x03848000ff0075a7 */ /* 0x000ee40008000144 */
[----:B---3--:R-:W-:Y:S05]  /*4470*/  @!P0 BRA `(.L_x_33) ;  /* 0x0000015c00ec8947 */ /* 0x008fea0003800000 */
.L_x_32:
[----:B------:R-:W-:Y:S01]  /*4480*/  UIADD3 UR4, UR43, 0x18000, URZ ;  /* 0x000180002b047890 */ /* 0x000fe2000fffe03f */
[----:B------:R-:W-:Y:S01]  /*4490*/  WARPGROUP.ARRIVE ;  /* 0x00000000000079c5 */ /* 0x000fe20000000000 */
[----:B------:R-:W-:Y:S01]  /*44a0*/  ULOP3.LUT UR9, UR8, 0x10000, URZ, 0xfc, !UPT ;  /* 0x0001000008097892 */ /* 0x000fe2000f8efc3f */
[----:B------:R4:W-:Y:S01]  /*44b0*/  STL [R1+0x300], R23 ;  /* 0x0003001701007387 */ /* 0x0009e20000100800 */
[----:B------:R-:W-:Y:S02]  /*44c0*/  USHF.R.U32.HI UR4, URZ, 0x4, UR4 ;  /* 0x000000043f047899 */ /* 0x000fe40008011604 */
[----:B------:R-:W-:Y:S01]  /*44d0*/  ULEA UR9, UR55, UR9, 0xb ;  /* 0x0000000937097291 */ /* 0x000fe2000f8e583f */
[----:B------:R1:W-:Y:S01]  /*44e0*/  STL [R1+0x2fc], R19 ;  /* 0x0002fc1301007387 */ /* 0x0003e20000100800 */
[----:B------:R-:W-:Y:S01]  /*44f0*/  ULOP3.LUT UR4, UR4, 0x3fff, URZ, 0xc0, !UPT ;  /* 0x00003fff04047892 */ /* 0x000fe2000f8ec03f */
[----:B------:R-:W-:Y:S01]  /*4500*/  UMOV UR5, 0x40000040 ;  /* 0x4000004000057882 */ /* 0x000fe20000000000 */
[----:B------:R-:W-:-:S02]  /*4510*/  UMOV UR7, 0x40000040 ;  /* 0x4000004000077882 */ /* 0x000fc40000000000 */
[----:B------:R-:W-:Y:S01]  /*4520*/  ULOP3.LUT UR4, UR4, 0x10000, URZ, 0xfc, !UPT ;  /* 0x0001000004047892 */ /* 0x000fe2000f8efc3f */
[----:B------:R2:W-:Y:S03]  /*4530*/  STL [R1+0x2f8], R18 ;  /* 0x0002f81201007387 */ /* 0x0005e60000100800 */
[----:B------:R-:W-:Y:S01]  /*4540*/  ULEA UR10, UR55, UR4, 0xb ;  /* 0x00000004370a7291 */ /* 0x000fe2000f8e583f */
[----:B------:R3:W-:Y:S02]  /*4550*/  STL [R1+0x2f4], R17 ;  /* 0x0002f41101007387 */ /* 0x0007e40000100800 */
[----:B------:R-:W-:Y:S02]  /*4560*/  UMOV UR4, UR9 ;  /* 0x0000000900047c82 */ /* 0x000fe40008000000 */
[----:B------:R3:W-:Y:S02]  /*4570*/  STL [R1+0x2f0], R16 ;  /* 0x0002f01001007387 */ /* 0x0007e40000100800 */
[----:B------:R-:W-:-:S02]  /*4580*/  UMOV UR6, UR10 ;  /* 0x0000000a00067c82 */ /* 0x000fc40008000000 */
[----:B------:R-:W-:Y:S01]  /*4590*/  HGMMA.64x256x16.F32 R24, gdesc[UR4], RZ, !UPT, gsb0 ;  /* 0x03e00000041879f0 */ /* 0x000fe2000c0008ff */
[----:B------:R3:W-:Y:S01]  /*45a0*/  STL [R1+0x2ec], R6 ;  /* 0x0002ec0601007387 */ /* 0x0007e20000100800 */
[----:B------:R-:W-:Y:S01]  /*45b0*/  UIADD3 UR4, UR9, 0x400, URZ ;  /* 0x0000040009047890 */ /* 0x000fe2000fffe03f */
[----:B------:R-:W-:Y:S02]  /*45c0*/  UMOV UR5, 0x40000040 ;  /* 0x4000004000057882 */ /* 0x000fe40000000000 */
[----:B------:R3:W-:Y:S04]  /*45d0*/  STL [R1+0x2e8], R5 ;  /* 0x0002e80501007387 */ /* 0x0007e80000100800 */
[----:B------:R3:W-:Y:S01]  /*45e0*/  STL [R1+0x2e4], R4 ;  /* 0x0002e40401007387 */ /* 0x0007e20000100800 */
[----:B------:R-:W-:-:S03]  /*45f0*/  WARPGROUP.DEPBAR.LE gsb0, 0x0 ;  /* 0x00008000000079c5 */ /* 0x000fc60000010000 */
[----:B------:R-:W-:Y:S01]  /*4600*/  STL.64 [R1], R24 ;  /* 0x0000001801007387 */ /* 0x000fe20000100a00 */
[----:B------:R-:W-:Y:S01]  /*4610*/  MOV R227, R57 ;  /* 0x0000003900e37202 */ /* 0x000fe20000000f00 */
[----:B------:R-:W-:Y:S01]  /*4620*/  IMAD.MOV.U32 R226, RZ, RZ, R58 ;  /* 0x000000ffffe27224 */ /* 0x000fe200078e003a */
[----:B------:R-:W-:Y:S01]  /*4630*/  MOV R225, R59 ;  /* 0x0000003b00e17202 */ /* 0x000fe20000000f00 */
[----:B------:R-:W-:Y:S01]  /*4640*/  STL.64 [R1+0x8], R26 ;  /* 0x0000081a01007387 */ /* 0x000fe20000100a00 */
[----:B------:R-:W-:Y:S01]  /*4650*/  IMAD.MOV.U32 R224, RZ, RZ, R60 ;  /* 0x000000ffffe07224 */ /* 0x000fe200078e003c */
[----:B------:R-:W-:Y:S01]  /*4660*/  MOV R223, R61 ;  /* 0x0000003d00df7202 */ /* 0x000fe20000000f00 */
[----:B------:R-:W-:Y:S01]  /*4670*/  IMAD.MOV.U32 R222, RZ, RZ, R62 ;  /* 0x000000ffffde7224 */ /* 0x000fe200078e003e */
[----:B------:R-:W-:Y:S01]  /*4680*/  STL.64 [R1+0x10], R28 ;  /* 0x0000101c01007387 */ /* 0x000fe20000100a00 */
        /* <DEDUP_REMOVED lines=79> */
[----:B----4-:R-:W-:Y:S01]  /*4b80*/  MOV R23, R129 ;  /* 0x0000008100177202 */ /* 0x010fe20000000f00 */
[----:B------:R-:W-:Y:S01]  /*4b90*/  IMAD.MOV.U32 R22, RZ, RZ, R130 ;  /* 0x000000ffff167224 */ /* 0x000fe200078e0082 */
[----:B------:R-:W-:Y:S01]  /*4ba0*/  MOV R21, R131 ;  /* 0x0000008300157202 */ /* 0x000fe20000000f00 */
[----:B------:R-:W-:Y:S01]  /*4bb0*/  IMAD.MOV.U32 R20, RZ, RZ, R132 ;  /* 0x000000ffff147224 */ /* 0x000fe200078e0084 */
[----:B-1----:R-:W-:Y:S01]  /*4bc0*/  MOV R19, R133 ;  /* 0x0000008500137202 */ /* 0x002fe20000000f00 */
[----:B--2---:R-:W-:Y:S01]  /*4bd0*/  IMAD.MOV.U32 R18, RZ, RZ, R134 ;  /* 0x000000ffff127224 */ /* 0x004fe200078e0086 */
[----:B---3--:R-:W-:Y:S01]  /*4be0*/  MOV R17, R135 ;  /* 0x0000008700117202 */ /* 0x008fe20000000f00 */
        /* <DEDUP_REMOVED lines=15> */
[----:B------:R1:W-:Y:S01]  /*4ce0*/  STL [R1+0x80], R56 ;  /* 0x0000803801007387 */ /* 0x0003e20000100800 */
[----:B------:R-:W-:-:S03]  /*4cf0*/  MOV R0, R151 ;  /* 0x0000009700007202 */ /* 0x000fc60000000f00 */
[----:B------:R-:W-:Y:S04]  /*4d00*/  STL [R1+0x5e8], R156 ;  /* 0x0005e89c01007387 */ /* 0x000fe80000100800 */
[----:B------:R-:W-:Y:S01]  /*4d10*/  STL.64 [R1+0x5e0], R154 ;  /* 0x0005e09a01007387 */ /* 0x000fe20000100a00 */
[----:B-1----:R-:W-:-:S03]  /*4d20*/  WARPGROUP.ARRIVE ;  /* 0x00000000000079c5 */ /* 0x002fc60000000000 */
[----:B------:R-:W-:Y:S03]  /*4d30*/  STL [R1+0x5d8], R152 ;  /* 0x0005d89801007387 */ /* 0x000fe60000100800 */
[----:B------:R-:W-:Y:S03]  /*4d40*/  HGMMA.64x256x16.F32 R24, gdesc[UR4], RZ, !UPT, gsb0 ;  /* 0x03e00000041879f0 */ /* 0x000fe6000c0008ff */
[----:B------:R-:W-:Y:S02]  /*4d50*/  WARPGROUP.DEPBAR.LE gsb0, 0x0 ;  /* 0x00008000000079c5 */ /* 0x000fe40000010000 */
[----:B------:R-:W-:Y:S04]  /*4d60*/  STL.64 [R1+0x5d0], R150 ;  /* 0x0005d09601007387 */ /* 0x000fe80000100a00 */
        /* <DEDUP_REMOVED lines=24> */
[----:B------:R1:W-:Y:S04]  /*4ef0*/  STL.64 [R1+0x508], R100 ;  /* 0x0005086401007387 */ /* 0x0003e80000100a00 */
[----:B-1----:R-:W2:Y:S04]  /*4f00*/  LDL.LU R100, [R1] ;  /* 0x0000000001647983 */ /* 0x002ea80000300800 */
[----:B------:R-:W2:Y:S04]  /*4f10*/  LDL.LU R101, [R1+0x4] ;  /* 0x0000040001657983 */ /* 0x000ea80000300800 */
        /* <DEDUP_REMOVED lines=30> */
[----:B------:R-:W2:Y:S01]  /*5100*/  LDL.LU R132, [R1+0x80] ;  /* 0x0000800001847983 */ /* 0x000ea20000300800 */
        /* <DEDUP_REMOVED lines=46> */
[----:B------:R-:W-:-:S02]  /*53f0*/  UIADD3 UR4, UR9, 0x2, URZ ;  /* 0x0000000209047890 */ /* 0x000fc4000fffe03f */
[----:B------:R-:W-:Y:S01]  /*5400*/  UIADD3 UR6, UR10, 0x2, URZ ;  /* 0x000000020a067890 */ /* 0x000fe2000fffe03f */
[----:B------:R-:W-:Y:S01]  /*5410*/  UMOV UR5, 0x40000040 ;  /* 0x4000004000057882 */ /* 0x000fe20000000000 */
[----:B------:R-:W-:Y:S01]  /*5420*/  UMOV UR7, 0x40000040 ;  /* 0x4000004000077882 */ /* 0x000fe20000000000 */
[----:B--2---:R-:W-:-:S06]  /*5430*/  WARPGROUP.ARRIVE ;  /* 0x00000000000079c5 */ /* 0x004fcc0000000000 */
[----:B------:R-:W-:Y:S03]  /*5440*/  HGMMA.64x256x16.F32 R100, gdesc[UR4], R100, gsb0 ;  /* 0x03e00000046479f0 */ /* 0x000fe60008000864 */
[----:B------:R-:W-:Y:S02]  /*5450*/  WARPGROUP.DEPBAR.LE gsb0, 0x0 ;  /* 0x00008000000079c5 */ /* 0x000fe40000010000 */
[----:B------:R-:W-:Y:S04]  /*5460*/  STL.64 [R1], R100 ;  /* 0x0000006401007387 */ /* 0x000fe80000100a00 */
        /* <DEDUP_REMOVED lines=63> */
[----:B-1----:R-:W2:Y:S04]  /*5860*/  LDL.LU R156, [R1+0x5e8] ;  /* 0x0005e800019c7983 */ /* 0x002ea80000300800 */
[----:B------:R-:W3:Y:S04]  /*5870*/  LDL.LU.64 R154, [R1+0x5e0] ;  /* 0x0005e000019a7983 */ /* 0x000ee80000300a00 */
[----:B------:R-:W4:Y:S04]  /*5880*/  LDL.LU R152, [R1+0x5d8] ;  /* 0x0005d80001987983 */ /* 0x000f280000300800 */
[----:B------:R-:W2:Y:S04]  /*5890*/  LDL.LU.64 R150, [R1+0x5d0] ;  /* 0x0005d00001967983 */ /* 0x000ea80000300a00 */
        /* <DEDUP_REMOVED lines=24> */
[----:B------:R-:W2:Y:S01]  /*5a20*/  LDL.LU.64 R100, [R1+0x508] ;  /* 0x0005080001647983 */ /* 0x000ea20000300a00 */
[----:B------:R-:W-:Y:S01]  /*5a30*/  UIADD3 UR4, UR9, 0x402, URZ ;  /* 0x0000040209047890 */ /* 0x000fe2000fffe03f */
[----:B------:R-:W-:Y:S01]  /*5a40*/  UMOV UR5, 0x40000040 ;  /* 0x4000004000057882 */ /* 0x000fe20000000000 */
[----:B--2---:R-:W-:-:S07]  /*5a50*/  WARPGROUP.ARRIVE ;  /* 0x00000000000079c5 */ /* 0x004fce0000000000 */
[----:B------:R-:W-:Y:S03]  /*5a60*/  HGMMA.64x256x16.F32 R24, gdesc[UR4], R24, gsb0 ;  /* 0x03e00000041879f0 */ /* 0x000fe60008000818 */
        /* <DEDUP_REMOVED lines=65> */
[----:B-1----:R-:W2:Y:S04]  /*5e80*/  LDL.LU.64 R24, [R1] ;  /* 0x0000000001187983 */ /* 0x002ea80000300a00 */
        /* <DEDUP_REMOVED lines=63> */
[----:B------:R-:W-:-:S02]  /*6280*/  UIADD3 UR4, UR9, 0x4, URZ ;  /* 0x0000000409047890 */ /* 0x000fc4000fffe03f */
[----:B------:R-:W-:Y:S01]  /*6290*/  UIADD3 UR6, UR10, 0x4, URZ ;  /* 0x000000040a067890 */ /* 0x000fe2000fffe03f */
[----:B------:R-:W-:Y:S01]  /*62a0*/  UMOV UR5, 0x40000040 ;  /* 0x4000004000057882 */ /* 0x000fe20000000000 */
[----:B------:R-:W-:Y:S01]  /*62b0*/  UMOV UR7, 0x40000040 ;  /* 0x4000004000077882 */ /* 0x000fe20000000000 */
[----:B--2---:R-:W-:-:S06]  /*62c0*/  WARPGROUP.ARRIVE ;  /* 0x00000000000079c5 */ /* 0x004fcc0000000000 */
[----:B------:R-:W-:Y:S03]  /*62d0*/  HGMMA.64x256x16.F32 R24, gdesc[UR4], R24, gsb0 ;  /* 0x03e00000041879f0 */ /* 0x000fe60008000818 */
[----:B------:R-:W-:Y:S02]  /*62e0*/  WARPGROUP.DEPBAR.LE gsb0, 0x0 ;  /* 0x00008000000079c5 */ /* 0x000fe40000010000 */
        /* <DEDUP_REMOVED lines=64> */
[----:B------:R1:W-:Y:S01]  /*66f0*/  STL [R1+0x80], R56 ;  /* 0x0000803801007387 */ /* 0x0003e20000100800 */
[----:B------:R-:W-:Y:S01]  /*6700*/  MOV R178, R102 ;  /* 0x0000006600b27202 */ /* 0x000fe20000000f00 */
[----:B------:R-:W-:Y:S01]  /*6710*/  IMAD.MOV.U32 R179, RZ, RZ, R103 ;  /* 0x000000ffffb37224 */ /* 0x000fe200078e0067 */
[----:B------:R-:W-:Y:S01]  /*6720*/  MOV R176, R100 ;  /* 0x0000006400b07202 */ /* 0x000fe20000000f00 */
[----:B------:R-:W2:Y:S01]  /*6730*/  LDL.LU.64 R150, [R1+0x500] ;  /* 0x0005000001967983 */ /* 0x000ea20000300a00 */
[----:B------:R-:W-:Y:S01]  /*6740*/  IMAD.MOV.U32 R177, RZ, RZ, R101 ;  /* 0x000000ffffb17224 */ /* 0x000fe200078e0065 */
[----:B------:R-:W-:Y:S01]  /*6750*/  MOV R174, R98 ;  /* 0x0000006200ae7202 */ /* 0x000fe20000000f00 */
[----:B------:R-:W-:Y:S01]  /*6760*/  IMAD.MOV.U32 R175, RZ, RZ, R99 ;  /* 0x000000ffffaf7224 */ /* 0x000fe200078e0063 */
[----:B------:R-:W2:Y:S01]  /*6770*/  LDL.LU.64 R148, [R1+0x4f8] ;  /* 0x0004f80001947983 */ /* 0x000ea20000300a00 */
        /* <DEDUP_REMOVED lines=52> */
[----:B------:R-:W-:-:S02]  /*6ac0*/  IMAD.MOV.U32 R18, RZ, RZ, R59 ;  /* 0x000000ffff127224 */ /* 0x000fc400078e003b */
[----:B------:R-:W-:Y:S01]  /*6ad0*/  IMAD.MOV.U32 R23, RZ, RZ, R57 ;  /* 0x000000ffff177224 */ /* 0x000fe200078e0039 */
        /* <DEDUP_REMOVED lines=32> */
[----:B-1----:R-:W2:Y:S04]  /*6ce0*/  LDL.LU.64 R56, [R1+0x388] ;  /* 0x0003880001387983 */ /* 0x002ea80000300a00 */
        /* <DEDUP_REMOVED lines=17> */
[----:B------:R-:W-:-:S02]  /*6e00*/  UMOV UR5, 0x40000040 ;  /* 0x4000004000057882 */ /* 0x000fc40000000000 */
[----:B------:R-:W-:Y:S04]  /*6e10*/  STL [R1+0x2e0], R156 ;  /* 0x0002e09c01007387 */ /* 0x000fe80000100800 */
[----:B---3--:R-:W-:Y:S04]  /*6e20*/  STL.64 [R1+0x2d8], R154 ;  /* 0x0002d89a01007387 */ /* 0x008fe80000100a00 */
[----:B----4-:R-:W-:Y:S01]  /*6e30*/  STL [R1+0x2d0], R152 ;  /* 0x0002d09801007387 */ /* 0x010fe20000100800 */
[----:B--2---:R-:W-:-:S06]  /*6e40*/  WARPGROUP.ARRIVE ;  /* 0x00000000000079c5 */ /* 0x004fcc0000000000 */
        /* <DEDUP_REMOVED lines=99> */
[----:B------:R-:W-:Y:S01]  /*7480*/  UIADD3 UR4, UR9, 0x6, URZ ;  /* 0x0000000609047890 */ /* 0x000fe2000fffe03f */
[----:B------:R1:W5:Y:S01]  /*7490*/  LDL.LU R23, [R1+0x300] ;  /* 0x0003000001177983 */ /* 0x0003620000300800 */
[----:B------:R-:W-:Y:S01]  /*74a0*/  UIADD3 UR6, UR10, 0x6, URZ ;  /* 0x000000060a067890 */ /* 0x000fe2000fffe03f */
[----:B------:R-:W-:Y:S01]  /*74b0*/  UMOV UR5, 0x40000040 ;  /* 0x4000004000057882 */ /* 0x000fe20000000000 */
[----:B------:R-:W-:Y:S01]  /*74c0*/  UMOV UR7, 0x40000040 ;  /* 0x4000004000077882 */ /* 0x000fe20000000000 */
[----:B------:R1:W5:Y:S04]  /*74d0*/  LDL.LU R19, [R1+0x2fc] ;  /* 0x0002fc0001137983 */ /* 0x0003680000300800 */
[----:B------:R1:W5:Y:S04]  /*74e0*/  LDL.LU R18, [R1+0x2f8] ;  /* 0x0002f80001127983 */ /* 0x0003680000300800 */
[----:B------:R1:W5:Y:S04]  /*74f0*/  LDL.LU R17, [R1+0x2f4] ;  /* 0x0002f40001117983 */ /* 0x0003680000300800 */
[----:B------:R1:W5:Y:S04]  /*7500*/  LDL.LU R16, [R1+0x2f0] ;  /* 0x0002f00001107983 */ /* 0x0003680000300800 */
[----:B------:R1:W5:Y:S04]  /*7510*/  LDL.LU R6, [R1+0x2ec] ;  /* 0x0002ec0001067983 */ /* 0x0003680000300800 */
[----:B------:R1:W5:Y:S04]  /*7520*/  LDL.LU R5, [R1+0x2e8] ;  /* 0x0002e80001057983 */ /* 0x0003680000300800 */
[----:B------:R1:W5:Y:S01]  /*7530*/  LDL.LU R4, [R1+0x2e4] ;  /* 0x0002e40001047983 */ /* 0x0003620000300800 */
        /* <DEDUP_REMOVED lines=67> */
[----:B--2---:R1:W5:Y:S04]  /*7970*/  LDL.LU R156, [R1+0x2e0] ;  /* 0x0002e000019c7983 */ /* 0x0043680000300800 */
[----:B------:R1:W5:Y:S04]  /*7980*/  LDL.LU.64 R154, [R1+0x2d8] ;  /* 0x0002d800019a7983 */ /* 0x0003680000300a00 */
[----:B------:R1:W5:Y:S04]  /*7990*/  LDL.LU R152, [R1+0x2d0] ;  /* 0x0002d00001987983 */ /* 0x0003680000300800 */
        /* <DEDUP_REMOVED lines=28> */
[----:B------:R-:W-:-:S04]  /*7b60*/  UIADD3 UR10, UR55, 0x1, URZ ;  /* 0x00000001370a7890 */ /* 0x000fc8000fffe03f */
[----:B------:R-:W-:Y:S01]  /*7b70*/  UISETP.NE.AND UP0, UPT, UR10, 0x3, UPT ;  /* 0x000000030a00788c */ /* 0x000fe2000bf05270 */
[----:B------:R-:W-:-:S03]  /*7b80*/  UMOV UR9, 0x1 ;  /* 0x0000000100097882 */ /* 0x000fc60000000000 */
[----:B------:R-:W-:Y:S01]  /*7b90*/  USEL UR10, UR10, URZ, UP0 ;  /* 0x0000003f0a0a7287 */ /* 0x000fe20008000000 */
[----:B--2---:R-:W-:-:S06]  /*7ba0*/  WARPGROUP.ARRIVE ;  /* 0x00000000000079c5 */ /* 0x004fcc0000000000 */
[----:B------:R-:W-:Y:S01]  /*7bb0*/  HGMMA.64x256x16.F32 R24, gdesc[UR4], R24, gsb0 ;  /* 0x03e00000041879f0 */ /* 0x000fe20008000818 */
[----:B------:R-:W-:-:S04]  /*7bc0*/  USEL UR4, URZ, 0x1, UP0 ;  /* 0x000000013f047887 */ /* 0x000fc80008000000 */
[----:B------:R-:W-:-:S06]  /*7bd0*/  ULOP3.LUT UR4, UR37, UR4, URZ, 0x3c, !UPT ;  /* 0x0000000425047292 */ /* 0x000fcc000f8e3c3f */
[----:B-1----:R-:W-:Y:S01]  /*7be0*/  MOV R0, UR4 ;  /* 0x0000000400007c02 */ /* 0x002fe20008000f00 */
[----:B------:R-:W-:-:S06]  /*7bf0*/  WARPGROUP.DEPBAR.LE gsb0, 0x0 ;  /* 0x00008000000079c5 */ /* 0x000fcc0000010000 */
.L_x_29:
[----:B-----5:R-:W-:-:S05]  /*7c00*/  VIMNMX R2, R5, 0x1, PT ;  /* 0x0000000105027848 */ /* 0x020fca0003fe0100 */
[----:B------:R-:W-:-:S05]  /*7c10*/  IMAD.IADD R5, R5, 0x1, -R2 ;  /* 0x0000000105057824 */ /* 0x000fca00078e0a02 */
[----:B------:R-:W-:-:S13]  /*7c20*/  ISETP.GE.AND P0, PT, R5, 0x1, PT ;  /* 0x000000010500780c */ /* 0x000fda0003f06270 */
[----:B------:R-:W-:Y:S05]  /*7c30*/  @!P0 BRA `(.L_x_34) ;  /* 0x00000044005c8947 */ /* 0x000fea0003800000 */
[----:B------:R-:W-:Y:S01]  /*7c40*/  MOV R2, R5 ;  /* 0x0000000500027202 */ /* 0x000fe20000000f00 */
[----:B------:R-:W-:-:S06]  /*7c50*/  UMOV UR11, UR55 ;  /* 0x00000037000b7c82 */ /* 0x000fcc0008000000 */
.L_x_41:
[----:B------:R-:W-:-:S06]  /*7c60*/  UISETP.NE.AND UP0, UPT, UR50, 0x3, UPT ;  /* 0x000000033200788c */ /* 0x000fcc000bf05270 */
[----:B------:R-:W-:-:S13]  /*7c70*/  PLOP3.LUT P1, PT, PT, PT, UP0, 0x80, 0x0 ;  /* 0x000000000000781c */ /* 0x000fda0003f2f008 */
[----:B------:R-:W-:Y:S05]  /*7c80*/  @!P1 BRA `(.L_x_35) ;  /* 0x0000000000049947 */ /* 0x000fea0003800000 */
[----:B------:R-:W-:Y:S01]  /*7c90*/  BPT.TRAP 0x1 ;  /* 0x000000040000795c */ /* 0x000fe20000300000 */
.L_x_35:
[----:B------:R-:W-:Y:S01]  /*7ca0*/  ULEA UR4, UR10, UR43, 0x3 ;  /* 0x0000002b0a047291 */ /* 0x000fe2000f8e183f */
[----:B------:R-:W-:-:S08]  /*7cb0*/  SHF.L.U32 R3, R0, 0x1f, RZ ;  /* 0x0000001f00037819 */ /* 0x000fd000000006ff */
[----:B------:R1:W3:Y:S01]  /*7cc0*/  SYNCS.PHASECHK.TRANS64.TRYWAIT P0, [UR4+0x38480], R3 ;  /* 0x03848003ff0075a7 */ /* 0x0002e20008000144 */
[----:B------:R-:W-:Y:S05]  /*7cd0*/  @!P1 BRA `(.L_x_36) ;  /* 0x0000000000049947 */ /* 0x000fea0003800000 */
[----:B------:R-:W-:Y:S01]  /*7ce0*/  BPT.TRAP 0x1 ;  /* 0x000000040000795c */ /* 0x000fe20000300000 */
.L_x_36:
[----:B---3--:R-:W-:Y:S05]  /*7cf0*/  @P0 BRA `(.L_x_37) ;  /* 0x0000000000080947 */ /* 0x008fea0003800000 */
[----:B------:R-:W3:Y:S02]  /*7d00*/  SYNCS.PHASECHK.TRANS64.TRYWAIT P0, [UR4+0x38480], R3 ;  /* 0x03848003ff0075a7 */ /* 0x000ee40008000144 */
[----:B---3--:R-:W-:Y:S05]  /*7d10*/  @!P0 BRA `(.L_x_38) ;  /* 0x0000012400dc8947 */ /* 0x008fea0003800000 */
.L_x_37:
        /* <DEDUP_REMOVED lines=64> */
[----:B----4-:R-:W4:Y:S04]  /*8120*/  LDL.LU.64 R24, [R1] ;  /* 0x0000000001187983 */ /* 0x010f280000300a00 */
[----:B------:R-:W4:Y:S04]  /*8130*/  LDL.LU.64 R26, [R1+0x8] ;  /* 0x00000800011a7983 */ /* 0x000f280000300a00 */
        /* <DEDUP_REMOVED lines=61> */
[----:B------:R-:W4:Y:S01]  /*8510*/  LDL.LU.64 R150, [R1+0x1f8] ;  /* 0x0001f80001967983 */ /* 0x000f220000300a00 */
[----:B------:R-:W-:-:S02]  /*8520*/  UIADD3 UR4, UR43, 0x18000, URZ ;  /* 0x000180002b047890 */ /* 0x000fc4000fffe03f */
[----:B------:R-:W-:Y:S01]  /*8530*/  ULOP3.LUT UR12, UR8, 0x10000, URZ, 0xfc, !UPT ;  /* 0x00010000080c7892 */ /* 0x000fe2000f8efc3f */
[----:B------:R-:W-:Y:S01]  /*8540*/  STL [R1+0x308], R23 ;  /* 0x0003081701007387 */ /* 0x000fe20000100800 */
[----:B------:R-:W-:Y:S02]  /*8550*/  USHF.R.U32.HI UR4, URZ, 0x4, UR4 ;  /* 0x000000043f047899 */ /* 0x000fe40008011604 */
[----:B------:R-:W-:Y:S01]  /*8560*/  UISETP.NE.U32.AND UP0, UPT, UR9, URZ, UPT ;  /* 0x0000003f0900728c */ /* 0x000fe2000bf05070 */
[----:B------:R-:W-:Y:S01]  /*8570*/  STL [R1+0x304], R19 ;  /* 0x0003041301007387 */ /* 0x000fe20000100800 */
[----:B------:R-:W-:Y:S02]  /*8580*/  ULOP3.LUT UR4, UR4, 0x3fff, URZ, 0xc0, !UPT ;  /* 0x00003fff04047892 */ /* 0x000fe4000f8ec03f */
[----:B------:R-:W-:Y:S01]  /*8590*/  ULEA UR12, UR10, UR12, 0xb ;  /* 0x0000000c0a0c7291 */ /* 0x000fe2000f8e583f */
[----:B------:R-:W-:Y:S01]  /*85a0*/  STL [R1+0x300], R18 ;  /* 0x0003001201007387 */ /* 0x000fe20000100800 */
[----:B------:R-:W-:Y:S01]  /*85b0*/  ULOP3.LUT UR4, UR4, 0x10000, URZ, 0xfc, !UPT ;  /* 0x0001000004047892 */ /* 0x000fe2000f8efc3f */
[----:B------:R-:W-:Y:S01]  /*85c0*/  UMOV UR5, 0x40000040 ;  /* 0x4000004000057882 */ /* 0x000fe20000000000 */
[----:B------:R-:W-:-:S02]  /*85d0*/  UMOV UR7, 0x40000040 ;  /* 0x4000004000077882 */ /* 0x000fc40000000000 */
[----:B------:R-:W-:Y:S01]  /*85e0*/  ULEA UR13, UR10, UR4, 0xb ;  /* 0x000000040a0d7291 */ /* 0x000fe2000f8e583f */
[----:B------:R-:W-:Y:S02]  /*85f0*/  STL [R1+0x2fc], R17 ;  /* 0x0002fc1101007387 */ /* 0x000fe40000100800 */
[----:B------:R-:W-:Y:S02]  /*8600*/  UMOV UR4, UR12 ;  /* 0x0000000c00047c82 */ /* 0x000fe40008000000 */
[----:B------:R-:W-:Y:S02]  /*8610*/  STL [R1+0x2f8], R16 ;  /* 0x0002f81001007387 */ /* 0x000fe40000100800 */
[----:B------:R-:W-:Y:S02]  /*8620*/  UMOV UR6, UR13 ;  /* 0x0000000d00067c82 */ /* 0x000fe40008000000 */
[----:B------:R-:W-:Y:S04]  /*8630*/  STL [R1+0x2f4], R6 ;  /* 0x0002f40601007387 */ /* 0x000fe80000100800 */
[----:B------:R-:W-:Y:S04]  /*8640*/  STL [R1+0x2f0], R5 ;  /* 0x0002f00501007387 */ /* 0x000fe80000100800 */
[----:B------:R-:W-:Y:S04]  /*8650*/  STL [R1+0x2ec], R4 ;  /* 0x0002ec0401007387 */ /* 0x000fe80000100800 */
[----:B------:R1:W-:Y:S04]  /*8660*/  STL [R1+0x2e8], R2 ;  /* 0x0002e80201007387 */ /* 0x0003e80000100800 */
[----:B------:R2:W-:Y:S01]  /*8670*/  STL [R1+0x2e4], R0 ;  /* 0x0002e40001007387 */ /* 0x0005e20000100800 */
[----:B----4-:R-:W-:-:S06]  /*8680*/  WARPGROUP.ARRIVE ;  /* 0x00000000000079c5 */ /* 0x010fcc0000000000 */
[----:B------:R-:W-:Y:S03]  /*8690*/  HGMMA.64x256x16.F32 R24, gdesc[UR4], R24, UP0, gsb0 ;  /* 0x03e00000041879f0 */ /* 0x000fe6000b800818 */
[----:B------:R-:W-:Y:S02]  /*86a0*/  WARPGROUP.DEPBAR.LE gsb0, 0x0 ;  /* 0x00008000000079c5 */ /* 0x000fe40000010000 */
[----:B------:R-:W-:Y:S01]  /*86b0*/  STL.64 [R1], R24 ;  /* 0x0000001801007387 */ /* 0x000fe20000100a00 */
[----:B-1----:R-:W-:Y:S01]  /*86c0*/  MOV R2, R150 ;  /* 0x0000009600027202 */ /* 0x002fe20000000f00 */
[----:B--2---:R-:W-:Y:S01]  /*86d0*/  IMAD.MOV.U32 R0, RZ, RZ, R151 ;  /* 0x000000ffff007224 */ /* 0x004fe200078e0097 */
[----:B------:R-:W-:Y:S01]  /*86e0*/  MOV R4, R148 ;  /* 0x0000009400047202 */ /* 0x000fe20000000f00 */
[----:B------:R-:W-:Y:S01]  /*86f0*/  STL.64 [R1+0x8], R26 ;  /* 0x0000081a01007387 */ /* 0x000fe20000100a00 */
[----:B---3--:R-:W-:Y:S01]  /*8700*/  IMAD.MOV.U32 R3, RZ, RZ, R149 ;  /* 0x000000ffff037224 */ /* 0x008fe200078e0095 */
        /* <DEDUP_REMOVED lines=173> */
[----:B------:R-:W-:Y:S04]  /*91e0*/  STL.64 [R1+0x5e8], R154 ;  /* 0x0005e89a01007387 */ /* 0x000fe80000100a00 */
[----:B------:R-:W-:Y:S01]  /*91f0*/  STL [R1+0x5e0], R152 ;  /* 0x0005e09801007387 */ /* 0x000fe20000100800 */
[----:B--2---:R-:W-:-:S06]  /*9200*/  WARPGROUP.ARRIVE ;  /* 0x00000000000079c5 */ /* 0x004fcc0000000000 */
[----:B------:R-:W-:Y:S03]  /*9210*/  HGMMA.64x256x16.F32 R24, gdesc[UR4], R24, UP0, gsb0 ;  /* 0x03e00000041879f0 */ /* 0x000fe6000b800818 */
        /* <DEDUP_REMOVED lines=106> */
[----:B------:R-:W-:-:S02]  /*98c0*/  UIADD3 UR4, UR12, 0x2, URZ ;  /* 0x000000020c047890 */ /* 0x000fc4000fffe03f */
[----:B------:R-:W-:Y:S01]  /*98d0*/  UIADD3 UR6, UR13, 0x2, URZ ;  /* 0x000000020d067890 */ /* 0x000fe2000fffe03f */
[----:B------:R-:W-:Y:S01]  /*98e0*/  UMOV UR5, 0x40000040 ;  /* 0x4000004000057882 */ /* 0x000fe20000000000 */
[----:B------:R-:W-:Y:S01]  /*98f0*/  UMOV UR7, 0x40000040 ;  /* 0x4000004000077882 */ /* 0x000fe20000000000 */
[----:B--2---:R-:W-:-:S06]  /*9900*/  WARPGROUP.ARRIVE ;  /* 0x00000000000079c5 */ /* 0x004fcc0000000000 */
[----:B------:R-:W-:Y:S03]  /*9910*/  HGMMA.64x256x16.F32 R100, gdesc[UR4], R100, UP0, gsb0 ;  /* 0x03e00000046479f0 */ /* 0x000fe6000b800864 */
        /* <DEDUP_REMOVED lines=246> */
[----:B------:R-:W-:Y:S01]  /*a880*/  STL.64 [R1+0x60], R48 ;  /* 0x0000603001007387 */ /* 0x000fe20000100a00 */
[----:B------:R-:W-:-:S03]  /*a890*/  IMAD.MOV.U32 R7, RZ, RZ, R150 ;  /* 0x000000ffff077224 */ /* 0x000fc600078e0096 */
[----:B------:R-:W-:Y:S01]  /*a8a0*/  STL.64 [R1+0x68], R50 ;  /* 0x0000683201007387 */ /* 0x000fe20000100a00 */
[----:B------:R-:W-:-:S03]  /*a8b0*/  MOV R3, R151 ;  /* 0x0000009700037202 */ /* 0x000fc60000000f00 */
[----:B------:R-:W-:Y:S01]  /*a8c0*/  STL.64 [R1+0x70], R52 ;  /* 0x0000703401007387 */ /* 0x000fe20000100a00 */
[----:B------:R-:W-:Y:S01]  /*a8d0*/  IMAD.MOV.U32 R9, RZ, RZ, R148 ;  /* 0x000000ffff097224 */ /* 0x000fe200078e0094 */
[----:B------:R-:W-:Y:S02]  /*a8e0*/  MOV R8, R149 ;  /* 0x0000009500087202 */ /* 0x000fe40000000f00 */
[----:B------:R-:W-:Y:S01]  /*a8f0*/  STL.64 [R1+0x78], R54 ;  /* 0x0000783601007387 */ /* 0x000fe20000100a00 */
[----:B------:R-:W-:Y:S01]  /*a900*/  IMAD.MOV.U32 R11, RZ, RZ, R146 ;  /* 0x000000ffff0b7224 */ /* 0x000fe200078e0092 */
[----:B------:R-:W-:Y:S02]  /*a910*/  MOV R10, R147 ;  /* 0x00000093000a7202 */ /* 0x000fe40000000f00 */
[----:B------:R1:W-:Y:S01]  /*a920*/  STL [R1+0x80], R56 ;  /* 0x0000803801007387 */ /* 0x0003e20000100800 */
[----:B------:R-:W-:Y:S01]  /*a930*/  IMAD.MOV.U32 R13, RZ, RZ, R144 ;  /* 0x000000ffff0d7224 */ /* 0x000fe200078e0090 */
[----:B------:R-:W-:-:S02]  /*a940*/  MOV R12, R145 ;  /* 0x00000091000c7202 */ /* 0x000fc40000000f00 */
[----:B------:R-:W2:Y:S01]  /*a950*/  LDL.LU.64 R150, [R1+0x508] ;  /* 0x0005080001967983 */ /* 0x000ea20000300a00 */
[----:B------:R-:W-:Y:S01]  /*a960*/  IMAD.MOV.U32 R15, RZ, RZ, R142 ;  /* 0x000000ffff0f7224 */ /* 0x000fe200078e008e */
[----:B------:R-:W-:Y:S02]  /*a970*/  MOV R14, R143 ;  /* 0x0000008f000e7202 */ /* 0x000fe40000000f00 */
[----:B------:R-:W2:Y:S01]  /*a980*/  LDL.LU.64 R148, [R1+0x500] ;  /* 0x0005000001947983 */ /* 0x000ea20000300a00 */
[----:B------:R-:W-:Y:S01]  /*a990*/  IMAD.MOV.U32 R21, RZ, RZ, R140 ;  /* 0x000000ffff157224 */ /* 0x000fe200078e008c */
[----:B------:R-:W-:Y:S02]  /*a9a0*/  MOV R20, R141 ;  /* 0x0000008d00147202 */ /* 0x000fe40000000f00 */
[----:B------:R-:W2:Y:S01]  /*a9b0*/  LDL.LU.64 R146, [R1+0x4f8] ;  /* 0x0004f80001927983 */ /* 0x000ea20000300a00 */
        /* <DEDUP_REMOVED lines=123> */
[----:B------:R-:W-:-:S03]  /*b170*/  MOV R23, R57 ;  /* 0x0000003900177202 */ /* 0x000fc60000000f00 */
        /* <DEDUP_REMOVED lines=238> */
[----:B-1----:R-:W-:Y:S05]  /*c060*/  @!P1 BRA `(.L_x_39) ;  /* 0x0000000000049947 */ /* 0x002fea0003800000 */
[----:B------:R-:W-:Y:S01]  /*c070*/  BPT.TRAP 0x1 ;  /* 0x000000040000795c */ /* 0x000fe20000300000 */
.L_x_39:
[----:B------:R-:W-:Y:S02]  /*c080*/  UISETP.GT.U32.AND UP0, UPT, UR52, 0x1, UPT ;  /* 0x000000013400788c */ /* 0x000fe4000bf04070 */
[----:B------:R-:W-:-:S04]  /*c090*/  ULEA UR4, UR11, UR43, 0x3 ;  /* 0x0000002b0b047291 */ /* 0x000fc8000f8e183f */
[----:B------:R-:W-:Y:S01]  /*c0a0*/  UIADD3 UR4, UR4, 0x38498, URZ ;  /* 0x0003849804047890 */ /* 0x000fe2000fffe03f */
[----:B------:R-:W-:-:S03]  /*c0b0*/  PLOP3.LUT P0, PT, PT, PT, UP0, 0x80, 0x0 ;  /* 0x000000000000781c */ /* 0x000fc60003f0f008 */
[----:B------:R-:W-:-:S09]  /*c0c0*/  UPRMT UR4, URZ, 0x654, UR4 ;  /* 0x000006543f047896 */ /* 0x000fd20008000004 */
[----:B------:R-:W-:Y:S01]  /*c0d0*/  SYNCS.ARRIVE.TRANS64.RED.A1T0 RZ, [UR4], RZ ;  /* 0x000000ffffff79a7 */ /* 0x000fe20008100404 */
[----:B------:R-:W-:Y:S05]  /*c0e0*/  @P0 BRA `(.L_x_40) ;  /* 0x0000000000040947 */ /* 0x000fea0003800000 */
[----:B------:R-:W-:Y:S01]  /*c0f0*/  BPT.TRAP 0x1 ;  /* 0x000000040000795c */ /* 0x000fe20000300000 */
.L_x_40:
[----:B------:R-:W-:Y:S01]  /*c100*/  UIADD3 UR10, UR10, 0x1, URZ ;  /* 0x000000010a0a7890 */ /* 0x000fe2000fffe03f */
[C---:B-----5:R-:W-:Y:S01]  /*c110*/  ISETP.GT.AND P0, PT, R2.reuse, 0x1, PT ;  /* 0x000000010200780c */ /* 0x060fe20003f04270 */
[----:B------:R-:W-:Y:S01]  /*c120*/  UIADD3 UR11, UR11, 0x1, URZ ;  /* 0x000000010b0b7890 */ /* 0x000fe2000fffe03f */
[----:B------:R-:W-:Y:S01]  /*c130*/  VIADD R2, R2, 0xffffffff ;  /* 0xffffffff02027836 */ /* 0x000fe20000000000 */
[----:B------:R-:W-:Y:S02]  /*c140*/  UISETP.NE.AND UP0, UPT, UR10, 0x3, UPT ;  /* 0x000000030a00788c */ /* 0x000fe4000bf05270 */
[----:B------:R-:W-:Y:S02]  /*c150*/  UISETP.NE.AND UP1, UPT, UR11, 0x3, UPT ;  /* 0x000000030b00788c */ /* 0x000fe4000bf25270 */
[----:B------:R-:W-:Y:S02]  /*c160*/  USEL UR4, URZ, 0x1, UP0 ;  /* 0x000000013f047887 */ /* 0x000fe40008000000 */
[----:B------:R-:W-:-:S02]  /*c170*/  USEL UR10, UR10, URZ, UP0 ;  /* 0x0000003f0a0a7287 */ /* 0x000fc40008000000 */
[----:B------:R-:W-:Y:S02]  /*c180*/  USEL UR11, UR11, URZ, UP1 ;  /* 0x0000003f0b0b7287 */ /* 0x000fe40008800000 */
[----:B------:R-:W-:Y:S01]  /*c190*/  LOP3.LUT R0, R0, UR4, RZ, 0x3c, !PT ;  /* 0x0000000400007c12 */ /* 0x000fe2000f8e3cff */
[----:B------:R-:W-:Y:S09]  /*c1a0*/  @P0 BRA `(.L_x_41) ;  /* 0xffffffb800ac0947 */ /* 0x000ff2000383ffff */
.L_x_34:
[----:B------:R-:W-:-:S13]  /*c1b0*/  ISETP.GE.AND P0, PT, R4, 0x1, PT ;  /* 0x000000010400780c */ /* 0x000fda0003f06270 */
[----:B------:R-:W-:Y:S05]  /*c1c0*/  @!P0 BRA `(.L_x_42) ;  /* 0x0000000000408947 */ /* 0x000fea0003800000 */
[----:B------:R-:W-:-:S06]  /*c1d0*/  UISETP.NE.AND UP0, UPT, UR50, 0x3, UPT ;  /* 0x000000033200788c */ /* 0x000fcc000bf05270 */
[----:B------:R-:W-:-:S13]  /*c1e0*/  PLOP3.LUT P0, PT, PT, PT, UP0, 0x80, 0x0 ;  /* 0x000000000000781c */ /* 0x000fda0003f0f008 */
[----:B------:R-:W-:Y:S05]  /*c1f0*/  @!P0 BRA `(.L_x_43) ;  /* 0x0000000000048947 */ /* 0x000fea0003800000 */
[----:B------:R-:W-:Y:S01]  /*c200*/  BPT.TRAP 0x1 ;  /* 0x000000040000795c */ /* 0x000fe20000300000 */
.L_x_43:
[----:B------:R-:W-:Y:S01]  /*c210*/  IADD3 R5, R5, UR55, RZ ;  /* 0x0000003705057c10 */ /* 0x000fe2000fffe0ff */
[----:B------:R-:W-:-:S04]  /*c220*/  UISETP.GT.U32.AND UP0, UPT, UR52, 0x1, UPT ;  /* 0x000000013400788c */ /* 0x000fc8000bf04070 */
[----:B------:R-:W-:Y:S02]  /*c230*/  IMAD.WIDE.U32 R2, R5, -0x55555555, RZ ;  /* 0xaaaaaaab05027825 */ /* 0x000fe400078e00ff */
[----:B------:R-:W-:-:S03]  /*c240*/  PLOP3.LUT P0, PT, PT, PT, UP0, 0x80, 0x0 ;  /* 0x000000000000781c */ /* 0x000fc60003f0f008 */
[----:B------:R-:W-:-:S05]  /*c250*/  SHF.R.U32.HI R0, RZ, 0x1, R3 ;  /* 0x00000001ff007819 */ /* 0x000fca0000011603 */
[----:B------:R-:W-:-:S05]  /*c260*/  IMAD R0, R0, -0x3, R5 ;  /* 0xfffffffd00007824 */ /* 0x000fca00078e0205 */
[----:B------:R-:W-:-:S05]  /*c270*/  LEA R0, R0, UR43, 0x3 ;  /* 0x0000002b00007c11 */ /* 0x000fca000f8e18ff */
[----:B------:R-:W-:-:S05]  /*c280*/  VIADD R0, R0, 0x38498 ;  /* 0x0003849800007836 */ /* 0x000fca0000000000 */
[----:B------:R-:W-:-:S04]  /*c290*/  PRMT R0, RZ, 0x654, R0 ;  /* 0x00000654ff007816 */ /* 0x000fc80000000000 */
[----:B------:R1:W-:Y:S01]  /*c2a0*/  SYNCS.ARRIVE.TRANS64.RED.A1T0 RZ, [R0+URZ], RZ ;  /* 0x000000ff00ff79a7 */ /* 0x0003e2000810043f */
[----:B------:R-:W-:Y:S05]  /*c2b0*/  @P0 BRA `(.L_x_42) ;  /* 0x0000000000040947 */ /* 0x000fea0003800000 */
[----:B------:R-:W-:Y:S01]  /*c2c0*/  BPT.TRAP 0x1 ;  /* 0x000000040000795c */ /* 0x000fe20000300000 */
.L_x_42:
[----:B------:R-:W-:Y:S02]  /*c2d0*/  R2UR UR4, R4 ;  /* 0x00000000040472ca */ /* 0x000fe400000e0000 */
[----:B------:R-:W-:Y:S02]  /*c2e0*/  R2UR UR45, R16 ;  /* 0x00000000102d72ca */ /* 0x000fe400000e0000 */
[----:B------:R-:W-:Y:S02]  /*c2f0*/  R2UR UR46, R17 ;  /* 0x00000000112e72ca */ /* 0x000fe400000e0000 */
[----:B------:R-:W-:-:S07]  /*c300*/  LOP3.LUT P0, RZ, R6, 0xff, RZ, 0xc0, !PT ;  /* 0x000000ff06ff7812 */ /* 0x000fce000780c0ff */
[----:B------:R-:W-:Y:S02]  /*c310*/  UIADD3 UR4, UR4, 0x3f, URZ ;  /* 0x0000003f04047890 */ /* 0x000fe4000fffe03f */
[----:B------:R-:W-:Y:S02]  /*c320*/  USHF.L.U32 UR45, UR45, 0x8, URZ ;  /* 0x000000082d2d7899 */ /* 0x000fe4000800063f */
[----:B------:R-:W-:Y:S02]  /*c330*/  USHF.R.S32.HI UR5, URZ, 0x1f, UR4 ;  /* 0x0000001f3f057899 */ /* 0x000fe40008011404 */
[----:B------:R-:W-:Y:S02]  /*c340*/  USHF.L.U32 UR46, UR46, 0x8, URZ ;  /* 0x000000082e2e7899 */ /* 0x000fe4000800063f */
[----:B------:R-:W-:Y:S02]  /*c350*/  ULEA.HI UR5, UR5, UR4, URZ, 0x6 ;  /* 0x0000000405057291 */ /* 0x000fe4000f8f303f */
[----:B------:R-:W-:-:S02]  /*c360*/  UIADD3 UR4, UR43, 0x30000, URZ ;  /* 0x000300002b047890 */ /* 0x000fc4000fffe03f */
[----:B------:R-:W-:Y:S02]  /*c370*/  USHF.R.S32.HI UR5, URZ, 0x6, UR5 ;  /* 0x000000063f057899 */ /* 0x000fe40008011405 */
[----:B------:R-:W-:Y:S02]  /*c380*/  ULOP3.LUT UP2, URZ, UR4, 0x3ff, URZ, 0xc0, !UPT ;  /* 0x000003ff043f7892 */ /* 0x000fe4000f84c03f */
[----:B------:R-:W-:Y:S02]  /*c390*/  UIADD3 UR55, UR55, UR5, URZ ;  /* 0x0000000537377290 */ /* 0x000fe4000fffe03f */
[----:B------:R-:W-:Y:S02]  /*c3a0*/  UISETP.GE.U32.AND UP1, UPT, UR5, 0x3, UPT ;  /* 0x000000030500788c */ /* 0x000fe4000bf26070 */
[----:B------:R-:W-:Y:S01]  /*c3b0*/  UISETP.GT.U32.AND UP0, UPT, UR55, 0x2, UPT ;  /* 0x000000023700788c */ /* 0x000fe2000bf04070 */
[----:B------:R-:W-:-:S03]  /*c3c0*/  PLOP3.LUT P1, PT, PT, PT, UP2, 0x80, 0x0 ;  /* 0x000000000000781c */ /* 0x000fc60003f2f028 */
[----:B------:R-:W-:-:S04]  /*c3d0*/  UISETP.LT.U32.AND UP0, UPT, UR5, 0x3, UP0 ;  /* 0x000000030500788c */ /* 0x000fc80008701070 */
[----:B------:R-:W-:Y:S02]  /*c3e0*/  USEL UR6, URZ, 0x1, !UP0 ;  /* 0x000000013f067887 */ /* 0x000fe4000c000000 */
[----:B------:R-:W-:Y:S02]  /*c3f0*/  @UP1 UIMAD.WIDE.U32 UR4, UR55, -0x55555555, URZ ;  /* 0xaaaaaaab370418a5 */ /* 0x000fe4000f8e003f */
[----:B------:R-:W-:Y:S02]  /*c400*/  ULOP3.LUT UR37, UR37, UR6, URZ, 0x3c, !UPT ;  /* 0x0000000625257292 */ /* 0x000fe4000f8e3c3f */
[----:B------:R-:W-:-:S04]  /*c410*/  @UP1 USHF.R.U32.HI UR4, URZ, 0x1, UR5 ;  /* 0x000000013f041899 */ /* 0x000fc80008011605 */
[----:B------:R-:W-:Y:S01]  /*c420*/  @UP1 ULOP3.LUT UR37, UR37, 0x1, UR4, 0x78, !UPT ;  /* 0x0000000125251892 */ /* 0x000fe2000f8e7804 */
[----:B------:R-:W-:Y:S11]  /*c430*/  @!P0 BRA `(.L_x_44) ;  /* 0x00000000000c8947 */ /* 0x000ff60003800000 */
[----:B------:R-:W-:-:S04]  /*c440*/  DEPBAR {5,4,3,2,1,0} ;  /* 0x0000003f0000791a */ /* 0x000fc80000000000 */
[----:B------:R3:W-:Y:S02]  /*c450*/  UTMACCTL.IV [UR58] ;  /* 0x000000003a0079b9 */ /* 0x0007e40008000000 */
[----:B---3--:R-:W-:Y:S01]  /*c460*/  NOP ;  /* 0x0000000000007918 */ /* 0x008fe20000000000 */
.L_x_44:
[----:B------:R-:W-:Y:S05]  /*c470*/  @!P1 BRA `(.L_x_45) ;  /* 0x00000000007c9947 */ /* 0x000fea0003800000 */
[----:B------:R-:W-:Y:S01]  /*c480*/  MOV R16, 0x0 ;  /* 0x0000000000107802 */ /* 0x000fe20000000f00 */
[----:B------:R-:W-:Y:S01]  /*c490*/  ULDC.64 UR4, c[0x4][0x68] ;  /* 0x01001a0000047ab9 */ /* 0x000fe20000000a00 */
[----:B------:R-:W-:Y:S01]  /*c4a0*/  ULDC.64 UR6, c[0x4][0x70] ;  /* 0x01001c0000067ab9 */ /* 0x000fe20000000a00 */
[----:B------:R-:W-:Y:S01]  /*c4b0*/  ULDC.64 UR8, c[0x4][0x8] ;  /* 0x0100020000087ab9 */ /* 0x000fe20000000a00 */
[----:B------:R3:W4:Y:S01]  /*c4c0*/  LDC.64 R2, c[0x4][R16] ;  /* 0x0100000010027b82 */ /* 0x0007220000000a00 */
[----:B------:R-:W-:Y:S01]  /*c4d0*/  MOV R4, UR4 ;  /* 0x0000000400047c02 */ /* 0x000fe20008000f00 */
[----:B------:R-:W-:Y:S01]  /*c4e0*/  IMAD.U32 R5, RZ, RZ, UR5 ;  /* 0x00000005ff057e24 */ /* 0x000fe2000f8e00ff */
[----:B------:R-:W-:Y:S01]  /*c4f0*/  MOV R6, UR6 ;  /* 0x0000000600067c02 */ /* 0x000fe20008000f00 */
[----:B------:R-:W-:Y:S01]  /*c500*/  IMAD.U32 R7, RZ, RZ, UR7 ;  /* 0x00000007ff077e24 */ /* 0x000fe2000f8e00ff */
[----:B------:R-:W-:Y:S01]  /*c510*/  MOV R10, UR8 ;  /* 0x00000008000a7c02 */ /* 0x000fe20008000f00 */
[----:B------:R-:W-:Y:S01]  /*c520*/  IMAD.U32 R11, RZ, RZ, UR9 ;  /* 0x00000009ff0b7e24 */ /* 0x000fe2000f8e00ff */
[----:B------:R-:W-:Y:S01]  /*c530*/  MOV R8, 0x70 ;  /* 0x0000007000087802 */ /* 0x000fe20000000f00 */
[----:B------:R-:W-:Y:S01]  /*c540*/  IMAD.MOV.U32 R12, RZ, RZ, 0x1 ;  /* 0x00000001ff0c7424 */ /* 0x000fe200078e00ff */
[----:B---3--:R-:W-:-:S07]  /*c550*/  MOV R13, RZ ;  /* 0x000000ff000d7202 */ /* 0x008fce0000000f00 */
[----:B------:R-:W-:-:S07]  /*c560*/  LEPC R20, `(.L_x_46) ;  /* 0x000000001014794e */ /* 0x000fce0000000000 */
[----:B-12-4-:R-:W-:Y:S05]  /*c570*/  CALL.ABS.NOINC R2 ;  /* 0x0000000002007343 */ /* 0x016fea0003c00000 */
.L_x_46:
[----:B------:R1:W2:Y:S01]  /*c580*/  LDC.64 R2, c[0x4][R16] ;  /* 0x0100000010027b82 */ /* 0x0002a20000000a00 */
[----:B------:R-:W-:Y:S01]  /*c590*/  ULDC.64 UR4, c[0x4][0x68] ;  /* 0x01001a0000047ab9 */ /* 0x000fe20000000a00 */
[----:B------:R-:W-:Y:S01]  /*c5a0*/  ULDC.64 UR6, c[0x4][0x70] ;  /* 0x01001c0000067ab9 */ /* 0x000fe20000000a00 */
[----:B------:R-:W-:Y:S01]  /*c5b0*/  ULDC.64 UR8, c[0x4][0x8] ;  /* 0x0100020000087ab9 */ /* 0x000fe20000000a00 */
[----:B------:R-:W-:Y:S01]  /*c5c0*/  IMAD.U32 R4, RZ, RZ, UR4 ;  /* 0x00000004ff047e24 */ /* 0x000fe2000f8e00ff */
[----:B------:R-:W-:Y:S01]  /*c5d0*/  MOV R5, UR5 ;  /* 0x0000000500057c02 */ /* 0x000fe20008000f00 */
[----:B------:R-:W-:Y:S01]  /*c5e0*/  IMAD.U32 R6, RZ, RZ, UR6 ;  /* 0x00000006ff067e24 */ /* 0x000fe2000f8e00ff */
[----:B------:R-:W-:Y:S01]  /*c5f0*/  MOV R7, UR7 ;  /* 0x0000000700077c02 */ /* 0x000fe20008000f00 */
[----:B------:R-:W-:Y:S01]  /*c600*/  IMAD.U32 R10, RZ, RZ, UR8 ;  /* 0x00000008ff0a7e24 */ /* 0x000fe2000f8e00ff */
[----:B------:R-:W-:Y:S01]  /*c610*/  MOV R11, UR9 ;  /* 0x00000009000b7c02 */ /* 0x000fe20008000f00 */
[----:B------:R-:W-:Y:S01]  /*c620*/  IMAD.MOV.U32 R8, RZ, RZ, 0x70 ;  /* 0x00000070ff087424 */ /* 0x000fe200078e00ff */
[----:B------:R-:W-:Y:S01]  /*c630*/  MOV R12, 0x1 ;  /* 0x00000001000c7802 */ /* 0x000fe20000000f00 */
[----:B-1----:R-:W-:-:S07]  /*c640*/  IMAD.MOV.U32 R13, RZ, RZ, RZ ;  /* 0x000000ffff0d7224 */ /* 0x002fce00078e00ff */
[----:B------:R-:W-:-:S07]  /*c650*/  LEPC R20, `(.L_x_45) ;  /* 0x000000001014794e */ /* 0x000fce0000000000 */
[----:B--2---:R-:W-:Y:S05]  /*c660*/  CALL.ABS.NOINC R2 ;  /* 0x0000000002007343 */ /* 0x004fea0003c00000 */
.L_x_45:
[----:B------:R-:W-:Y:S02]  /*c670*/  ULDC.64 UR4, c[0x0][0x590] ;  /* 0x0001640000047ab9 */ /* 0x000fe40000000a00 */
[----:B------:R-:W-:-:S04]  /*c680*/  ISETP.NE.U32.AND P0, PT, RZ, UR4, PT ;  /* 0x00000004ff007c0c */ /* 0x000fc8000bf05070 */
[----:B------:R-:W-:-:S13]  /*c690*/  ISETP.NE.AND.EX P0, PT, RZ, UR5, PT, P0 ;  /* 0x00000005ff007c0c */ /* 0x000fda000bf05300 */
[----:B------:R-:W-:Y:S05]  /*c6a0*/  @!P0 BRA `(.L_x_47) ;  /* 0x0000000000148947 */ /* 0x000fea0003800000 */
[----:B------:R-:W-:-:S04]  /*c6b0*/  LEA R2, P0, R18, UR4, 0x3 ;  /* 0x0000000412027c11 */ /* 0x000fc8000f8018ff */
[----:B------:R-:W-:-:S06]  /*c6c0*/  LEA.HI.X R3, R18, UR5, R19, 0x3, P0 ;  /* 0x0000000512037c11 */ /* 0x000fcc00080f1c13 */
[----:B------:R-:W1:Y:S04]  /*c6d0*/  LDG.E.64 R2, desc[UR56][R2.64] ;  /* 0x0000003802027981 */ /* 0x000e68000c1e1b00 */
[----:B-1----:R1:W5:Y:S01]  /*c6e0*/  LD.E R0, desc[UR56][R2.64] ;  /* 0x0000003802007980 */ /* 0x002362000c101900 */
[----:B------:R-:W-:Y:S05]  /*c6f0*/  BRA `(.L_x_48) ;  /* 0x0000000000307947 */ /* 0x000fea0003800000 */
.L_x_47:
[----:B------:R-:W-:Y:S02]  /*c700*/  ULDC.64 UR4, c[0x0][0x588] ;  /* 0x0001620000047ab9 */ /* 0x000fe40000000a00 */
[----:B------:R-:W-:-:S04]  /*c710*/  ISETP.NE.U32.AND P0, PT, RZ, UR4, PT ;  /* 0x00000004ff007c0c */ /* 0x000fc8000bf05070 */
[----:B------:R-:W-:-:S13]  /*c720*/  ISETP.NE.AND.EX P0, PT, RZ, UR5, PT, P0 ;  /* 0x00000005ff007c0c */ /* 0x000fda000bf05300 */
[----:B------:R-:W-:Y:S05]  /*c730*/  @!P0 BRA `(.L_x_49) ;  /* 0x0000000000188947 */ /* 0x000fea0003800000 */
[----:B------:R-:W3:Y:S01]  /*c740*/  LDC.64 R4, c[0x0][0x588] ;  /* 0x00016200ff047b82 */ /* 0x000ee20000000a00 */
[----:B------:R-:W-:Y:S02]  /*c750*/  ULDC UR4, c[0x0][0x598] ;  /* 0x0001660000047ab9 */ /* 0x000fe40000000800 */
[----:B------:R-:W-:-:S04]  /*c760*/  IMAD R2, R18, UR4, RZ ;  /* 0x0000000412027c24 */ /* 0x000fc8000f8e02ff */
[----:B---3--:R-:W-:-:S05]  /*c770*/  IMAD.WIDE R2, R2, 0x4, R4 ;  /* 0x0000000402027825 */ /* 0x008fca00078e0204 */
[----:B-1----:R3:W5:Y:S01]  /*c780*/  LDG.E R0, desc[UR56][R2.64] ;  /* 0x0000003802007981 */ /* 0x002762000c1e1900 */
[----:B------:R-:W-:Y:S05]  /*c790*/  BRA `(.L_x_48) ;  /* 0x0000000000087947 */ /* 0x000fea0003800000 */
.L_x_49:
[----:B------:R-:W-:Y:S02]  /*c7a0*/  ULDC UR4, c[0x0][0x580] ;  /* 0x0001600000047ab9 */ /* 0x000fe40000000800 */
[----:B-1----:R-:W-:-:S07]  /*c7b0*/  MOV R0, UR4 ;  /* 0x0000000400007c02 */ /* 0x002fce0008000f00 */
.L_x_48:
[----:B------:R-:W-:Y:S02]  /*c7c0*/  ULDC.64 UR4, c[0x0][0x5b8] ;  /* 0x00016e0000047ab9 */ /* 0x000fe40000000a00 */
[----:B------:R-:W-:-:S04]  /*c7d0*/  ISETP.NE.U32.AND P0, PT, RZ, UR4, PT ;  /* 0x00000004ff007c0c */ /* 0x000fc8000bf05070 */
[----:B------:R-:W-:-:S13]  /*c7e0*/  ISETP.NE.AND.EX P0, PT, RZ, UR5, PT, P0 ;  /* 0x00000005ff007c0c */ /* 0x000fda000bf05300 */
[----:B------:R-:W-:Y:S05]  /*c7f0*/  @!P0 BRA `(.L_x_50) ;  /* 0x0000000000148947 */ /* 0x000fea0003800000 */
[----:B-1-3--:R-:W-:-:S04]  /*c800*/  LEA R2, P0, R18, UR4, 0x3 ;  /* 0x0000000412027c11 */ /* 0x00afc8000f8018ff */
[----:B------:R-:W-:-:S06]  /*c810*/  LEA.HI.X R3, R18, UR5, R19, 0x3, P0 ;  /* 0x0000000512037c11 */ /* 0x000fcc00080f1c13 */
[----:B------:R-:W3:Y:S04]  /*c820*/  LDG.E.64 R2, desc[UR56][R2.64] ;  /* 0x0000003802027981 */ /* 0x000ee8000c1e1b00 */
[----:B---3--:R1:W5:Y:S01]  /*c830*/  LD.E R2, desc[UR56][R2.64] ;  /* 0x0000003802027980 */ /* 0x008362000c101900 */
[----:B------:R-:W-:Y:S05]  /*c840*/  BRA `(.L_x_51) ;  /* 0x0000000000307947 */ /* 0x000fea0003800000 */
.L_x_50:
[----:B------:R-:W-:Y:S02]  /*c850*/  ULDC.64 UR4, c[0x0][0x5b0] ;  /* 0x00016c0000047ab9 */ /* 0x000fe40000000a00 */
[----:B------:R-:W-:-:S04]  /*c860*/  ISETP.NE.U32.AND P0, PT, RZ, UR4, PT ;  /* 0x00000004ff007c0c */ /* 0x000fc8000bf05070 */
[----:B------:R-:W-:-:S13]  /*c870*/  ISETP.NE.AND.EX P0, PT, RZ, UR5, PT, P0 ;  /* 0x00000005ff007c0c */ /* 0x000fda000bf05300 */
[----:B------:R-:W-:Y:S05]  /*c880*/  @!P0 BRA `(.L_x_52) ;  /* 0x0000000000188947 */ /* 0x000fea0003800000 */
[----:B------:R-:W4:Y:S01]  /*c890*/  LDC.64 R4, c[0x0][0x5b0] ;  /* 0x00016c00ff047b82 */ /* 0x000f220000000a00 */
[----:B------:R-:W-:Y:S02]  /*c8a0*/  ULDC UR4, c[0x0][0x5c0] ;  /* 0x0001700000047ab9 */ /* 0x000fe40000000800 */
[----:B-1-3--:R-:W-:-:S04]  /*c8b0*/  IMAD R2, R18, UR4, RZ ;  /* 0x0000000412027c24 */ /* 0x00afc8000f8e02ff */
[----:B----4-:R-:W-:-:S06]  /*c8c0*/  IMAD.WIDE R2, R2, 0x4, R4 ;  /* 0x0000000402027825 */ /* 0x010fcc00078e0204 */
[----:B------:R3:W5:Y:S01]  /*c8d0*/  LDG.E R2, desc[UR56][R2.64] ;  /* 0x0000003802027981 */ /* 0x000762000c1e1900 */
[----:B------:R-:W-:Y:S05]  /*c8e0*/  BRA `(.L_x_51) ;  /* 0x0000000000087947 */ /* 0x000fea0003800000 */
.L_x_52:
[----:B------:R-:W-:Y:S02]  /*c8f0*/  ULDC UR4, c[0x0][0x5a8] ;  /* 0x00016a0000047ab9 */ /* 0x000fe40000000800 */
[----:B-1-3--:R-:W-:-:S07]  /*c900*/  IMAD.U32 R2, RZ, RZ, UR4 ;  /* 0x00000004ff027e24 */ /* 0x00afce000f8e00ff */
.L_x_51:
[----:B------:R-:W-:Y:S01]  /*c910*/  ISETP.GT.U32.AND P0, PT, R155, 0x3e, PT ;  /* 0x0000003e9b00780c */ /* 0x000fe20003f04070 */
[----:B------:R-:W-:Y:S01]  /*c920*/  BSSY B0, `(.L_x_53) ;  /* 0x0000007000007945 */ /* 0x000fe20003800000 */
[----:B------:R-:W-:-:S11]  /*c930*/  PRMT R16, RZ, 0x7610, R16 ;  /* 0x00007610ff107816 */ /* 0x000fd60000000010 */
[----:B------:R-:W-:Y:S05]  /*c940*/  @P0 BRA `(.L_x_54) ;  /* 0x0000000000100947 */ /* 0x000fea0003800000 */
[----:B------:R-:W-:-:S03]  /*c950*/  UMOV UR4, 0xffffffff ;  /* 0xffffffff00047882 */ /* 0x000fc60000000000 */
[----:B------:R-:W-:Y:S05]  /*c960*/  BRA.DIV UR4, `(.L_x_55) ;  /* 0x000000da04e07947 */ /* 0x000fea000b800000 */
[----:B------:R-:W-:-:S13]  /*c970*/  ELECT P6, URZ, PT ;  /* 0x00000000003f782f */ /* 0x000fda00038c0000 */
.L_x_352:
[----:B------:R-:W-:-:S07]  /*c980*/  SEL R16, RZ, 0x1, !P6 ;  /* 0x00000001ff107807 */ /* 0x000fce0007000000 */
.L_x_54:
[----:B------:R-:W-:Y:S05]  /*c990*/  BSYNC B0 ;  /* 0x0000000000007941 */ /* 0x000fea0003800000 */
.L_x_53:
[----:B-1-3--:R-:W-:-:S04]  /*c9a0*/  MOV R3, UR48 ;  /* 0x0000003000037c02 */ /* 0x00afc80008000f00 */
[----:B------:R-:W-:-:S13]  /*c9b0*/  ISETP.NE.AND P1, PT, R3, 0x3, PT ;  /* 0x000000030300780c */ /* 0x000fda0003f25270 */
[----:B------:R-:W-:Y:S05]  /*c9c0*/  @!P1 BRA `(.L_x_56) ;  /* 0x0000000000049947 */ /* 0x000fea0003800000 */
[----:B------:R-:W-:Y:S01]  /*c9d0*/  BPT.TRAP 0x1 ;  /* 0x000000040000795c */ /* 0x000fe20000300000 */
.L_x_56:
[----:B------:R-:W-:Y:S02]  /*c9e0*/  SHF.L.U32 R157, RZ, 0x1f, RZ ;  /* 0x0000001fff9d7819 */ /* 0x000fe400000006ff */
[----:B-----5:R-:W-:Y:S02]  /*c9f0*/  FSETP.NEU.AND P0, PT, R0, RZ, PT ;  /* 0x000000ff0000720b */ /* 0x020fe40003f0d000 */
[----:B------:R-:W1:Y:S02]  /*ca00*/  SYNCS.PHASECHK.TRANS64.TRYWAIT P2, [UR43+0x384b0], R157 ;  /* 0x0384b09dff0075a7 */ /* 0x000e64000804016b */
[----:B-1----:R-:W-:Y:S09]  /*ca10*/  @!P2 BRA `(.L_x_57) ;  /* 0x000000d800cca947 */ /* 0x002ff20003800000 */
.L_x_353:
[----:B------:R-:W3:Y:S04]  /*ca20*/  LDL.LU R3, [R1] ;  /* 0x0000000001037983 */ /* 0x000ee80000300800 */
[----:B------:R-:W4:Y:S04]  /*ca30*/  LDL.LU R7, [R1+0x4] ;  /* 0x0000040001077983 */ /* 0x000f280000300800 */
[----:B------:R-:W5:Y:S01]  /*ca40*/  LDL.LU R6, [R1+0x8] ;  /* 0x0000080001067983 */ /* 0x000f620000300800 */
[----:B------:R-:W-:Y:S01]  /*ca50*/  IMAD.MOV.U32 R8, RZ, RZ, RZ ;  /* 0x000000ffff087224 */ /* 0x000fe200078e00ff */
[----:B-1----:R-:W-:Y:S01]  /*ca60*/  @P0 LEA R4, R154, UR43, 0x1 ;  /* 0x0000002b9a040c11 */ /* 0x002fe2000f8e08ff */
[----:B------:R-:W-:Y:S05]  /*ca70*/  @P0 WARPSYNC.ALL ;  /* 0x0000000000000948 */ /* 0x000fea0003800000 */
[----:B------:R-:W1:Y:S01]  /*ca80*/  @P0 LDSM.16.MT88.4 R8, [R4+0x30000] ;  /* 0x030000000408083b */ /* 0x000e620000004200 */
[----:B------:R-:W-:Y:S01]  /*ca90*/  BSSY B0, `(.L_x_58) ;  /* 0x000000f000007945 */ /* 0x000fe20003800000 */
[----:B-1----:R-:W-:-:S02]  /*caa0*/  HADD2.F32 R5, -RZ, R8.H0_H0 ;  /* 0x20000008ff057230 */ /* 0x002fc40000004100 */
[----:B---3--:R-:W-:-:S04]  /*cab0*/  FMUL R3, R3, R2 ;  /* 0x0000000203037220 */ /* 0x008fc80000400000 */
[----:B------:R-:W-:Y:S01]  /*cac0*/  FFMA R5, R5, R0, R3 ;  /* 0x0000000005057223 */ /* 0x000fe20000000003 */
[----:B------:R-:W-:Y:S02]  /*cad0*/  HADD2.F32 R3, -RZ, R8.H1_H1 ;  /* 0x30000008ff037230 */ /* 0x000fe40000004100 */
[-C--:B----4-:R-:W-:Y:S01]  /*cae0*/  FMUL R12, R7, R2.reuse ;  /* 0x00000002070c7220 */ /* 0x090fe20000400000 */
[----:B-----5:R-:W-:-:S03]  /*caf0*/  FMUL R13, R6, R2 ;  /* 0x00000002060d7220 */ /* 0x020fc60000400000 */
[----:B------:R-:W-:-:S05]  /*cb00*/  FFMA R12, R3, R0, R12 ;  /* 0x00000000030c7223 */ /* 0x000fca000000000c */
[----:B------:R-:W-:Y:S02]  /*cb10*/  F2FP.F16.F32.PACK_AB R12, R12, R5 ;  /* 0x000000050c0c723e */ /* 0x000fe400000000ff */
[----:B------:R-:W1:Y:S01]  /*cb20*/  @P0 LDSM.16.MT88.4 R4, [R4+0x30800] ;  /* 0x030800000404083b */ /* 0x000e620000004200 */
[----:B------:R-:W-:Y:S05]  /*cb30*/  @P0 BRA `(.L_x_59) ;  /* 0x0000000000100947 */ /* 0x000fea0003800000 */
[----:B------:R-:W-:Y:S02]  /*cb40*/  MOV R9, RZ ;  /* 0x000000ff00097202 */ /* 0x000fe40000000f00 */
[----:B------:R-:W-:Y:S02]  /*cb50*/  CS2R R10, SRZ ;  /* 0x00000000000a7805 */ /* 0x000fe4000001ff00 */
[----:B-1----:R-:W-:Y:S02]  /*cb60*/  CS2R R4, SRZ ;  /* 0x0000000000047805 */ /* 0x002fe4000001ff00 */
[----:B------:R-:W-:-:S07]  /*cb70*/  CS2R R6, SRZ ;  /* 0x0000000000067805 */ /* 0x000fce000001ff00 */
.L_x_59:
[----:B------:R-:W-:Y:S05]  /*cb80*/  BSYNC B0 ;  /* 0x0000000000007941 */ /* 0x000fea0003800000 */
.L_x_58:
[----:B------:R-:W3:Y:S04]  /*cb90*/  LDL.LU R162, [R1+0xc] ;  /* 0x00000c0001a27983 */ /* 0x000ee80000300800 */
[----:B------:R-:W4:Y:S04]  /*cba0*/  LDL.LU R18, [R1+0x10] ;  /* 0x0000100001127983 */ /* 0x000f280000300800 */
[----:B------:R-:W5:Y:S04]  /*cbb0*/  LDL.LU R17, [R1+0x14] ;  /* 0x0000140001117983 */ /* 0x000f680000300800 */
        /* <DEDUP_REMOVED lines=10> */
[--C-:B------:R-:W-:Y:S01]  /*cc60*/  HADD2.F32 R3, -RZ, R9.reuse.H0_H0 ;  /* 0x20000009ff037230 */ /* 0x100fe20000004100 */
[----:B------:R-:W-:Y:S05]  /*cc70*/  WARPSYNC.ALL ;  /* 0x0000000000007948 */ /* 0x000fea0003800000 */
[----:B------:R-:W-:Y:S01]  /*cc80*/  FFMA R14, R3, R0, R13 ;  /* 0x00000000030e7223 */ /* 0x000fe2000000000d */
[----:B------:R-:W-:Y:S01]  /*cc90*/  HADD2.F32 R3, -RZ, R9.H1_H1 ;  /* 0x30000009ff037230 */ /* 0x000fe20000004100 */
[----:B------:R-:W-:Y:S01]  /*cca0*/  PRMT R16, R16, 0x9910, RZ ;  /* 0x0000991010107816 */ /* 0x000fe200000000ff */
[----:B------:R-:W-:Y:S01]  /*ccb0*/  BSSY B0, `(.L_x_60) ;  /* 0x0000043000007945 */ /* 0x000fe20003800000 */
[----:B---3--:R-:W-:-:S04]  /*ccc0*/  FMUL R13, R162, R2 ;  /* 0x00000002a20d7220 */ /* 0x008fc80000400000 */
[----:B------:R-:W-:Y:S01]  /*ccd0*/  FFMA R13, R3, R0, R13 ;  /* 0x00000000030d7223 */ /* 0x000fe2000000000d */
[----:B----4-:R-:W-:-:S04]  /*cce0*/  FMUL R3, R18, R2 ;  /* 0x0000000212037220 */ /* 0x010fc80000400000 */
[----:B------:R-:W-:Y:S01]  /*ccf0*/  F2FP.F16.F32.PACK_AB R13, R13, R14 ;  /* 0x0000000e0d0d723e */ /* 0x000fe200000000ff */
[----:B------:R-:W-:-:S05]  /*cd00*/  HADD2.F32 R14, -RZ, R10.H0_H0 ;  /* 0x2000000aff0e7230 */ /* 0x000fca0000004100 */
[----:B------:R-:W-:Y:S01]  /*cd10*/  FFMA R18, R14, R0, R3 ;  /* 0x000000000e127223 */ /* 0x000fe20000000003 */
[----:B------:R-:W-:Y:S02]  /*cd20*/  HADD2.F32 R14, -RZ, R10.H1_H1 ;  /* 0x3000000aff0e7230 */ /* 0x000fe40000004100 */
[----:B-----5:R-:W-:-:S04]  /*cd30*/  FMUL R3, R17, R2 ;  /* 0x0000000211037220 */ /* 0x020fc80000400000 */
[----:B------:R-:W-:Y:S01]  /*cd40*/  FFMA R17, R14, R0, R3 ;  /* 0x000000000e117223 */ /* 0x000fe20000000003 */
[----:B------:R-:W-:Y:S02]  /*cd50*/  HADD2.F32 R14, -RZ, R11.H0_H0 ;  /* 0x2000000bff0e7230 */ /* 0x000fe40000004100 */
[----:B--2---:R-:W-:-:S04]  /*cd60*/  FMUL R3, R15, R2 ;  /* 0x000000020f037220 */ /* 0x004fc80000400000 */
[----:B------:R-:W-:Y:S01]  /*cd70*/  FFMA R15, R14, R0, R3 ;  /* 0x000000000e0f7223 */ /* 0x000fe20000000003 */
[----:B------:R-:W-:Y:S02]  /*cd80*/  HADD2.F32 R14, -RZ, R11.H1_H1 ;  /* 0x3000000bff0e7230 */ /* 0x000fe40000004100 */
[----:B------:R-:W-:-:S04]  /*cd90*/  FMUL R3, R161, R2 ;  /* 0x00000002a1037220 */ /* 0x000fc80000400000 */
[----:B------:R-:W-:Y:S01]  /*cda0*/  FFMA R3, R14, R0, R3 ;  /* 0x000000000e037223 */ /* 0x000fe20000000003 */
[----:B------:R-:W-:-:S04]  /*cdb0*/  F2FP.F16.F32.PACK_AB R14, R17, R18 ;  /* 0x00000012110e723e */ /* 0x000fc800000000ff */
[----:B------:R-:W-:Y:S02]  /*cdc0*/  F2FP.F16.F32.PACK_AB R15, R3, R15 ;  /* 0x0000000f030f723e */ /* 0x000fe400000000ff */
[----:B------:R-:W-:-:S05]  /*cdd0*/  LEA R3, R154, UR43, 0x1 ;  /* 0x0000002b9a037c11 */ /* 0x000fca000f8e08ff */
[----:B------:R1:W-:Y:S02]  /*cde0*/  STSM.16.MT88.4 [R3+0x30000], R12 ;  /* 0x0300000c03007844 */ /* 0x0003e40000004200 */
[--C-:B-1----:R-:W-:Y:S02]  /*cdf0*/  HADD2.F32 R13, -RZ, R4.reuse.H1_H1 ;  /* 0x30000004ff0d7230 */ /* 0x102fe40000004100 */
[-C--:B------:R-:W-:Y:S01]  /*ce00*/  FMUL R12, R21, R2.reuse ;  /* 0x00000002150c7220 */ /* 0x080fe20000400000 */
[----:B------:R-:W-:Y:S02]  /*ce10*/  HADD2.F32 R14, -RZ, R4.H0_H0 ;  /* 0x20000004ff0e7230 */ /* 0x000fe40000004100 */
[----:B------:R-:W-:Y:S01]  /*ce20*/  FMUL R15, R22, R2 ;  /* 0x00000002160f7220 */ /* 0x000fe20000400000 */
[-C--:B------:R-:W-:Y:S01]  /*ce30*/  FFMA R21, R13, R0.reuse, R12 ;  /* 0x000000000d157223 */ /* 0x080fe2000000000c */
[--C-:B------:R-:W-:Y:S02]  /*ce40*/  HADD2.F32 R13, -RZ, R5.reuse.H1_H1 ;  /* 0x30000005ff0d7230 */ /* 0x100fe40000004100 */
[----:B------:R-:W-:Y:S01]  /*ce50*/  FFMA R22, R14, R0, R15 ;  /* 0x000000000e167223 */ /* 0x000fe2000000000f */
[----:B------:R-:W-:Y:S01]  /*ce60*/  FMUL R12, R19, R2 ;  /* 0x00000002130c7220 */ /* 0x000fe20000400000 */
[----:B------:R-:W-:-:S02]  /*ce70*/  HADD2.F32 R14, -RZ, R5.H0_H0 ;  /* 0x20000005ff0e7230 */ /* 0x000fc40000004100 */
[----:B------:R-:W-:Y:S01]  /*ce80*/  FMUL R15, R20, R2 ;  /* 0x00000002140f7220 */ /* 0x000fe20000400000 */
[-C--:B------:R-:W-:Y:S01]  /*ce90*/  FFMA R19, R13, R0.reuse, R12 ;  /* 0x000000000d137223 */ /* 0x080fe2000000000c */
[--C-:B------:R-:W-:Y:S02]  /*cea0*/  HADD2.F32 R13, -RZ, R6.reuse.H1_H1 ;  /* 0x30000006ff0d7230 */ /* 0x100fe40000004100 */
[----:B------:R-:W-:Y:S01]  /*ceb0*/  FFMA R20, R14, R0, R15 ;  /* 0x000000000e147223 */ /* 0x000fe2000000000f */
[-C--:B------:R-:W-:Y:S01]  /*cec0*/  FMUL R12, R159, R2.reuse ;  /* 0x000000029f0c7220 */ /* 0x080fe20000400000 */
[----:B------:R-:W-:Y:S02]  /*ced0*/  HADD2.F32 R14, -RZ, R6.H0_H0 ;  /* 0x20000006ff0e7230 */ /* 0x000fe40000004100 */
[----:B------:R-:W-:Y:S01]  /*cee0*/  FMUL R15, R160, R2 ;  /* 0x00000002a00f7220 */ /* 0x000fe20000400000 */
[----:B------:R-:W-:Y:S01]  /*cef0*/  FFMA R17, R13, R0, R12 ;  /* 0x000000000d117223 */ /* 0x000fe2000000000c */
[----:B------:R-:W-:-:S02]  /*cf00*/  HADD2.F32 R13, -RZ, R7.H0_H0 ;  /* 0x20000007ff0d7230 */ /* 0x000fc40000004100 */
[----:B------:R-:W-:Y:S01]  /*cf10*/  FFMA R18, R14, R0, R15 ;  /* 0x000000000e127223 */ /* 0x000fe2000000000f */
[----:B------:R-:W-:Y:S02]  /*cf20*/  HADD2.F32 R12, -RZ, R7.H1_H1 ;  /* 0x30000007ff0c7230 */ /* 0x000fe40000004100 */
[-C--:B------:R-:W-:Y:S01]  /*cf30*/  FMUL R14, R158, R2.reuse ;  /* 0x000000029e0e7220 */ /* 0x080fe20000400000 */
[----:B------:R-:W-:Y:S01]  /*cf40*/  FMUL R15, R153, R2 ;  /* 0x00000002990f7220 */ /* 0x000fe20000400000 */
[----:B------:R-:W-:Y:S02]  /*cf50*/  IMAD.MOV.U32 R153, RZ, RZ, R16 ;  /* 0x000000ffff997224 */ /* 0x000fe400078e0010 */
[-C--:B------:R-:W-:Y:S01]  /*cf60*/  FFMA R16, R13, R0.reuse, R14 ;  /* 0x000000000d107223 */ /* 0x080fe2000000000e */
[----:B------:R-:W-:Y:S01]  /*cf70*/  FFMA R15, R12, R0, R15 ;  /* 0x000000000c0f7223 */ /* 0x000fe2000000000f */
[----:B------:R-:W-:Y:S02]  /*cf80*/  F2FP.F16.F32.PACK_AB R12, R21, R22 ;  /* 0x00000016150c723e */ /* 0x000fe400000000ff */
[----:B------:R-:W-:-:S02]  /*cf90*/  F2FP.F16.F32.PACK_AB R13, R19, R20 ;  /* 0x00000014130d723e */ /* 0x000fc400000000ff */
[----:B------:R-:W-:Y:S02]  /*cfa0*/  F2FP.F16.F32.PACK_AB R14, R17, R18 ;  /* 0x00000012110e723e */ /* 0x000fe400000000ff */
[----:B------:R-:W-:Y:S02]  /*cfb0*/  F2FP.F16.F32.PACK_AB R15, R15, R16 ;  /* 0x000000100f0f723e */ /* 0x000fe400000000ff */
[----:B------:R-:W-:-:S03]  /*cfc0*/  ISETP.NE.AND P2, PT, R153, RZ, PT ;  /* 0x000000ff9900720c */ /* 0x000fc60003f45270 */
[----:B------:R1:W-:Y:S01]  /*cfd0*/  STSM.16.MT88.4 [R3+0x30800], R12 ;  /* 0x0308000c03007844 */ /* 0x0003e20000004200 */
[----:B------:R-:W-:Y:S01]  /*cfe0*/  @!PT LDS RZ, [RZ] ;  /* 0x00000000fffff984 */ /* 0x000fe20000000800 */
[----:B------:R-:W-:Y:S01]  /*cff0*/  @!PT LDS RZ, [RZ] ;  /* 0x00000000fffff984 */ /* 0x000fe20000000800 */
[----:B------:R-:W-:Y:S01]  /*d000*/  @!PT LDS RZ, [RZ] ;  /* 0x00000000fffff984 */ /* 0x000fe20000000800 */
[----:B------:R-:W-:Y:S01]  /*d010*/  @!PT LDS RZ, [RZ] ;  /* 0x00000000fffff984 */ /* 0x000fe20000000800 */
[----:B------:R2:W-:Y:S06]  /*d020*/  MEMBAR.ALL.CTA ;  /* 0x0000000000007992 */ /* 0x0005ec0000008000 */
[----:B--2---:R-:W2:Y:S02]  /*d030*/  FENCE.VIEW.ASYNC.S ;  /* 0x00000000000073c6 */ /* 0x004ea40000000000 */
[----:B--2---:R-:W-:Y:S06]  /*d040*/  BAR.SYNC.DEFER_BLOCKING 0x1, 0x100 ;  /* 0x0044000000007b1d */ /* 0x004fec0000010000 */
[----:B------:R-:W-:Y:S05]  /*d050*/  @!P2 BRA `(.L_x_61) ;  /* 0x000000000020a947 */ /* 0x000fea0003800000 */
[----:B------:R-:W-:Y:S02]  /*d060*/  UIADD3 UR44, UR43, 0x30000, URZ ;  /* 0x000300002b2c7890 */ /* 0x000fe4000fffe03f */
[----:B------:R-:W-:Y:S02]  /*d070*/  UIADD3 UR5, UR45, 0x40, URZ ;  /* 0x000000402d057890 */ /* 0x000fe4000fffe03f */
[----:B------:R-:W-:Y:S01]  /*d080*/  UIADD3 UR4, UR43, 0x31000, URZ ;  /* 0x000310002b047890 */ /* 0x000fe2000fffe03f */
[----:B------:R-:W-:-:S04]  /*d090*/  UMOV UR6, UR46 ;  /* 0x0000002e00067c82 */ /* 0x000fc80008000000 */
[----:B------:R2:W-:Y:S04]  /*d0a0*/  UTMASTG.2D [UR44], [UR58] ;  /* 0x0000002c3a0073b5 */ /* 0x0005e80008008000 */
[----:B------:R2:W-:Y:S01]  /*d0b0*/  UTMASTG.2D [UR4], [UR58] ;  /* 0x000000043a0073b5 */ /* 0x0005e20008008000 */
[----:B------:R0:W-:Y:S01]  /*d0c0*/  UTMACMDFLUSH ;  /* 0x00000000000079b7 */ /* 0x0001e20000000000 */
[----:B--2---:R-:W-:-:S04]  /*d0d0*/  DEPBAR.LE SB0, 0x1 ;  /* 0x000080400000791a */ /* 0x004fc80000000000 */
.L_x_61:
[----:B------:R-:W-:Y:S05]  /*d0e0*/  BSYNC B0 ;  /* 0x0000000000007941 */ /* 0x000fea0003800000 */
.L_x_60:
[----:B------:R-:W-:Y:S01]  /*d0f0*/  BAR.SYNC.DEFER_BLOCKING 0x1, 0x100 ;  /* 0x0044000000007b1d */ /* 0x000fe20000010000 */
[----:B------:R-:W-:-:S13]  /*d100*/  ISETP.NE.AND P3, PT, RZ, UR36, PT ;  /* 0x00000024ff007c0c */ /* 0x000fda000bf65270 */
[----:B------:R-:W-:Y:S05]  /*d110*/  @!P3 BRA `(.L_x_62) ;  /* 0x000000000024b947 */ /* 0x000fea0003800000 */
[----:B------:R-:W-:Y:S05]  /*d120*/  @!P1 BRA `(.L_x_63) ;  /* 0x0000000000049947 */ /* 0x000fea0003800000 */
[----:B------:R-:W-:Y:S01]  /*d130*/  BPT.TRAP 0x1 ;  /* 0x000000040000795c */ /* 0x000fe20000300000 */
.L_x_63:
[----:B------:R-:W-:Y:S02]  /*d140*/  ULEA UR4, UR60, UR43, 0x3 ;  /* 0x0000002b3c047291 */ /* 0x000fe4000f8e183f */
[----:B------:R-:W-:Y:S02]  /*d150*/  UIADD3 UR60, UR60, 0x1, URZ ;  /* 0x000000013c3c7890 */ /* 0x000fe4000fffe03f */
[----:B------:R-:W-:Y:S02]  /*d160*/  UIADD3 UR4, UR4, 0x384d0, URZ ;  /* 0x000384d004047890 */ /* 0x000fe4000fffe03f */
[----:B------:R-:W-:Y:S02]  /*d170*/  UISETP.NE.AND UP0, UPT, UR60, 0x4, UPT ;  /* 0x000000043c00788c */ /* 0x000fe4000bf05270 */
[----:B------:R-:W-:Y:S02]  /*d180*/  UPRMT UR4, UR42, 0x654, UR4 ;  /* 0x000006542a047896 */ /* 0x000fe40008000004 */
[----:B------:R-:W-:-:S07]  /*d190*/  USEL UR60, UR60, URZ, UP0 ;  /* 0x0000003f3c3c7287 */ /* 0x000fce0008000000 */
[----:B------:R-:W-:Y:S05]  /*d1a0*/  SYNCS.ARRIVE.TRANS64.RED.A1T0 RZ, [UR4], RZ ;  /* 0x000000ffffff79a7 */ /* 0x000fea0008100404 */
.L_x_62:
[----:B------:R-:W-:Y:S05]  /*d1b0*/  @!P1 BRA `(.L_x_64) ;  /* 0x0000000000049947 */ /* 0x000fea0003800000 */
[----:B------:R-:W-:Y:S01]  /*d1c0*/  BPT.TRAP 0x1 ;  /* 0x000000040000795c */ /* 0x000fe20000300000 */
.L_x_64:
[----:B------:R-:W2:Y:S02]  /*d1d0*/  SYNCS.PHASECHK.TRANS64.TRYWAIT P3, [UR43+0x384b8], R157 ;  /* 0x0384b89dff0075a7 */ /* 0x000ea4000806016b */
[----:B--2---:R-:W-:Y:S05]  /*d1e0*/  @!P3 BRA `(.L_x_65) ;  /* 0x000000d000f0b947 */ /* 0x004fea0003800000 */
.L_x_354:
[----:B------:R-:W-:Y:S05]  /*d1f0*/  @P0 WARPSYNC.ALL ;  /* 0x0000000000000948 */ /* 0x000fea0003800000 */
[----:B------:R-:W2:Y:S01]  /*d200*/  @P0 LDSM.16.MT88.4 R8, [R3+0x32000] ;  /* 0x032000000308083b */ /* 0x000ea20000004200 */
[-C--:B------:R-:W-:Y:S01]  /*d210*/  FMUL R28, R28, R2.reuse ;  /* 0x000000021c1c7220 */ /* 0x080fe20000400000 */
[-C--:B------:R-:W-:Y:S01]  /*d220*/  FMUL R29, R29, R2.reuse ;  /* 0x000000021d1d7220 */ /* 0x080fe20000400000 */
[-C--:B------:R-:W-:Y:S01]  /*d230*/  FMUL R24, R24, R2.reuse ;  /* 0x0000000218187220 */ /* 0x080fe20000400000 */
[----:B------:R-:W3:Y:S01]  /*d240*/  @P0 LDSM.16.MT88.4 R4, [R3+0x32800] ;  /* 0x032800000304083b */ /* 0x000ee20000004200 */
[-C--:B------:R-:W-:Y:S01]  /*d250*/  FMUL R26, R26, R2.reuse ;  /* 0x000000021a1a7220 */ /* 0x080fe20000400000 */
[-C--:B------:R-:W-:Y:S01]  /*d260*/  FMUL R30, R30, R2.reuse ;  /* 0x000000021e1e7220 */ /* 0x080fe20000400000 */
[-C--:B------:R-:W-:Y:S01]  /*d270*/  FMUL R25, R25, R2.reuse ;  /* 0x0000000219197220 */ /* 0x080fe20000400000 */
[-C--:B------:R-:W-:Y:S01]  /*d280*/  FMUL R27, R27, R2.reuse ;  /* 0x000000021b1b7220 */ /* 0x080fe20000400000 */
[-C--:B-1----:R-:W-:Y:S01]  /*d290*/  FMUL R15, R31, R2.reuse ;  /* 0x000000021f0f7220 */ /* 0x082fe20000400000 */
[----:B------:R-:W-:Y:S05]  /*d2a0*/  WARPSYNC.ALL ;  /* 0x0000000000007948 */ /* 0x000fea0003800000 */
[-C--:B------:R-:W-:Y:S01]  /*d2b0*/  FMUL R32, R32, R2.reuse ;  /* 0x0000000220207220 */ /* 0x080fe20000400000 */
[-C--:B------:R-:W-:Y:S01]  /*d2c0*/  FMUL R33, R33, R2.reuse ;  /* 0x0000000221217220 */ /* 0x080fe20000400000 */
[-C--:B------:R-:W-:Y:S01]  /*d2d0*/  FMUL R34, R34, R2.reuse ;  /* 0x0000000222227220 */ /* 0x080fe20000400000 */
[-C--:B------:R-:W-:Y:S01]  /*d2e0*/  FMUL R35, R35, R2.reuse ;  /* 0x0000000223237220 */ /* 0x080fe20000400000 */
[-C--:B------:R-:W-:Y:S01]  /*d2f0*/  FMUL R36, R36, R2.reuse ;  /* 0x0000000224247220 */ /* 0x080fe20000400000 */
[-C--:B------:R-:W-:Y:S01]  /*d300*/  FMUL R37, R37, R2.reuse ;  /* 0x0000000225257220 */ /* 0x080fe20000400000 */
[-C--:B------:R-:W-:Y:S01]  /*d310*/  FMUL R38, R38, R2.reuse ;  /* 0x0000000226267220 */ /* 0x080fe20000400000 */
[----:B------:R-:W-:Y:S01]  /*d320*/  FMUL R39, R39, R2 ;  /* 0x0000000227277220 */ /* 0x000fe20000400000 */
[----:B------:R-:W-:Y:S01]  /*d330*/  BSSY B0, `(.L_x_66) ;  /* 0x000003d000007945 */ /* 0x000fe20003800000 */
[----:B--2---:R-:W-:-:S02]  /*d340*/  HADD2.F32 R14, -RZ, R10.H0_H0 ;  /* 0x2000000aff0e7230 */ /* 0x004fc40000004100 */
[----:B------:R-:W-:Y:S02]  /*d350*/  HADD2.F32 R12, -RZ, R8.H0_H0 ;  /* 0x20000008ff0c7230 */ /* 0x000fe40000004100 */
[--C-:B------:R-:W-:Y:S02]  /*d360*/  HADD2.F32 R13, -RZ, R9.reuse.H0_H0 ;  /* 0x20000009ff0d7230 */ /* 0x100fe40000004100 */
[-C--:B------:R-:W-:Y:S01]  /*d370*/  FFMA R28, R14, R0.reuse, R28 ;  /* 0x000000000e1c7223 */ /* 0x080fe2000000001c */
[----:B------:R-:W-:Y:S02]  /*d380*/  HADD2.F32 R14, -RZ, R10.H1_H1 ;  /* 0x3000000aff0e7230 */ /* 0x000fe40000004100 */
[-C--:B------:R-:W-:Y:S01]  /*d390*/  FFMA R24, R12, R0.reuse, R24 ;  /* 0x000000000c187223 */ /* 0x080fe20000000018 */
[----:B------:R-:W-:Y:S02]  /*d3a0*/  HADD2.F32 R12, -RZ, R8.H1_H1 ;  /* 0x30000008ff0c7230 */ /* 0x000fe40000004100 */
[----:B------:R-:W-:Y:S01]  /*d3b0*/  FFMA R26, R13, R0, R26 ;  /* 0x000000000d1a7223 */ /* 0x000fe2000000001a */
[----:B------:R-:W-:-:S02]  /*d3c0*/  HADD2.F32 R13, -RZ, R9.H1_H1 ;  /* 0x30000009ff0d7230 */ /* 0x000fc40000004100 */
[-C--:B------:R-:W-:Y:S01]  /*d3d0*/  FFMA R29, R14, R0.reuse, R29 ;  /* 0x000000000e1d7223 */ /* 0x080fe2000000001d */
[--C-:B------:R-:W-:Y:S02]  /*d3e0*/  HADD2.F32 R14, -RZ, R11.reuse.H0_H0 ;  /* 0x2000000bff0e7230 */ /* 0x100fe40000004100 */
[-C--:B------:R-:W-:Y:S01]  /*d3f0*/  FFMA R12, R12, R0.reuse, R25 ;  /* 0x000000000c0c7223 */ /* 0x080fe20000000019 */
[-C--:B------:R-:W-:Y:S02]  /*d400*/  FFMA R13, R13, R0.reuse, R27 ;  /* 0x000000000d0d7223 */ /* 0x080fe4000000001b */
[----:B------:R-:W-:Y:S01]  /*d410*/  FFMA R30, R14, R0, R30 ;  /* 0x000000000e1e7223 */ /* 0x000fe2000000001e */
[----:B------:R-:W-:Y:S01]  /*d420*/  HADD2.F32 R14, -RZ, R11.H1_H1 ;  /* 0x3000000bff0e7230 */ /* 0x000fe20000004100 */
[----:B------:R-:W-:Y:S02]  /*d430*/  F2FP.F16.F32.PACK_AB R12, R12, R24 ;  /* 0x000000180c0c723e */ /* 0x000fe400000000ff */
[----:B------:R-:W-:-:S02]  /*d440*/  F2FP.F16.F32.PACK_AB R13, R13, R26 ;  /* 0x0000001a0d0d723e */ /* 0x000fc400000000ff */
[----:B------:R-:W-:Y:S01]  /*d450*/  FFMA R15, R14, R0, R15 ;  /* 0x000000000e0f7223 */ /* 0x000fe2000000000f */
[----:B------:R-:W-:-:S04]  /*d460*/  F2FP.F16.F32.PACK_AB R14, R29, R28 ;  /* 0x0000001c1d0e723e */ /* 0x000fc800000000ff */
[----:B------:R-:W-:-:S05]  /*d470*/  F2FP.F16.F32.PACK_AB R15, R15, R30 ;  /* 0x0000001e0f0f723e */ /* 0x000fca00000000ff */
[----:B------:R3:W-:Y:S02]  /*d480*/  STSM.16.MT88.4 [R3+0x32000], R12 ;  /* 0x0320000c03007844 */ /* 0x0007e40000004200 */
[--C-:B---3--:R-:W-:Y:S02]  /*d490*/  HADD2.F32 R13, -RZ, R4.reuse.H0_H0 ;  /* 0x20000004ff0d7230 */ /* 0x108fe40000004100 */
[----:B------:R-:W-:-:S03]  /*d4a0*/  HADD2.F32 R12, -RZ, R4.H1_H1 ;  /* 0x30000004ff0c7230 */ /* 0x000fc60000004100 */
[-C--:B------:R-:W-:Y:S01]  /*d4b0*/  FFMA R32, R13, R0.reuse, R32 ;  /* 0x000000000d207223 */ /* 0x080fe20000000020 */
[--C-:B------:R-:W-:Y:S02]  /*d4c0*/  HADD2.F32 R13, -RZ, R5.reuse.H0_H0 ;  /* 0x20000005ff0d7230 */ /* 0x100fe40000004100 */
[-C--:B------:R-:W-:Y:S01]  /*d4d0*/  FFMA R33, R12, R0.reuse, R33 ;  /* 0x000000000c217223 */ /* 0x080fe20000000021 */
[----:B------:R-:W-:Y:S02]  /*d4e0*/  HADD2.F32 R12, -RZ, R5.H1_H1 ;  /* 0x30000005ff0c7230 */ /* 0x000fe40000004100 */
[-C--:B------:R-:W-:Y:S01]  /*d4f0*/  FFMA R34, R13, R0.reuse, R34 ;  /* 0x000000000d227223 */ /* 0x080fe20000000022 */
[--C-:B------:R-:W-:Y:S02]  /*d500*/  HADD2.F32 R13, -RZ, R6.reuse.H0_H0 ;  /* 0x20000006ff0d7230 */ /* 0x100fe40000004100 */
[----:B------:R-:W-:Y:S01]  /*d510*/  FFMA R35, R12, R0, R35 ;  /* 0x000000000c237223 */ /* 0x000fe20000000023 */
[----:B------:R-:W-:-:S02]  /*d520*/  HADD2.F32 R12, -RZ, R6.H1_H1 ;  /* 0x30000006ff0c7230 */ /* 0x000fc40000004100 */
[-C--:B------:R-:W-:Y:S01]  /*d530*/  FFMA R36, R13, R0.reuse, R36 ;  /* 0x000000000d247223 */ /* 0x080fe20000000024 */
[--C-:B------:R-:W-:Y:S02]  /*d540*/  HADD2.F32 R13, -RZ, R7.reuse.H0_H0 ;  /* 0x20000007ff0d7230 */ /* 0x100fe40000004100 */
[-C--:B------:R-:W-:Y:S01]  /*d550*/  FFMA R14, R12, R0.reuse, R37 ;  /* 0x000000000c0e7223 */ /* 0x080fe20000000025 */
[----:B------:R-:W-:Y:S02]  /*d560*/  HADD2.F32 R12, -RZ, R7.H1_H1 ;  /* 0x30000007ff0c7230 */ /* 0x000fe40000004100 */
[----:B------:R-:W-:Y:S01]  /*d570*/  FFMA R38, R13, R0, R38 ;  /* 0x000000000d267223 */ /* 0x000fe20000000026 */
[----:B------:R-:W-:Y:S02]  /*d580*/  F2FP.F16.F32.PACK_AB R13, R35, R34 ;  /* 0x00000022230d723e */ /* 0x000fe400000000ff */
[----:B------:R-:W-:Y:S01]  /*d590*/  FFMA R15, R12, R0, R39 ;  /* 0x000000000c0f7223 */ /* 0x000fe20000000027 */
[----:B------:R-:W-:-:S02]  /*d5a0*/  F2FP.F16.F32.PACK_AB R12, R33, R32 ;  /* 0x00000020210c723e */ /* 0x000fc400000000ff */
[----:B------:R-:W-:Y:S02]  /*d5b0*/  F2FP.F16.F32.PACK_AB R14, R14, R36 ;  /* 0x000000240e0e723e */ /* 0x000fe400000000ff */
[----:B------:R-:W-:-:S05]  /*d5c0*/  F2FP.F16.F32.PACK_AB R15, R15, R38 ;  /* 0x000000260f0f723e */ /* 0x000fca00000000ff */
        /* <DEDUP_REMOVED lines=11> */
[----:B------:R-:W-:Y:S02]  /*d680*/  UIADD3 UR9, UR45, 0xc0, URZ ;  /* 0x000000c02d097890 */ /* 0x000fe4000fffe03f */
[----:B------:R-:W-:Y:S01]  /*d690*/  UIADD3 UR8, UR43, 0x33000, URZ ;  /* 0x000330002b087890 */ /* 0x000fe2000fffe03f */
[----:B------:R-:W-:Y:S01]  /*d6a0*/  UMOV UR6, UR46 ;  /* 0x0000002e00067c82 */ /* 0x000fe20008000000 */
[----:B------:R-:W-:-:S03]  /*d6b0*/  UMOV UR10, UR46 ;  /* 0x0000002e000a7c82 */ /* 0x000fc60008000000 */
[----:B------:R2:W-:Y:S04]  /*d6c0*/  UTMASTG.2D [UR4], [UR58] ;  /* 0x000000043a0073b5 */ /* 0x0005e80008008000 */
[----:B------:R2:W-:Y:S01]  /*d6d0*/  UTMASTG.2D [UR8], [UR58] ;  /* 0x000000083a0073b5 */ /* 0x0005e20008008000 */
[----:B------:R0:W-:Y:S01]  /*d6e0*/  UTMACMDFLUSH ;  /* 0x00000000000079b7 */ /* 0x0001e20000000000 */
[----:B--2---:R-:W-:-:S04]  /*d6f0*/  DEPBAR.LE SB0, 0x1 ;  /* 0x000080400000791a */ /* 0x004fc80000000000 */
.L_x_67:
[----:B------:R-:W-:Y:S05]  /*d700*/  BSYNC B0 ;  /* 0x0000000000007941 */ /* 0x000fea0003800000 */
.L_x_66:
[----:B------:R-:W-:Y:S06]  /*d710*/  BAR.SYNC.DEFER_BLOCKING 0x1, 0x100 ;  /* 0x0044000000007b1d */ /* 0x000fec0000010000 */
[----:B------:R-:W-:Y:S05]  /*d720*/  @!P1 BRA `(.L_x_68) ;  /* 0x0000000000049947 */ /* 0x000fea0003800000 */
[----:B------:R-:W-:Y:S01]  /*d730*/  BPT.TRAP 0x1 ;  /* 0x000000040000795c */ /* 0x000fe20000300000 */
.L_x_68:
[----:B------:R-:W-:-:S04]  /*d740*/  ULEA UR4, UR60, UR43, 0x3 ;  /* 0x0000002b3c047291 */ /* 0x000fc8000f8e183f */
[----:B------:R-:W-:-:S04]  /*d750*/  UIADD3 UR4, UR4, 0x384d0, URZ ;  /* 0x000384d004047890 */ /* 0x000fc8000fffe03f */
[----:B------:R-:W-:-:S09]  /*d760*/  UPRMT UR4, UR42, 0x654, UR4 ;  /* 0x000006542a047896 */ /* 0x000fd20008000004 */
[----:B------:R-:W-:Y:S01]  /*d770*/  SYNCS.ARRIVE.TRANS64.RED.A1T0 RZ, [UR4], RZ ;  /* 0x000000ffffff79a7 */ /* 0x000fe20008100404 */
[----:B------:R-:W-:Y:S05]  /*d780*/  @!P1 BRA `(.L_x_69) ;  /* 0x0000000000049947 */ /* 0x000fea0003800000 */
[----:B------:R-:W-:Y:S01]  /*d790*/  BPT.TRAP 0x1 ;  /* 0x000000040000795c */ /* 0x000fe20000300000 */
.L_x_69:
[----:B------:R-:W2:Y:S02]  /*d7a0*/  SYNCS.PHASECHK.TRANS64.TRYWAIT P3, [UR43+0x384c0], R157 ;  /* 0x0384c09dff0075a7 */ /* 0x000ea4000806016b */
[----:B--2---:R-:W-:Y:S05]  /*d7b0*/  @!P3 BRA `(.L_x_70) ;  /* 0x000000cc0094b947 */ /* 0x004fea0003800000 */
.L_x_355:
[----:B-1----:R-:W2:Y:S04]  /*d7c0*/  LDL.LU R12, [R1+0x40] ;  /* 0x00004000010c7983 */ /* 0x002ea80000300800 */
[----:B------:R-:W3:Y:S04]  /*d7d0*/  LDL.LU R30, [R1+0x44] ;  /* 0x00004400011e7983 */ /* 0x000ee80000300800 */
[----:B------:R-:W4:Y:S04]  /*d7e0*/  LDL.LU R15, [R1+0x48] ;  /* 0x00004800010f7983 */ /* 0x000f280000300800 */
[----:B------:R-:W5:Y:S04]  /*d7f0*/  LDL.LU R29, [R1+0x4c] ;  /* 0x00004c00011d7983 */ /* 0x000f680000300800 */
        /* <DEDUP_REMOVED lines=11> */
[----:B------:R-:W5:Y:S01]  /*d8b0*/  LDL.LU R20, [R1+0x7c] ;  /* 0x00007c0001147983 */ /* 0x000f620000300800 */
[----:B------:R-:W-:Y:S05]  /*d8c0*/  @P0 WARPSYNC.ALL ;  /* 0x0000000000000948 */ /* 0x000fea0003800000 */
[----:B------:R-:W1:Y:S04]  /*d8d0*/  @P0 LDSM.16.MT88.4 R8, [R3+0x34000] ;  /* 0x034000000308083b */ /* 0x000e680000004200 */
[----:B------:R-:W5:Y:S01]  /*d8e0*/  @P0 LDSM.16.MT88.4 R4, [R3+0x34800] ;  /* 0x034800000304083b */ /* 0x000f620000004200 */
[----:B------:R-:W-:Y:S05]  /*d8f0*/  WARPSYNC.ALL ;  /* 0x0000000000007948 */ /* 0x000fea0003800000 */
[----:B------:R-:W-:Y:S01]  /*d900*/  BSSY B0, `(.L_x_71) ;  /* 0x000004d000007945 */ /* 0x000fe20003800000 */
[----:B--2---:R-:W-:Y:S01]  /*d910*/  FMUL R13, R12, R2 ;  /* 0x000000020c0d7220 */ /* 0x004fe20000400000 */
[----:B-1----:R-:W-:-:S05]  /*d920*/  HADD2.F32 R12, -RZ, R8.H0_H0 ;  /* 0x20000008ff0c7230 */ /* 0x002fca0000004100 */
[----:B------:R-:W-:Y:S01]  /*d930*/  FFMA R14, R12, R0, R13 ;  /* 0x000000000c0e7223 */ /* 0x000fe2000000000d */
[----:B------:R-:W-:Y:S02]  /*d940*/  HADD2.F32 R12, -RZ, R8.H1_H1 ;  /* 0x30000008ff0c7230 */ /* 0x000fe40000004100 */
[----:B---3--:R-:W-:-:S04]  /*d950*/  FMUL R13, R30, R2 ;  /* 0x000000021e0d7220 */ /* 0x008fc80000400000 */
[----:B------:R-:W-:Y:S01]  /*d960*/  FFMA R12, R12, R0, R13 ;  /* 0x000000000c0c7223 */ /* 0x000fe2000000000d */
[----:B------:R-:W-:-:S04]  /*d970*/  HADD2.F32 R13, -RZ, R9.H0_H0 ;  /* 0x20000009ff0d7230 */ /* 0x000fc80000004100 */
[----:B------:R-:W-:Y:S01]  /*d980*/  F2FP.F16.F32.PACK_AB R12, R12, R14 ;  /* 0x0000000e0c0c723e */ /* 0x000fe200000000ff */
[----:B----4-:R-:W-:-:S04]  /*d990*/  FMUL R14, R15, R2 ;  /* 0x000000020f0e7220 */ /* 0x010fc80000400000 */
[----:B------:R-:W-:Y:S01]  /*d9a0*/  FFMA R15, R13, R0, R14 ;  /* 0x000000000d0f7223 */ /* 0x000fe2000000000e */
[----:B------:R-:W-:Y:S02]  /*d9b0*/  HADD2.F32 R13, -RZ, R9.H1_H1 ;  /* 0x30000009ff0d7230 */ /* 0x000fe40000004100 */
[----:B-----5:R-:W-:-:S04]  /*d9c0*/  FMUL R14, R29, R2 ;  /* 0x000000021d0e7220 */ /* 0x020fc80000400000 */
[----:B------:R-:W-:Y:S01]  /*d9d0*/  FFMA R13, R13, R0, R14 ;  /* 0x000000000d0d7223 */ /* 0x000fe2000000000e */
[----:B------:R-:W-:Y:S02]  /*d9e0*/  HADD2.F32 R14, -RZ, R10.H0_H0 ;  /* 0x2000000aff0e7230 */ /* 0x000fe40000004100 */
[-C--:B------:R-:W-:Y:S02]  /*d9f0*/  FMUL R19, R19, R2.reuse ;  /* 0x0000000213137220 */ /* 0x080fe40000400000 */
[----:B------:R-:W-:Y:S01]  /*da00*/  F2FP.F16.F32.PACK_AB R13, R13, R15 ;  /* 0x0000000f0d0d723e */ /* 0x000fe200000000ff */
[----:B------:R-:W-:-:S04]  /*da10*/  FMUL R15, R18, R2 ;  /* 0x00000002120f7220 */ /* 0x000fc80000400000 */
[----:B------:R-:W-:Y:S01]  /*da20*/  FFMA R18, R14, R0, R15 ;  /* 0x000000000e127223 */ /* 0x000fe2000000000f */
[----:B------:R-:W-:Y:S02]  /*da30*/  HADD2.F32 R14, -RZ, R10.H1_H1 ;  /* 0x3000000aff0e7230 */ /* 0x000fe40000004100 */
[----:B------:R-:W-:-:S04]  /*da40*/  FMUL R15, R17, R2 ;  /* 0x00000002110f7220 */ /* 0x000fc80000400000 */
[----:B------:R-:W-:Y:S01]  /*da50*/  FFMA R17, R14, R0, R15 ;  /* 0x000000000e117223 */ /* 0x000fe2000000000f */
[----:B------:R-:W-:Y:S02]  /*da60*/  HADD2.F32 R14, -RZ, R11.H0_H0 ;  /* 0x2000000bff0e7230 */ /* 0x000fe40000004100 */
[----:B------:R-:W-:-:S04]  /*da70*/  FMUL R15, R16, R2 ;  /* 0x00000002100f7220 */ /* 0x000fc80000400000 */
[----:B------:R-:W-:Y:S01]  /*da80*/  FFMA R16, R14, R0, R15 ;  /* 0x000000000e107223 */ /* 0x000fe2000000000f */
[----:B------:R-:W-:Y:S02]  /*da90*/  HADD2.F32 R14, -RZ, R11.H1_H1 ;  /* 0x3000000bff0e7230 */ /* 0x000fe40000004100 */
[----:B------:R-:W-:-:S04]  /*daa0*/  FMUL R15, R28, R2 ;  /* 0x000000021c0f7220 */ /* 0x000fc80000400000 */
[----:B------:R-:W-:Y:S01]  /*dab0*/  FFMA R15, R14, R0, R15 ;  /* 0x000000000e0f7223 */ /* 0x000fe2000000000f */
[----:B------:R-:W-:Y:S01]  /*dac0*/  F2FP.F16.F32.PACK_AB R14, R17, R18 ;  /* 0x00000012110e723e */ /* 0x000fe200000000ff */
[--C-:B------:R-:W-:Y:S02]  /*dad0*/  HADD2.F32 R18, -RZ, R6.reuse.H0_H0 ;  /* 0x20000006ff127230 */ /* 0x100fe40000004100 */
[----:B------:R-:W-:Y:S01]  /*dae0*/  HADD2.F32 R17, -RZ, R6.H1_H1 ;  /* 0x30000006ff117230 */ /* 0x000fe20000004100 */
[----:B------:R-:W-:Y:S01]  /*daf0*/  F2FP.F16.F32.PACK_AB R15, R15, R16 ;  /* 0x000000100f0f723e */ /* 0x000fe200000000ff */
[----:B------:R-:W-:-:S04]  /*db00*/  HADD2.F32 R16, -RZ, R5.H0_H0 ;  /* 0x20000005ff107230 */ /* 0x000fc80000004100 */
[----:B------:R1:W-:Y:S02]  /*db10*/  STSM.16.MT88.4 [R3+0x34000], R12 ;  /* 0x0340000c03007844 */ /* 0x0003e40000004200 */
[--C-:B-1----:R-:W-:Y:S02]  /*db20*/  HADD2.F32 R14, -RZ, R4.reuse.H0_H0 ;  /* 0x20000004ff0e7230 */ /* 0x102fe40000004100 */
[----:B------:R-:W-:Y:S01]  /*db30*/  FMUL R12, R27, R2 ;  /* 0x000000021b0c7220 */ /* 0x000fe20000400000 */
[----:B------:R-:W-:Y:S02]  /*db40*/  HADD2.F32 R13, -RZ, R4.H1_H1 ;  /* 0x30000004ff0d7230 */ /* 0x000fe40000004100 */
[----:B------:R-:W-:Y:S02]  /*db50*/  HADD2.F32 R15, -RZ, R5.H1_H1 ;  /* 0x30000005ff0f7230 */ /* 0x000fe40000004100 */
[----:B------:R-:W-:Y:S01]  /*db60*/  FFMA R19, R14, R0, R19 ;  /* 0x000000000e137223 */ /* 0x000fe20000000013 */
[----:B------:R-:W-:Y:S01]  /*db70*/  FMUL R14, R26, R2 ;  /* 0x000000021a0e7220 */ /* 0x000fe20000400000 */
[----:B------:R-:W-:Y:S01]  /*db80*/  FFMA R12, R13, R0, R12 ;  /* 0x000000000d0c7223 */ /* 0x000fe2000000000c */
[----:B------:R-:W-:-:S02]  /*db90*/  FMUL R13, R25, R2 ;  /* 0x00000002190d7220 */ /* 0x000fc40000400000 */
[----:B------:R-:W-:Y:S01]  /*dba0*/  FFMA R14, R16, R0, R14 ;  /* 0x00000000100e7223 */ /* 0x000fe2000000000e */
[----:B------:R-:W-:Y:S01]  /*dbb0*/  FMUL R16, R24, R2 ;  /* 0x0000000218107220 */ /* 0x000fe20000400000 */
[----:B------:R-:W-:Y:S01]  /*dbc0*/  FFMA R13, R15, R0, R13 ;  /* 0x000000000f0d7223 */ /* 0x000fe2000000000d */
[----:B------:R-:W-:Y:S01]  /*dbd0*/  FMUL R15, R22, R2 ;  /* 0x00000002160f7220 */ /* 0x000fe20000400000 */
[----:B------:R-:W-:Y:S01]  /*dbe0*/  F2FP.F16.F32.PACK_AB R12, R12, R19 ;  /* 0x000000130c0c723e */ /* 0x000fe200000000ff */
[----:B------:R-:W-:Y:S01]  /*dbf0*/  FFMA R16, R18, R0, R16 ;  /* 0x0000000012107223 */ /* 0x000fe20000000010 */
[----:B------:R-:W-:Y:S01]  /*dc00*/  FMUL R18, R20, R2 ;  /* 0x0000000214127220 */ /* 0x000fe20000400000 */
[----:B------:R-:W-:Y:S01]  /*dc10*/  FFMA R15, R17, R0, R15 ;  /* 0x00000000110f7223 */ /* 0x000fe2000000000f */
[----:B------:R-:W-:Y:S01]  /*dc20*/  FMUL R17, R21, R2 ;  /* 0x0000000215117220 */ /* 0x000fe20000400000 */
[--C-:B------:R-:W-:Y:S01]  /*dc30*/  HADD2.F32 R21, -RZ, R7.reuse.H0_H0 ;  /* 0x20000007ff157230 */ /* 0x100fe20000004100 */
[----:B------:R-:W-:Y:S01]  /*dc40*/  F2FP.F16.F32.PACK_AB R13, R13, R14 ;  /* 0x0000000e0d0d723e */ /* 0x000fe200000000ff */
[----:B------:R-:W-:Y:S01]  /*dc50*/  HADD2.F32 R20, -RZ, R7.H1_H1 ;  /* 0x30000007ff147230 */ /* 0x000fe20000004100 */
[----:B------:R-:W-:-:S02]  /*dc60*/  F2FP.F16.F32.PACK_AB R14, R15, R16 ;  /* 0x000000100f0e723e */ /* 0x000fc400000000ff */
[-C--:B------:R-:W-:Y:S02]  /*dc70*/  FFMA R17, R21, R0.reuse, R17 ;  /* 0x0000000015117223 */ /* 0x080fe40000000011 */
[----:B------:R-:W-:-:S05]  /*dc80*/  FFMA R18, R20, R0, R18 ;  /* 0x0000000014127223 */ /* 0x000fca0000000012 */
        /* <DEDUP_REMOVED lines=20> */
.L_x_72:
[----:B------:R-:W-:Y:S05]  /*ddd0*/  BSYNC B0 ;  /* 0x0000000000007941 */ /* 0x000fea0003800000 */
.L_x_71:
[----:B------:R-:W-:Y:S06]  /*dde0*/  BAR.SYNC.DEFER_BLOCKING 0x1, 0x100 ;  /* 0x0044000000007b1d */ /* 0x000fec0000010000 */
[----:B------:R-:W-:Y:S05]  /*ddf0*/  @!P1 BRA `(.L_x_73) ;  /* 0x0000000000049947 */ /* 0x000fea0003800000 */
[----:B------:R-:W-:Y:S01]  /*de00*/  BPT.TRAP 0x1 ;  /* 0x000000040000795c */ /* 0x000fe20000300000 */
.L_x_73:
[----:B------:R-:W-:-:S04]  /*de10*/  UIADD3 UR60, UR60, 0x1, URZ ;  /* 0x000000013c3c7890 */ /* 0x000fc8000fffe03f */
[----:B------:R-:W-:-:S04]  /*de20*/  UISETP.NE.AND UP0, UPT, UR60, 0x4, UPT ;  /* 0x000000043c00788c */ /* 0x000fc8000bf05270 */
[----:B------:R-:W-:-:S04]  /*de30*/  USEL UR60, UR60, URZ, UP0 ;  /* 0x0000003f3c3c7287 */ /* 0x000fc80008000000 */
[----:B------:R-:W-:-:S04]  /*de40*/  ULEA UR4, UR60, UR43, 0x3 ;  /* 0x0000002b3c047291 */ /* 0x000fc8000f8e183f */
[----:B------:R-:W-:-:S04]  /*de50*/  UIADD3 UR4, UR4, 0x384d0, URZ ;  /* 0x000384d004047890 */ /* 0x000fc8000fffe03f */
[----:B------:R-:W-:-:S09]  /*de60*/  UPRMT UR4, UR42, 0x654, UR4 ;  /* 0x000006542a047896 */ /* 0x000fd20008000004 */
[----:B------:R-:W-:Y:S01]  /*de70*/  SYNCS.ARRIVE.TRANS64.RED.A1T0 RZ, [UR4], RZ ;  /* 0x000000ffffff79a7 */ /* 0x000fe20008100404 */
[----:B------:R-:W-:Y:S05]  /*de80*/  @!P1 BRA `(.L_x_74) ;  /* 0x0000000000049947 */ /* 0x000fea0003800000 */
[----:B------:R-:W-:Y:S01]  /*de90*/  BPT.TRAP 0x1 ;  /* 0x000000040000795c */ /* 0x000fe20000300000 */
.L_x_74:
[----:B------:R-:W2:Y:S02]  /*dea0*/  SYNCS.PHASECHK.TRANS64.TRYWAIT P3, [UR43+0x384c8], R157 ;  /* 0x0384c89dff0075a7 */ /* 0x000ea4000806016b */
[----:B--2---:R-:W-:Y:S05]  /*deb0*/  @!P3 BRA `(.L_x_75) ;  /* 0x000000c400ecb947 */ /* 0x004fea0003800000 */
.L_x_356:
[----:B------:R-:W-:Y:S05]  /*dec0*/  @P0 WARPSYNC.ALL ;  /* 0x0000000000000948 */ /* 0x000fea0003800000 */
[----:B------:R-:W2:Y:S01]  /*ded0*/  @P0 LDSM.16.MT88.4 R8, [R3+0x36000] ;  /* 0x036000000308083b */ /* 0x000ea20000004200 */
[-C--:B-1----:R-:W-:Y:S01]  /*dee0*/  FMUL R13, R40, R2.reuse ;  /* 0x00000002280d7220 */ /* 0x082fe20000400000 */
[-C--:B------:R-:W-:Y:S01]  /*def0*/  FMUL R15, R42, R2.reuse ;  /* 0x000000022a0f7220 */ /* 0x080fe20000400000 */
[-C--:B------:R-:W-:Y:S01]  /*df00*/  FMUL R17, R44, R2.reuse ;  /* 0x000000022c117220 */ /* 0x080fe20000400000 */
[----:B------:R-:W1:Y:S01]  /*df10*/  @P0 LDSM.16.MT88.4 R4, [R3+0x36800] ;  /* 0x036800000304083b */ /* 0x000e620000004200 */
[-C--:B------:R-:W-:Y:S01]  /*df20*/  FMUL R19, R46, R2.reuse ;  /* 0x000000022e137220 */ /* 0x080fe20000400000 */
[-C--:B------:R-:W-:Y:S01]  /*df30*/  FMUL R47, R47, R2.reuse ;  /* 0x000000022f2f7220 */ /* 0x080fe20000400000 */
[-C--:B------:R-:W-:Y:S01]  /*df40*/  FMUL R49, R49, R2.reuse ;  /* 0x0000000231317220 */ /* 0x080fe20000400000 */
[----:B------:R-:W-:Y:S05]  /*df50*/  WARPSYNC.ALL ;  /* 0x0000000000007948 */ /* 0x000fea0003800000 */
[-C--:B------:R-:W-:Y:S01]  /*df60*/  FMUL R51, R51, R2.reuse ;  /* 0x0000000233337220 */ /* 0x080fe20000400000 */
[-C--:B------:R-:W-:Y:S01]  /*df70*/  FMUL R53, R53, R2.reuse ;  /* 0x0000000235357220 */ /* 0x080fe20000400000 */
[----:B------:R-:W-:Y:S01]  /*df80*/  FMUL R55, R55, R2 ;  /* 0x0000000237377220 */ /* 0x000fe20000400000 */
[----:B------:R-:W-:Y:S01]  /*df90*/  BSSY B0, `(.L_x_76) ;  /* 0x0000044000007945 */ /* 0x000fe20003800000 */
[----:B--2---:R-:W-:-:S02]  /*dfa0*/  HADD2.F32 R12, -RZ, R8.H0_H0 ;  /* 0x20000008ff0c7230 */ /* 0x004fc40000004100 */
[----:B------:R-:W-:Y:S02]  /*dfb0*/  HADD2.F32 R14, -RZ, R8.H1_H1 ;  /* 0x30000008ff0e7230 */ /* 0x000fe40000004100 */
[----:B------:R-:W-:Y:S02]  /*dfc0*/  HADD2.F32 R16, -RZ, R9.H1_H1 ;  /* 0x30000009ff107230 */ /* 0x000fe40000004100 */
[----:B------:R-:W-:Y:S01]  /*dfd0*/  FFMA R12, R12, R0, R13 ;  /* 0x000000000c0c7223 */ /* 0x000fe2000000000d */
[----:B------:R-:W-:Y:S01]  /*dfe0*/  FMUL R13, R41, R2 ;  /* 0x00000002290d7220 */ /* 0x000fe20000400000 */
[----:B------:R-:W-:Y:S02]  /*dff0*/  HADD2.F32 R18, -RZ, R10.H1_H1 ;  /* 0x3000000aff127230 */ /* 0x000fe40000004100 */
[----:B------:R-:W-:Y:S02]  /*e000*/  HADD2.F32 R20, -RZ, R11.H1_H1 ;  /* 0x3000000bff147230 */ /* 0x000fe40000004100 */
[----:B------:R-:W-:Y:S01]  /*e010*/  FFMA R13, R14, R0, R13 ;  /* 0x000000000e0d7223 */ /* 0x000fe2000000000d */
[----:B------:R-:W-:-:S02]  /*e020*/  HADD2.F32 R14, -RZ, R9.H0_H0 ;  /* 0x20000009ff0e7230 */ /* 0x000fc40000004100 */
[----:B------:R-:W-:Y:S02]  /*e030*/  FFMA R47, R20, R0, R47 ;  /* 0x00000000142f7223 */ /* 0x000fe4000000002f */
[----:B------:R-:W-:Y:S01]  /*e040*/  F2FP.F16.F32.PACK_AB R12, R13, R12 ;  /* 0x0000000c0d0c723e */ /* 0x000fe200000000ff */
[----:B------:R-:W-:Y:S01]  /*e050*/  FFMA R14, R14, R0, R15 ;  /* 0x000000000e0e7223 */ /* 0x000fe2000000000f */
[----:B------:R-:W-:Y:S01]  /*e060*/  FMUL R15, R43, R2 ;  /* 0x000000022b0f7220 */ /* 0x000fe20000400000 */
[----:B-1----:R-:W-:-:S03]  /*e070*/  HADD2.F32 R20, -RZ, R5.H1_H1 ;  /* 0x30000005ff147230 */ /* 0x002fc60000004100 */
[----:B------:R-:W-:Y:S01]  /*e080*/  FFMA R15, R16, R0, R15 ;  /* 0x00000000100f7223 */ /* 0x000fe2000000000f */
[----:B------:R-:W-:-:S04]  /*e090*/  HADD2.F32 R16, -RZ, R10.H0_H0 ;  /* 0x2000000aff107230 */ /* 0x000fc80000004100 */
[----:B------:R-:W-:Y:S01]  /*e0a0*/  F2FP.F16.F32.PACK_AB R13, R15, R14 ;  /* 0x0000000e0f0d723e */ /* 0x000fe200000000ff */
[----:B------:R-:W-:Y:S01]  /*e0b0*/  FFMA R16, R16, R0, R17 ;  /* 0x0000000010107223 */ /* 0x000fe20000000011 */
[----:B------:R-:W-:-:S04]  /*e0c0*/  FMUL R17, R45, R2 ;  /* 0x000000022d117220 */ /* 0x000fc80000400000 */
[----:B------:R-:W-:Y:S01]  /*e0d0*/  FFMA R17, R18, R0, R17 ;  /* 0x0000000012117223 */ /* 0x000fe20000000011 */
[----:B------:R-:W-:-:S04]  /*e0e0*/  HADD2.F32 R18, -RZ, R11.H0_H0 ;  /* 0x2000000bff127230 */ /* 0x000fc80000004100 */
[----:B------:R-:W-:Y:S01]  /*e0f0*/  F2FP.F16.F32.PACK_AB R14, R17, R16 ;  /* 0x00000010110e723e */ /* 0x000fe200000000ff */
[----:B------:R-:W-:Y:S01]  /*e100*/  FFMA R18, R18, R0, R19 ;  /* 0x0000000012127223 */ /* 0x000fe20000000013 */
[--C-:B------:R-:W-:Y:S02]  /*e110*/  HADD2.F32 R16, -RZ, R4.reuse.H0_H0 ;  /* 0x20000004ff107230 */ /* 0x100fe40000004100 */
[-C--:B------:R-:W-:Y:S01]  /*e120*/  FMUL R17, R48, R2.reuse ;  /* 0x0000000230117220 */ /* 0x080fe20000400000 */
[----:B------:R-:W-:Y:S01]  /*e130*/  FMUL R19, R50, R2 ;  /* 0x0000000232137220 */ /* 0x000fe20000400000 */
[----:B------:R-:W-:Y:S01]  /*e140*/  F2FP.F16.F32.PACK_AB R15, R47, R18 ;  /* 0x000000122f0f723e */ /* 0x000fe200000000ff */
[----:B------:R-:W-:Y:S02]  /*e150*/  HADD2.F32 R18, -RZ, R4.H1_H1 ;  /* 0x30000004ff127230 */ /* 0x000fe40000004100 */
[-C--:B------:R-:W-:Y:S02]  /*e160*/  FFMA R16, R16, R0.reuse, R17 ;  /* 0x0000000010107223 */ /* 0x080fe40000000011 */
[----:B------:R1:W-:Y:S01]  /*e170*/  STSM.16.MT88.4 [R3+0x36000], R12 ;  /* 0x0360000c03007844 */ /* 0x0003e20000004200 */
[----:B------:R-:W-:Y:S01]  /*e180*/  FFMA R17, R18, R0, R49 ;  /* 0x0000000012117223 */ /* 0x000fe20000000031 */
[----:B------:R-:W-:-:S02]  /*e190*/  HADD2.F32 R18, -RZ, R5.H0_H0 ;  /* 0x20000005ff127230 */ /* 0x000fc40000004100 */
[--C-:B-1----:R-:W-:Y:S02]  /*e1a0*/  HADD2.F32 R12, -RZ, R6.reuse.H0_H0 ;  /* 0x20000006ff0c7230 */ /* 0x102fe40000004100 */
[----:B------:R-:W-:Y:S01]  /*e1b0*/  FMUL R15, R52, R2 ;  /* 0x00000002340f7220 */ /* 0x000fe20000400000 */
[-C--:B------:R-:W-:Y:S01]  /*e1c0*/  FFMA R13, R18, R0.reuse, R19 ;  /* 0x00000000120d7223 */ /* 0x080fe20000000013 */
[-C--:B------:R-:W-:Y:S01]  /*e1d0*/  FFMA R14, R20, R0.reuse, R51 ;  /* 0x00000000140e7223 */ /* 0x080fe20000000033 */
[----:B------:R-:W-:Y:S02]  /*e1e0*/  HADD2.F32 R18, -RZ, R6.H1_H1 ;  /* 0x30000006ff127230 */ /* 0x000fe40000004100 */
[----:B------:R-:W-:Y:S01]  /*e1f0*/  FFMA R15, R12, R0, R15 ;  /* 0x000000000c0f7223 */ /* 0x000fe2000000000f */
[--C-:B------:R-:W-:Y:S02]  /*e200*/  HADD2.F32 R12, -RZ, R7.reuse.H0_H0 ;  /* 0x20000007ff0c7230 */ /* 0x100fe40000004100 */
[----:B------:R-:W-:Y:S01]  /*e210*/  FMUL R19, R54, R2 ;  /* 0x0000000236137220 */ /* 0x000fe20000400000 */
[----:B------:R-:W-:-:S02]  /*e220*/  HADD2.F32 R20, -RZ, R7.H1_H1 ;  /* 0x30000007ff147230 */ /* 0x000fc40000004100 */
[-C--:B------:R-:W-:Y:S01]  /*e230*/  FFMA R18, R18, R0.reuse, R53 ;  /* 0x0000000012127223 */ /* 0x080fe20000000035 */
[----:B------:R-:W-:Y:S01]  /*e240*/  F2FP.F16.F32.PACK_AB R13, R14, R13 ;  /* 0x0000000d0e0d723e */ /* 0x000fe200000000ff */
[----:B------:R-:W-:Y:S01]  /*e250*/  FFMA R19, R12, R0, R19 ;  /* 0x000000000c137223 */ /* 0x000fe20000000013 */
[----:B------:R-:W-:Y:S01]  /*e260*/  F2FP.F16.F32.PACK_AB R12, R17, R16 ;  /* 0x00000010110c723e */ /* 0x000fe200000000ff */
[----:B------:R-:W-:Y:S01]  /*e270*/  FFMA R20, R20, R0, R55 ;  /* 0x0000000014147223 */ /* 0x000fe20000000037 */
[----:B------:R-:W-:-:S04]  /*e280*/  F2FP.F16.F32.PACK_AB R14, R18, R15 ;  /* 0x0000000f120e723e */ /* 0x000fc800000000ff */
        /* <DEDUP_REMOVED lines=20> */
.L_x_77:
[----:B------:R-:W-:Y:S05]  /*e3d0*/  BSYNC B0 ;  /* 0x0000000000007941 */ /* 0x000fea0003800000 */
.L_x_76:
[----:B------:R-:W-:Y:S06]  /*e3e0*/  BAR.SYNC.DEFER_BLOCKING 0x1, 0x100 ;  /* 0x0044000000007b1d */ /* 0x000fec0000010000 */
[----:B------:R-:W-:Y:S05]  /*e3f0*/  @!P1 BRA `(.L_x_78) ;  /* 0x0000000000049947 */ /* 0x000fea0003800000 */
[----:B------:R-:W-:Y:S01]  /*e400*/  BPT.TRAP 0x1 ;  /* 0x000000040000795c */ /* 0x000fe20000300000 */
.L_x_78:
        /* <DEDUP_REMOVED lines=9> */
.L_x_79:
[----:B------:R-:W-:-:S04]  /*e4a0*/  MOV R20, 0x1 ;  /* 0x0000000100147802 */ /* 0x000fc80000000f00 */
[----:B------:R-:W-:-:S04]  /*e4b0*/  SHF.L.U32 R20, R20, 0x1f, RZ ;  /* 0x0000001f14147819 */ /* 0x000fc800000006ff */
[----:B------:R-:W2:Y:S02]  /*e4c0*/  SYNCS.PHASECHK.TRANS64.TRYWAIT P3, [UR43+0x384b0], R20 ;  /* 0x0384b014ff0075a7 */ /* 0x000ea4000806016b */
[----:B--2---:R-:W-:Y:S05]  /*e4d0*/  @!P3 BRA `(.L_x_80) ;  /* 0x000000c0007cb947 */ /* 0x004fea0003800000 */
.L_x_357:
        /* <DEDUP_REMOVED lines=21> */
[----:B-1----:R-:W-:-:S02]  /*e630*/  HADD2.F32 R12, -RZ, R8.H0_H0 ;  /* 0x20000008ff0c7230 */ /* 0x002fc40000004100 */
[----:B------:R-:W-:Y:S02]  /*e640*/  HADD2.F32 R18, -RZ, R9.H1_H1 ;  /* 0x30000009ff127230 */ /* 0x000fe40000004100 */
[-C--:B--2---:R-:W-:Y:S01]  /*e650*/  FMUL R13, R13, R2.reuse ;  /* 0x000000020d0d7220 */ /* 0x084fe20000400000 */
[----:B---3--:R-:W-:-:S03]  /*e660*/  FMUL R15, R15, R2 ;  /* 0x000000020f0f7220 */ /* 0x008fc60000400000 */
[----:B------:R-:W-:Y:S01]  /*e670*/  FFMA R12, R12, R0, R13 ;  /* 0x000000000c0c7223 */ /* 0x000fe2000000000d */
[-C--:B----4-:R-:W-:Y:S01]  /*e680*/  FMUL R17, R16, R2.reuse ;  /* 0x0000000210117220 */ /* 0x090fe20000400000 */
[----:B------:R-:W-:Y:S02]  /*e690*/  HADD2.F32 R16, -RZ, R9.H0_H0 ;  /* 0x20000009ff107230 */ /* 0x000fe40000004100 */
[----:B-----5:R-:W-:Y:S01]  /*e6a0*/  FMUL R19, R14, R2 ;  /* 0x000000020e137220 */ /* 0x020fe20000400000 */
[----:B------:R-:W-:-:S05]  /*e6b0*/  HADD2.F32 R14, -RZ, R8.H1_H1 ;  /* 0x30000008ff0e7230 */ /* 0x000fca0000004100 */
[-C--:B------:R-:W-:Y:S01]  /*e6c0*/  FFMA R13, R14, R0.reuse, R15 ;  /* 0x000000000e0d7223 */ /* 0x080fe2000000000f */
[-C--:B------:R-:W-:Y:S01]  /*e6d0*/  FFMA R14, R16, R0.reuse, R17 ;  /* 0x00000000100e7223 */ /* 0x080fe20000000011 */
[----:B------:R-:W-:Y:S01]  /*e6e0*/  FFMA R15, R18, R0, R19 ;  /* 0x00000000120f7223 */ /* 0x000fe20000000013 */
[--C-:B------:R-:W-:Y:S02]  /*e6f0*/  HADD2.F32 R16, -RZ, R10.reuse.H0_H0 ;  /* 0x2000000aff107230 */ /* 0x100fe40000004100 */
[-C--:B------:R-:W-:Y:S01]  /*e700*/  FMUL R17, R33, R2.reuse ;  /* 0x0000000221117220 */ /* 0x080fe20000400000 */
[-C--:B------:R-:W-:Y:S01]  /*e710*/  FMUL R19, R22, R2.reuse ;  /* 0x0000000216137220 */ /* 0x080fe20000400000 */
[----:B------:R-:W-:Y:S02]  /*e720*/  HADD2.F32 R18, -RZ, R10.H1_H1 ;  /* 0x3000000aff127230 */ /* 0x000fe40000004100 */
[----:B------:R-:W-:Y:S01]  /*e730*/  FMUL R21, R21, R2 ;  /* 0x0000000215157220 */ /* 0x000fe20000400000 */
[----:B------:R-:W-:-:S02]  /*e740*/  HADD2.F32 R22, -RZ, R11.H0_H0 ;  /* 0x2000000bff167230 */ /* 0x000fc40000004100 */
[----:B------:R-:W-:Y:S01]  /*e750*/  FFMA R16, R16, R0, R17 ;  /* 0x0000000010107223 */ /* 0x000fe20000000011 */
[----:B------:R-:W-:Y:S01]  /*e760*/  F2FP.F16.F32.PACK_AB R12, R13, R12 ;  /* 0x0000000c0d0c723e */ /* 0x000fe200000000ff */
[----:B------:R-:W-:Y:S01]  /*e770*/  FFMA R17, R18, R0, R19 ;  /* 0x0000000012117223 */ /* 0x000fe20000000013 */
[----:B------:R-:W-:Y:S01]  /*e780*/  FMUL R19, R26, R2 ;  /* 0x000000021a137220 */ /* 0x000fe20000400000 */
[----:B------:R-:W-:Y:S01]  /*e790*/  FFMA R18, R22, R0, R21 ;  /* 0x0000000016127223 */ /* 0x000fe20000000015 */
[----:B------:R-:W-:Y:S02]  /*e7a0*/  HADD2.F32 R22, -RZ, R11.H1_H1 ;  /* 0x3000000bff167230 */ /* 0x000fe40000004100 */
[----:B------:R-:W-:Y:S01]  /*e7b0*/  FMUL R21, R25, R2 ;  /* 0x0000000219157220 */ /* 0x000fe20000400000 */
[--C-:B------:R-:W-:Y:S01]  /*e7c0*/  HADD2.F32 R26, -RZ, R4.reuse.H1_H1 ;  /* 0x30000004ff1a7230 */ /* 0x100fe20000004100 */
[----:B------:R-:W-:Y:S01]  /*e7d0*/  F2FP.F16.F32.PACK_AB R13, R15, R14 ;  /* 0x0000000e0f0d723e */ /* 0x000fe200000000ff */
[----:B------:R-:W-:Y:S01]  /*e7e0*/  FMUL R25, R24, R2 ;  /* 0x0000000218197220 */ /* 0x000fe20000400000 */
[----:B------:R-:W-:-:S02]  /*e7f0*/  HADD2.F32 R24, -RZ, R4.H0_H0 ;  /* 0x20000004ff187230 */ /* 0x000fc40000004100 */
[----:B------:R-:W-:Y:S01]  /*e800*/  FFMA R19, R22, R0, R19 ;  /* 0x0000000016137223 */ /* 0x000fe20000000013 */
[----:B------:R-:W-:Y:S01]  /*e810*/  F2FP.F16.F32.PACK_AB R14, R17, R16 ;  /* 0x00000010110e723e */ /* 0x000fe200000000ff */
[----:B------:R-:W-:Y:S01]  /*e820*/  FFMA R22, R26, R0, R25 ;  /* 0x000000001a167223 */ /* 0x000fe20000000019 */
[----:B------:R-:W-:Y:S01]  /*e830*/  FMUL R25, R29, R2 ;  /* 0x000000021d197220 */ /* 0x000fe20000400000 */
[----:B------:R-:W-:Y:S01]  /*e840*/  FFMA R21, R24, R0, R21 ;  /* 0x0000000018157223 */ /* 0x000fe20000000015 */
[--C-:B------:R-:W-:Y:S02]  /*e850*/  HADD2.F32 R24, -RZ, R5.reuse.H0_H0 ;  /* 0x20000005ff187230 */ /* 0x100fe40000004100 */
[----:B------:R-:W-:Y:S01]  /*e860*/  FMUL R27, R27, R2 ;  /* 0x000000021b1b7220 */ /* 0x000fe20000400000 */
[----:B------:R-:W-:Y:S01]  /*e870*/  HADD2.F32 R26, -RZ, R5.H1_H1 ;  /* 0x30000005ff1a7230 */ /* 0x000fe20000004100 */
[----:B------:R-:W-:Y:S01]  /*e880*/  F2FP.F16.F32.PACK_AB R15, R19, R18 ;  /* 0x00000012130f723e */ /* 0x000fe200000000ff */
[----:B------:R-:W-:Y:S01]  /*e890*/  FMUL R29, R28, R2 ;  /* 0x000000021c1d7220 */ /* 0x000fe20000400000 */
[----:B------:R-:W-:-:S02]  /*e8a0*/  HADD2.F32 R28, -RZ, R6.H0_H0 ;  /* 0x20000006ff1c7230 */ /* 0x000fc40000004100 */
[-C--:B------:R-:W-:Y:S01]  /*e8b0*/  FFMA R25, R24, R0.reuse, R25 ;  /* 0x0000000018197223 */ /* 0x080fe20000000019 */
[----:B------:R-:W-:Y:S01]  /*e8c0*/  FFMA R24, R26, R0, R27 ;  /* 0x000000001a187223 */ /* 0x000fe2000000001b */
[----:B------:R-:W-:Y:S02]  /*e8d0*/  HADD2.F32 R26, -RZ, R6.H1_H1 ;  /* 0x30000006ff1a7230 */ /* 0x000fe40000004100 */
[----:B------:R-:W-:Y:S01]  /*e8e0*/  FMUL R27, R32, R2 ;  /* 0x00000002201b7220 */ /* 0x000fe20000400000 */
[----:B------:R-:W-:Y:S01]  /*e8f0*/  FFMA R29, R28, R0, R29 ;  /* 0x000000001c1d7223 */ /* 0x000fe2000000001d */
[--C-:B------:R-:W-:Y:S02]  /*e900*/  HADD2.F32 R28, -RZ, R7.reuse.H0_H0 ;  /* 0x20000007ff1c7230 */ /* 0x100fe40000004100 */
[----:B------:R-:W-:Y:S01]  /*e910*/  FMUL R31, R31, R2 ;  /* 0x000000021f1f7220 */ /* 0x000fe20000400000 */
[----:B------:R-:W-:Y:S01]  /*e920*/  FFMA R26, R26, R0, R27 ;  /* 0x000000001a1a7223 */ /* 0x000fe2000000001b */
[----:B------:R-:W-:Y:S01]  /*e930*/  F2FP.F16.F32.PACK_AB R16, R22, R21 ;  /* 0x000000151610723e */ /* 0x000fe200000000ff */
[----:B------:R1:W-:Y:S01]  /*e940*/  STSM.16.MT88.4 [R3+0x30000], R12 ;  /* 0x0300000c03007844 */ /* 0x0003e20000004200 */
[----:B------:R-:W-:Y:S01]  /*e950*/  FMUL R33, R30, R2 ;  /* 0x000000021e217220 */ /* 0x000fe20000400000 */
[----:B------:R-:W-:-:S02]  /*e960*/  HADD2.F32 R30, -RZ, R7.H1_H1 ;  /* 0x30000007ff1e7230 */ /* 0x000fc40000004100 */
[-C--:B------:R-:W-:Y:S01]  /*e970*/  FFMA R31, R28, R0.reuse, R31 ;  /* 0x000000001c1f7223 */ /* 0x080fe2000000001f */
[----:B------:R-:W-:Y:S02]  /*e980*/  F2FP.F16.F32.PACK_AB R17, R24, R25 ;  /* 0x000000191811723e */ /* 0x000fe400000000ff */
[----:B------:R-:W-:Y:S01]  /*e990*/  F2FP.F16.F32.PACK_AB R18, R26, R29 ;  /* 0x0000001d1a12723e */ /* 0x000fe200000000ff */
        /* <DEDUP_REMOVED lines=21> */
.L_x_82:
[----:B------:R-:W-:Y:S05]  /*eaf0*/  BSYNC B0 ;  /* 0x0000000000007941 */ /* 0x000fea0003800000 */
.L_x_81:
[----:B------:R-:W-:Y:S06]  /*eb00*/  BAR.SYNC.DEFER_BLOCKING 0x1, 0x100 ;  /* 0x0044000000007b1d */ /* 0x000fec0000010000 */
[----:B------:R-:W-:Y:S05]  /*eb10*/  @!P1 BRA `(.L_x_83) ;  /* 0x0000000000049947 */ /* 0x000fea0003800000 */
[----:B------:R-:W-:Y:S01]  /*eb20*/  BPT.TRAP 0x1 ;  /* 0x000000040000795c */ /* 0x000fe20000300000 */
.L_x_83:
        /* <DEDUP_REMOVED lines=9> */
.L_x_84:
[----:B------:R-:W2:Y:S02]  /*ebc0*/  SYNCS.PHASECHK.TRANS64.TRYWAIT P3, [UR43+0x384b8], R20 ;  /* 0x0384b814ff0075a7 */ /* 0x000ea4000806016b */
[----:B--2---:R-:W-:Y:S05]  /*ebd0*/  @!P3 BRA `(.L_x_85) ;  /* 0x000000b800d4b947 */ /* 0x004fea0003800000 */
.L_x_358:
        /* <DEDUP_REMOVED lines=19> */
[----:B------:R-:W-:Y:S05]  /*ed10*/  WARPSYNC.ALL ;  /* 0x0000000000007948 */ /* 0x000fea0003800000 */
[----:B------:R-:W-:Y:S01]  /*ed20*/  BSSY B0, `(.L_x_86) ;  /* 0x000003d000007945 */ /* 0x000fe20003800000 */
[----:B--2---:R-:W-:-:S02]  /*ed30*/  HADD2.F32 R12, -RZ, R8.H0_H0 ;  /* 0x20000008ff0c7230 */ /* 0x004fc40000004100 */
[----:B------:R-:W-:Y:S02]  /*ed40*/  HADD2.F32 R14, -RZ, R8.H1_H1 ;  /* 0x30000008ff0e7230 */ /* 0x000fe40000004100 */
[--C-:B------:R-:W-:Y:S02]  /*ed50*/  HADD2.F32 R16, -RZ, R9.reuse.H0_H0 ;  /* 0x20000009ff107230 */ /* 0x100fe40000004100 */
[-C--:B------:R-:W-:Y:S01]  /*ed60*/  FFMA R12, R12, R0.reuse, R13 ;  /* 0x000000000c0c7223 */ /* 0x080fe2000000000d */
[----:B------:R-:W-:Y:S02]  /*ed70*/  HADD2.F32 R18, -RZ, R9.H1_H1 ;  /* 0x30000009ff127230 */ /* 0x000fe40000004100 */
[-C--:B------:R-:W-:Y:S01]  /*ed80*/  FFMA R13, R14, R0.reuse, R57 ;  /* 0x000000000e0d7223 */ /* 0x080fe20000000039 */
[----:B------:R-:W-:Y:S02]  /*ed90*/  HADD2.F32 R22, -RZ, R11.H0_H0 ;  /* 0x2000000bff167230 */ /* 0x000fe40000004100 */
[----:B------:R-:W-:Y:S01]  /*eda0*/  FFMA R14, R16, R0, R15 ;  /* 0x00000000100e7223 */ /* 0x000fe2000000000f */
[----:B------:R-:W-:-:S02]  /*edb0*/  HADD2.F32 R16, -RZ, R10.H0_H0 ;  /* 0x2000000aff107230 */ /* 0x000fc40000004100 */
[-C--:B------:R-:W-:Y:S01]  /*edc0*/  FFMA R15, R18, R0.reuse, R59 ;  /* 0x00000000120f7223 */ /* 0x080fe2000000003b */
[----:B------:R-:W-:Y:S02]  /*edd0*/  HADD2.F32 R18, -RZ, R10.H1_H1 ;  /* 0x3000000aff127230 */ /* 0x000fe40000004100 */
[-C--:B------:R-:W-:Y:S01]  /*ede0*/  FFMA R19, R22, R0.reuse, R19 ;  /* 0x0000000016137223 */ /* 0x080fe20000000013 */
[----:B------:R-:W-:Y:S02]  /*edf0*/  HADD2.F32 R24, -RZ, R11.H1_H1 ;  /* 0x3000000bff187230 */ /* 0x000fe40000004100 */
[-C--:B------:R-:W-:Y:S01]  /*ee00*/  FFMA R17, R16, R0.reuse, R17 ;  /* 0x0000000010117223 */ /* 0x080fe20000000011 */
[----:B-1----:R-:W-:Y:S02]  /*ee10*/  HADD2.F32 R22, -RZ, R4.H0_H0 ;  /* 0x20000004ff167230 */ /* 0x002fe40000004100 */
[----:B------:R-:W-:Y:S01]  /*ee20*/  FFMA R16, R18, R0, R61 ;  /* 0x0000000012107223 */ /* 0x000fe2000000003d */
[----:B------:R-:W-:-:S02]  /*ee30*/  HADD2.F32 R26, -RZ, R5.H0_H0 ;  /* 0x20000005ff1a7230 */ /* 0x000fc40000004100 */
[-C--:B------:R-:W-:Y:S01]  /*ee40*/  FFMA R18, R24, R0.reuse, R63 ;  /* 0x0000000018127223 */ /* 0x080fe2000000003f */
[----:B------:R-:W-:Y:S02]  /*ee50*/  HADD2.F32 R24, -RZ, R4.H1_H1 ;  /* 0x30000004ff187230 */ /* 0x000fe40000004100 */
        /* <DEDUP_REMOVED lines=10> */
[----:B------:R-:W-:Y:S01]  /*ef00*/  FFMA R29, R30, R0, R29 ;  /* 0x000000001e1d7223 */ /* 0x000fe2000000001d */
[----:B------:R-:W-:Y:S01]  /*ef10*/  F2FP.F16.F32.PACK_AB R12, R13, R12 ;  /* 0x0000000c0d0c723e */ /* 0x000fe200000000ff */
[----:B------:R-:W-:Y:S01]  /*ef20*/  FFMA R26, R28, R0, R69 ;  /* 0x000000001c1a7223 */ /* 0x000fe20000000045 */
[----:B------:R-:W-:Y:S01]  /*ef30*/  F2FP.F16.F32.PACK_AB R13, R15, R14 ;  /* 0x0000000e0f0d723e */ /* 0x000fe200000000ff */
[----:B------:R-:W-:Y:S01]  /*ef40*/  FFMA R28, R32, R0, R71 ;  /* 0x00000000201c7223 */ /* 0x000fe20000000047 */
[----:B------:R-:W-:-:S02]  /*ef50*/  F2FP.F16.F32.PACK_AB R14, R16, R17 ;  /* 0x00000011100e723e */ /* 0x000fc400000000ff */
[----:B------:R-:W-:Y:S02]  /*ef60*/  F2FP.F16.F32.PACK_AB R15, R18, R19 ;  /* 0x00000013120f723e */ /* 0x000fe400000000ff */
[----:B------:R-:W-:Y:S02]  /*ef70*/  F2FP.F16.F32.PACK_AB R16, R22, R21 ;  /* 0x000000151610723e */ /* 0x000fe400000000ff */
[----:B------:R-:W-:Y:S01]  /*ef80*/  F2FP.F16.F32.PACK_AB R17, R24, R25 ;  /* 0x000000191811723e */ /* 0x000fe200000000ff */
[----:B------:R1:W-:Y:S01]  /*ef90*/  STSM.16.MT88.4 [R3+0x32000], R12 ;  /* 0x0320000c03007844 */ /* 0x0003e20000004200 */
        /* <DEDUP_REMOVED lines=21> */
.L_x_87:
[----:B------:R-:W-:Y:S05]  /*f0f0*/  BSYNC B0 ;  /* 0x0000000000007941 */ /* 0x000fea0003800000 */
.L_x_86:
[----:B------:R-:W-:Y:S06]  /*f100*/  BAR.SYNC.DEFER_BLOCKING 0x1, 0x100 ;  /* 0x0044000000007b1d */ /* 0x000fec0000010000 */
[----:B------:R-:W-:Y:S05]  /*f110*/  @!P1 BRA `(.L_x_88) ;  /* 0x0000000000049947 */ /* 0x000fea0003800000 */
[----:B------:R-:W-:Y:S01]  /*f120*/  BPT.TRAP 0x1 ;  /* 0x000000040000795c */ /* 0x000fe20000300000 */
.L_x_88:
        /* <DEDUP_REMOVED lines=9> */
.L_x_89:
[----:B------:R-:W2:Y:S02]  /*f1c0*/  SYNCS.PHASECHK.TRANS64.TRYWAIT P3, [UR43+0x384c0], R20 ;  /* 0x0384c014ff0075a7 */ /* 0x000ea4000806016b */
[----:B--2---:R-:W-:Y:S05]  /*f1d0*/  @!P3 BRA `(.L_x_90) ;  /* 0x000000b4006cb947 */ /* 0x004fea0003800000 */
.L_x_359:
        /* <DEDUP_REMOVED lines=24> */
[-C--:B---3--:R-:W-:Y:S01]  /*f360*/  FMUL R15, R14, R2.reuse ;  /* 0x000000020e0f7220 */ /* 0x088fe20000400000 */
[--C-:B------:R-:W-:Y:S02]  /*f370*/  HADD2.F32 R14, -RZ, R8.reuse.H1_H1 ;  /* 0x30000008ff0e7230 */ /* 0x100fe40000004100 */
[----:B----4-:R-:W-:Y:S01]  /*f380*/  FMUL R17, R12, R2 ;  /* 0x000000020c117220 */ /* 0x010fe20000400000 */
[----:B------:R-:W-:Y:S02]  /*f390*/  HADD2.F32 R12, -RZ, R8.H0_H0 ;  /* 0x20000008ff0c7230 */ /* 0x000fe40000004100 */
[----:B------:R-:W-:Y:S01]  /*f3a0*/  FFMA R15, R14, R0, R15 ;  /* 0x000000000e0f7223 */ /* 0x000fe2000000000f */
[----:B-----5:R-:W-:-:S02]  /*f3b0*/  FMUL R19, R19, R2 ;  /* 0x0000000213137220 */ /* 0x020fc40000400000 */
[-C--:B------:R-:W-:Y:S01]  /*f3c0*/  FFMA R12, R12, R0.reuse, R13 ;  /* 0x000000000c0c7223 */ /* 0x080fe2000000000d */
[-C--:B------:R-:W-:Y:S01]  /*f3d0*/  FFMA R13, R16, R0.reuse, R17 ;  /* 0x00000000100d7223 */ /* 0x080fe20000000011 */
[----:B------:R-:W-:Y:S01]  /*f3e0*/  FFMA R14, R18, R0, R19 ;  /* 0x00000000120e7223 */ /* 0x000fe20000000013 */
[--C-:B------:R-:W-:Y:S02]  /*f3f0*/  HADD2.F32 R16, -RZ, R10.reuse.H0_H0 ;  /* 0x2000000aff107230 */ /* 0x100fe40000004100 */
[-C--:B------:R-:W-:Y:S01]  /*f400*/  FMUL R17, R24, R2.reuse ;  /* 0x0000000218117220 */ /* 0x080fe20000400000 */
[----:B------:R-:W-:Y:S02]  /*f410*/  HADD2.F32 R18, -RZ, R10.H1_H1 ;  /* 0x3000000aff127230 */ /* 0x000fe40000004100 */
[----:B------:R-:W-:Y:S01]  /*f420*/  FMUL R19, R22, R2 ;  /* 0x0000000216137220 */ /* 0x000fe20000400000 */
[--C-:B------:R-:W-:Y:S02]  /*f430*/  HADD2.F32 R22, -RZ, R11.reuse.H0_H0 ;  /* 0x2000000bff167230 */ /* 0x100fe40000004100 */
[----:B------:R-:W-:Y:S01]  /*f440*/  FFMA R17, R16, R0, R17 ;  /* 0x0000000010117223 */ /* 0x000fe20000000011 */
[----:B------:R-:W-:-:S02]  /*f450*/  HADD2.F32 R24, -RZ, R11.H1_H1 ;  /* 0x3000000bff187230 */ /* 0x000fc40000004100 */
[----:B------:R-:W-:Y:S01]  /*f460*/  FMUL R21, R21, R2 ;  /* 0x0000000215157220 */ /* 0x000fe20000400000 */
[----:B------:R-:W-:Y:S01]  /*f470*/  FFMA R16, R18, R0, R19 ;  /* 0x0000000012107223 */ /* 0x000fe20000000013 */
[----:B------:R-:W-:Y:S01]  /*f480*/  F2FP.F16.F32.PACK_AB R13, R14, R13 ;  /* 0x0000000d0e0d723e */ /* 0x000fe200000000ff */
[----:B------:R-:W-:Y:S01]  /*f490*/  FMUL R25, R25, R2 ;  /* 0x0000000219197220 */ /* 0x000fe20000400000 */
[----:B------:R-:W-:Y:S01]  /*f4a0*/  FFMA R21, R22, R0, R21 ;  /* 0x0000000016157223 */ /* 0x000fe20000000015 */
[--C-:B------:R-:W-:Y:S01]  /*f4b0*/  HADD2.F32 R22, -RZ, R4.reuse.H0_H0 ;  /* 0x20000004ff167230 */ /* 0x100fe20000004100 */
[----:B------:R-:W-:Y:S01]  /*f4c0*/  F2FP.F16.F32.PACK_AB R12, R15, R12 ;  /* 0x0000000c0f0c723e */ /* 0x000fe200000000ff */
[----:B------:R-:W-:Y:S01]  /*f4d0*/  FFMA R18, R24, R0, R25 ;  /* 0x0000000018127223 */ /* 0x000fe20000000019 */
[-C--:B------:R-:W-:Y:S01]  /*f4e0*/  FMUL R19, R28, R2.reuse ;  /* 0x000000021c137220 */ /* 0x080fe20000400000 */
[----:B------:R-:W-:Y:S01]  /*f4f0*/  HADD2.F32 R24, -RZ, R4.H1_H1 ;  /* 0x30000004ff187230 */ /* 0x000fe20000004100 */
[----:B------:R-:W-:Y:S01]  /*f500*/  F2FP.F16.F32.PACK_AB R14, R16, R17 ;  /* 0x00000011100e723e */ /* 0x000fe200000000ff */
[----:B------:R-:W-:Y:S01]  /*f510*/  FMUL R25, R27, R2 ;  /* 0x000000021b197220 */ /* 0x000fe20000400000 */
[----:B------:R-:W-:-:S02]  /*f520*/  HADD2.F32 R28, -RZ, R5.H1_H1 ;  /* 0x30000005ff1c7230 */ /* 0x000fc40000004100 */
[----:B------:R-:W-:Y:S01]  /*f530*/  FFMA R19, R22, R0, R19 ;  /* 0x0000000016137223 */ /* 0x000fe20000000013 */
[----:B------:R-:W-:Y:S01]  /*f540*/  F2FP.F16.F32.PACK_AB R15, R18, R21 ;  /* 0x00000015120f723e */ /* 0x000fe200000000ff */
[----:B------:R-:W-:Y:S01]  /*f550*/  FMUL R27, R26, R2 ;  /* 0x000000021a1b7220 */ /* 0x000fe20000400000 */
[----:B------:R-:W-:Y:S02]  /*f560*/  HADD2.F32 R26, -RZ, R5.H0_H0 ;  /* 0x20000005ff1a7230 */ /* 0x000fe40000004100 */
[----:B------:R-:W-:Y:S01]  /*f570*/  FFMA R22, R24, R0, R25 ;  /* 0x0000000018167223 */ /* 0x000fe20000000019 */
[----:B------:R-:W-:Y:S01]  /*f580*/  FMUL R29, R29, R2 ;  /* 0x000000021d1d7220 */ /* 0x000fe20000400000 */
[----:B------:R1:W-:Y:S01]  /*f590*/  STSM.16.MT88.4 [R3+0x34000], R12 ;  /* 0x0340000c03007844 */ /* 0x0003e20000004200 */
[-C--:B------:R-:W-:Y:S01]  /*f5a0*/  FFMA R27, R26, R0.reuse, R27 ;  /* 0x000000001a1b7223 */ /* 0x080fe2000000001b */
[--C-:B------:R-:W-:Y:S02]  /*f5b0*/  HADD2.F32 R26, -RZ, R6.reuse.H0_H0 ;  /* 0x20000006ff1a7230 */ /* 0x100fe40000004100 */
        /* <DEDUP_REMOVED lines=11> */
[----:B------:R-:W-:Y:S02]  /*f670*/  FMUL R33, R33, R2 ;  /* 0x0000000221217220 */ /* 0x000fe40000400000 */
[-C--:B------:R-:W-:Y:S02]  /*f680*/  FFMA R31, R30, R0.reuse, R31 ;  /* 0x000000001e1f7223 */ /* 0x080fe4000000001f */
        /* <DEDUP_REMOVED lines=22> */
.L_x_92:
[----:B------:R-:W-:Y:S05]  /*f7f0*/  BSYNC B0 ;  /* 0x0000000000007941 */ /* 0x000fea0003800000 */
.L_x_91:
[----:B------:R-:W-:Y:S06]  /*f800*/  BAR.SYNC.DEFER_BLOCKING 0x1, 0x100 ;  /* 0x0044000000007b1d */ /* 0x000fec0000010000 */
[----:B------:R-:W-:Y:S05]  /*f810*/  @!P1 BRA `(.L_x_93) ;  /* 0x0000000000049947 */ /* 0x000fea0003800000 */
[----:B------:R-:W-:Y:S01]  /*f820*/  BPT.TRAP 0x1 ;  /* 0x000000040000795c */ /* 0x000fe20000300000 */
.L_x_93:
        /* <DEDUP_REMOVED lines=9> */
.L_x_94:
[----:B------:R-:W2:Y:S02]  /*f8c0*/  SYNCS.PHASECHK.TRANS64.TRYWAIT P3, [UR43+0x384c8], R20 ;  /* 0x0384c814ff0075a7 */ /* 0x000ea4000806016b */
[----:B--2---:R-:W-:Y:S05]  /*f8d0*/  @!P3 BRA `(.L_x_95) ;  /* 0x000000ac00c4b947 */ /* 0x004fea0003800000 */
.L_x_360:
        /* <DEDUP_REMOVED lines=29> */
[----:B------:R-:W-:Y:S01]  /*fab0*/  FFMA R14, R18, R0, R75 ;  /* 0x00000000120e7223 */ /* 0x000fe2000000004b */
[----:B------:R-:W-:Y:S01]  /*fac0*/  FMUL R15, R76, R2 ;  /* 0x000000024c0f7220 */ /* 0x000fe20000400000 */
        /* <DEDUP_REMOVED lines=20> */
[----:B------:R-:W-:Y:S01]  /*fc10*/  F2FP.F16.F32.PACK_AB R13, R14, R13 ;  /* 0x0000000d0e0d723e */ /* 0x000fe200000000ff */
[-C--:B------:R-:W-:Y:S01]  /*fc20*/  FFMA R26, R28, R0.reuse, R85 ;  /* 0x000000001c1a7223 */ /* 0x080fe20000000055 */
        /* <DEDUP_REMOVED lines=28> */
.L_x_97:
[----:B------:R-:W-:Y:S05]  /*fdf0*/  BSYNC B0 ;  /* 0x0000000000007941 */ /* 0x000fea0003800000 */
.L_x_96:
[----:B------:R-:W-:Y:S06]  /*fe00*/  BAR.SYNC.DEFER_BLOCKING 0x1, 0x100 ;  /* 0x0044000000007b1d */ /* 0x000fec0000010000 */
[----:B------:R-:W-:Y:S05]  /*fe10*/  @!P1 BRA `(.L_x_98) ;  /* 0x0000000000049947 */ /* 0x000fea0003800000 */
[----:B------:R-:W-:Y:S01]  /*fe20*/  BPT.TRAP 0x1 ;  /* 0x000000040000795c */ /* 0x000fe20000300000 */
.L_x_98:
        /* <DEDUP_REMOVED lines=9> */
.L_x_99:
[----:B------:R-:W2:Y:S02]  /*fec0*/  SYNCS.PHASECHK.TRANS64.TRYWAIT P3, [UR43+0x384b0], R157 ;  /* 0x0384b09dff0075a7 */ /* 0x000ea4000806016b */
[----:B--2---:R-:W-:Y:S05]  /*fed0*/  @!P3 BRA `(.L_x_100) ;  /* 0x000000a8005cb947 */ /* 0x004fea0003800000 */
.L_x_361:
        /* <DEDUP_REMOVED lines=26> */
[-C--:B----4-:R-:W-:Y:S01]  /*10080*/  FMUL R17, R12, R2.reuse ;  /* 0x000000020c117220 */ /* 0x090fe20000400000 */
[----:B------:R-:W-:Y:S02]  /*10090*/  HADD2.F32 R12, -RZ, R8.H0_H0 ;  /* 0x20000008ff0c7230 */ /* 0x000fe40000004100 */
[----:B-----5:R-:W-:Y:S01]  /*100a0*/  FMUL R19, R19, R2 ;  /* 0x0000000213137220 */ /* 0x020fe20000400000 */
[----:B------:R-:W-:-:S02]  /*100b0*/  FFMA R17, R16, R0, R17 ;  /* 0x0000000010117223 */ /* 0x000fc40000000011 */
        /* <DEDUP_REMOVED lines=14> */
[-C--:B------:R-:W-:Y:S01]  /*101a0*/  FFMA R21, R22, R0.reuse, R21 ;  /* 0x0000000016157223 */ /* 0x080fe20000000015 */
        /* <DEDUP_REMOVED lines=52> */
.L_x_102:
[----:B------:R-:W-:Y:S05]  /*104f0*/  BSYNC B0 ;  /* 0x0000000000007941 */ /* 0x000fea0003800000 */
.L_x_101:
[----:B------:R-:W-:Y:S06]  /*10500*/  BAR.SYNC.DEFER_BLOCKING 0x1, 0x100 ;  /* 0x0044000000007b1d */ /* 0x000fec0000010000 */
[----:B------:R-:W-:Y:S05]  /*10510*/  @!P1 BRA `(.L_x_103) ;  /* 0x0000000000049947 */ /* 0x000fea0003800000 */
[----:B------:R-:W-:Y:S01]  /*10520*/  BPT.TRAP 0x1 ;  /* 0x000000040000795c */ /* 0x000fe20000300000 */
.L_x_103:
        /* <DEDUP_REMOVED lines=9> */
.L_x_104:
[----:B------:R-:W2:Y:S02]  /*105c0*/  SYNCS.PHASECHK.TRANS64.TRYWAIT P3, [UR43+0x384b8], R157 ;  /* 0x0384b89dff0075a7 */ /* 0x000ea4000806016b */
[----:B--2---:R-:W-:Y:S05]  /*105d0*/  @!P3 BRA `(.L_x_105) ;  /* 0x000000a000b4b947 */ /* 0x004fea0003800000 */
.L_x_362:
        /* <DEDUP_REMOVED lines=81> */
.L_x_107:
[----:B------:R-:W-:Y:S05]  /*10af0*/  BSYNC B0 ;  /* 0x0000000000007941 */ /* 0x000fea0003800000 */
.L_x_106:
[----:B------:R-:W-:Y:S06]  /*10b00*/  BAR.SYNC.DEFER_BLOCKING 0x1, 0x100 ;  /* 0x0044000000007b1d */ /* 0x000fec0000010000 */
[----:B------:R-:W-:Y:S05]  /*10b10*/  @!P1 BRA `(.L_x_108) ;  /* 0x0000000000049947 */ /* 0x000fea0003800000 */
[----:B------:R-:W-:Y:S01]  /*10b20*/  BPT.TRAP 0x1 ;  /* 0x000000040000795c */ /* 0x000fe20000300000 */
.L_x_108:
        /* <DEDUP_REMOVED lines=9> */
.L_x_109:
[----:B------:R-:W2:Y:S02]  /*10bc0*/  SYNCS.PHASECHK.TRANS64.TRYWAIT P3, [UR43+0x384c0], R157 ;  /* 0x0384c09dff0075a7 */ /* 0x000ea4000806016b */
[----:B--2---:R-:W-:Y:S05]  /*10bd0*/  @!P3 BRA `(.L_x_110) ;  /* 0x0000009c004cb947 */ /* 0x004fea0003800000 */
.L_x_363:
        /* <DEDUP_REMOVED lines=97> */
.L_x_112:
[----:B------:R-:W-:Y:S05]  /*111f0*/  BSYNC B0 ;  /* 0x0000000000007941 */ /* 0x000fea0003800000 */
.L_x_111:
[----:B------:R-:W-:Y:S06]  /*11200*/  BAR.SYNC.DEFER_BLOCKING 0x1, 0x100 ;  /* 0x0044000000007b1d */ /* 0x000fec0000010000 */
[----:B------:R-:W-:Y:S05]  /*11210*/  @!P1 BRA `(.L_x_113) ;  /* 0x0000000000049947 */ /* 0x000fea0003800000 */
[----:B------:R-:W-:Y:S01]  /*11220*/  BPT.TRAP 0x1 ;  /* 0x000000040000795c */ /* 0x000fe20000300000 */
.L_x_113:
        /* <DEDUP_REMOVED lines=9> */
.L_x_114:
[----:B------:R-:W2:Y:S02]  /*112c0*/  SYNCS.PHASECHK.TRANS64.TRYWAIT P3, [UR43+0x384c8], R157 ;  /* 0x0384c89dff0075a7 */ /* 0x000ea4000806016b */
[----:B--2---:R-:W-:Y:S05]  /*112d0*/  @!P3 BRA `(.L_x_115) ;  /* 0x0000009400a4b947 */ /* 0x004fea0003800000 */
.L_x_364:
        /* <DEDUP_REMOVED lines=81> */
.L_x_117:
[----:B------:R-:W-:Y:S05]  /*117f0*/  BSYNC B0 ;  /* 0x0000000000007941 */ /* 0x000fea0003800000 */
.L_x_116:
[----:B------:R-:W-:Y:S06]  /*11800*/  BAR.SYNC.DEFER_BLOCKING 0x1, 0x100 ;  /* 0x0044000000007b1d */ /* 0x000fec0000010000 */
[----:B------:R-:W-:Y:S05]  /*11810*/  @!P1 BRA `(.L_x_118) ;  /* 0x0000000000049947 */ /* 0x000fea0003800000 */
[----:B------:R-:W-:Y:S01]  /*11820*/  BPT.TRAP 0x1 ;  /* 0x000000040000795c */ /* 0x000fe20000300000 */
.L_x_118:
        /* <DEDUP_REMOVED lines=9> */
.L_x_119:
[----:B------:R-:W2:Y:S02]  /*118c0*/  SYNCS.PHASECHK.TRANS64.TRYWAIT P3, [UR43+0x384b0], R20 ;  /* 0x0384b014ff0075a7 */ /* 0x000ea4000806016b */
[----:B--2---:R-:W-:Y:S05]  /*118d0*/  @!P3 BRA `(.L_x_120) ;  /* 0x00000090003cb947 */ /* 0x004fea0003800000 */
.L_x_365:
        /* <DEDUP_REMOVED lines=97> */
.L_x_122:
[----:B------:R-:W-:Y:S05]  /*11ef0*/  BSYNC B0 ;  /* 0x0000000000007941 */ /* 0x000fea0003800000 */
.L_x_121:
[----:B------:R-:W-:Y:S06]  /*11f00*/  BAR.SYNC.DEFER_BLOCKING 0x1, 0x100 ;  /* 0x0044000000007b1d */ /* 0x000fec0000010000 */
[----:B------:R-:W-:Y:S05]  /*11f10*/  @!P1 BRA `(.L_x_123) ;  /* 0x0000000000049947 */ /* 0x000fea0003800000 */
[----:B------:R-:W-:Y:S01]  /*11f20*/  BPT.TRAP 0x1 ;  /* 0x000000040000795c */ /* 0x000fe20000300000 */
.L_x_123:
        /* <DEDUP_REMOVED lines=9> */
.L_x_124:
[----:B------:R-:W2:Y:S02]  /*11fc0*/  SYNCS.PHASECHK.TRANS64.TRYWAIT P3, [UR43+0x384b8], R20 ;  /* 0x0384b814ff0075a7 */ /* 0x000ea4000806016b */
[----:B--2---:R-:W-:Y:S05]  /*11fd0*/  @!P3 BRA `(.L_x_125) ;  /* 0x000000880094b947 */ /* 0x004fea0003800000 */
.L_x_366:
        /* <DEDUP_REMOVED lines=81> */
.L_x_127:
[----:B------:R-:W-:Y:S05]  /*124f0*/  BSYNC B0 ;  /* 0x0000000000007941 */ /* 0x000fea0003800000 */
.L_x_126:
[----:B------:R-:W-:Y:S06]  /*12500*/  BAR.SYNC.DEFER_BLOCKING 0x1, 0x100 ;  /* 0x0044000000007b1d */ /* 0x000fec0000010000 */
[----:B------:R-:W-:Y:S05]  /*12510*/  @!P1 BRA `(.L_x_128) ;  /* 0x0000000000049947 */ /* 0x000fea0003800000 */
[----:B------:R-:W-:Y:S01]  /*12520*/  BPT.TRAP 0x1 ;  /* 0x000000040000795c */ /* 0x000fe20000300000 */
.L_x_128:
        /* <DEDUP_REMOVED lines=9> */
.L_x_129:
[----:B------:R-:W2:Y:S02]  /*125c0*/  SYNCS.PHASECHK.TRANS64.TRYWAIT P3, [UR43+0x384c0], R20 ;  /* 0x0384c014ff0075a7 */ /* 0x000ea4000806016b */
[----:B--2---:R-:W-:Y:S05]  /*125d0*/  @!P3 BRA `(.L_x_130) ;  /* 0x00000084002cb947 */ /* 0x004fea0003800000 */
.L_x_367:
        /* <DEDUP_REMOVED lines=17> */
[----:B------:R-:W-:Y:S04]  /*126f0*/  @P0 LDSM.16.MT88.4 R8, [R3+0x34000] ;  /* 0x034000000308083b */ /* 0x000fe80000004200 */
[----:B------:R-:W1:Y:S01]  /*12700*/  @P0 LDSM.16.MT88.4 R4, [R3+0x34800] ;  /* 0x034800000304083b */ /* 0x000e620000004200 */
[----:B------:R-:W-:Y:S05]  /*12710*/  WARPSYNC.ALL ;  /* 0x0000000000007948 */ /* 0x000fea0003800000 */
[----:B------:R-:W-:Y:S01]  /*12720*/  BSSY B0, `(.L_x_131) ;  /* 0x000004d000007945 */ /* 0x000fe20003800000 */
[----:B-1----:R-:W-:-:S02]  /*12730*/  HADD2.F32 R30, -RZ, R7.H0_H0 ;  /* 0x20000007ff1e7230 */ /* 0x002fc40000004100 */
[----:B------:R-:W-:Y:S02]  /*12740*/  HADD2.F32 R32, -RZ, R7.H1_H1 ;  /* 0x30000007ff207230 */ /* 0x000fe40000004100 */
[-C--:B--2---:R-:W-:Y:S01]  /*12750*/  FMUL R13, R13, R2.reuse ;  /* 0x000000020d0d7220 */ /* 0x084fe20000400000 */
[-C--:B---3--:R-:W-:Y:S01]  /*12760*/  FMUL R15, R15, R2.reuse ;  /* 0x000000020f0f7220 */ /* 0x088fe20000400000 */
[-C--:B----4-:R-:W-:Y:S01]  /*12770*/  FMUL R17, R17, R2.reuse ;  /* 0x0000000211117220 */ /* 0x090fe20000400000 */
[-C--:B-----5:R-:W-:Y:S01]  /*12780*/  FMUL R19, R19, R2.reuse ;  /* 0x0000000213137220 */ /* 0x0a0fe20000400000 */
[-C--:B------:R-:W-:Y:S01]  /*12790*/  FMUL R21, R21, R2.reuse ;  /* 0x0000000215157220 */ /* 0x080fe20000400000 */
[-C--:B------:R-:W-:Y:S01]  /*127a0*/  FMUL R25, R25, R2.reuse ;  /* 0x0000000219197220 */ /* 0x080fe20000400000 */
[-C--:B------:R-:W-:Y:S01]  /*127b0*/  FMUL R27, R27, R2.reuse ;  /* 0x000000021b1b7220 */ /* 0x080fe20000400000 */
[-C--:B------:R-:W-:Y:S01]  /*127c0*/  FMUL R29, R29, R2.reuse ;  /* 0x000000021d1d7220 */ /* 0x080fe20000400000 */
[----:B------:R-:W-:Y:S01]  /*127d0*/  FMUL R31, R28, R2 ;  /* 0x000000021c1f7220 */ /* 0x000fe20000400000 */
[----:B------:R-:W-:-:S02]  /*127e0*/  HADD2.F32 R28, -RZ, R5.H0_H0 ;  /* 0x20000005ff1c7230 */ /* 0x000fc40000004100 */
[-C--:B------:R-:W-:Y:S01]  /*127f0*/  FMUL R33, R26, R2.reuse ;  /* 0x000000021a217220 */ /* 0x080fe20000400000 */
[--C-:B------:R-:W-:Y:S02]  /*12800*/  HADD2.F32 R26, -RZ, R4.reuse.H1_H1 ;  /* 0x30000004ff1a7230 */ /* 0x100fe40000004100 */
[-C--:B------:R-:W-:Y:S01]  /*12810*/  FMUL R35, R24, R2.reuse ;  /* 0x0000000218237220 */ /* 0x080fe20000400000 */
[----:B------:R-:W-:Y:S02]  /*12820*/  HADD2.F32 R24, -RZ, R4.H0_H0 ;  /* 0x20000004ff187230 */ /* 0x000fe40000004100 */
[----:B------:R-:W-:Y:S01]  /*12830*/  FMUL R37, R12, R2 ;  /* 0x000000020c257220 */ /* 0x000fe20000400000 */
[----:B------:R-:W-:Y:S02]  /*12840*/  HADD2.F32 R12, -RZ, R8.H0_H0 ;  /* 0x20000008ff0c7230 */ /* 0x000fe40000004100 */
[-C--:B------:R-:W-:Y:S01]  /*12850*/  FFMA R35, R28, R0.reuse, R35 ;  /* 0x000000001c237223 */ /* 0x080fe20000000023 */
[----:B------:R-:W-:Y:S01]  /*12860*/  FFMA R31, R24, R0, R31 ;  /* 0x00000000181f7223 */ /* 0x000fe2000000001f */
[----:B------:R-:W-:Y:S01]  /*12870*/  FMUL R39, R22, R2 ;  /* 0x0000000216277220 */ /* 0x000fe20000400000 */
[----:B------:R-:W-:-:S02]  /*12880*/  HADD2.F32 R22, -RZ, R10.H1_H1 ;  /* 0x3000000aff167230 */ /* 0x000fc40000004100 */
[----:B------:R-:W-:Y:S01]  /*12890*/  FFMA R13, R12, R0, R13 ;  /* 0x000000000c0d7223 */ /* 0x000fe2000000000d */
[----:B------:R-:W-:Y:S02]  /*128a0*/  HADD2.F32 R12, -RZ, R8.H1_H1 ;  /* 0x30000008ff0c7230 */ /* 0x000fe40000004100 */
[-C--:B------:R-:W-:Y:S01]  /*128b0*/  FMUL R41, R18, R2.reuse ;  /* 0x0000000212297220 */ /* 0x080fe20000400000 */
[----:B------:R-:W-:Y:S02]  /*128c0*/  HADD2.F32 R18, -RZ, R10.H0_H0 ;  /* 0x2000000aff127230 */ /* 0x000fe40000004100 */
[----:B------:R-:W-:Y:S02]  /*128d0*/  HADD2.F32 R28, -RZ, R6.H1_H1 ;  /* 0x30000006ff1c7230 */ /* 0x000fe40000004100 */
[----:B------:R-:W-:Y:S01]  /*128e0*/  FMUL R43, R16, R2 ;  /* 0x00000002102b7220 */ /* 0x000fe20000400000 */
[----:B------:R-:W-:Y:S02]  /*128f0*/  HADD2.F32 R16, -RZ, R9.H1_H1 ;  /* 0x30000009ff107230 */ /* 0x000fe40000004100 */
[----:B------:R-:W-:Y:S01]  /*12900*/  FFMA R21, R18, R0, R21 ;  /* 0x0000000012157223 */ /* 0x000fe20000000015 */
[----:B------:R-:W-:-:S02]  /*12910*/  HADD2.F32 R18, -RZ, R11.H0_H0 ;  /* 0x2000000bff127230 */ /* 0x000fc40000004100 */
[----:B------:R-:W-:Y:S01]  /*12920*/  FMUL R45, R14, R2 ;  /* 0x000000020e2d7220 */ /* 0x000fe20000400000 */
[----:B------:R-:W-:Y:S02]  /*12930*/  HADD2.F32 R14, -RZ, R9.H0_H0 ;  /* 0x20000009ff0e7230 */ /* 0x000fe40000004100 */
[-C--:B------:R-:W-:Y:S01]  /*12940*/  FFMA R12, R12, R0.reuse, R15 ;  /* 0x000000000c0c7223 */ /* 0x080fe2000000000f */
[----:B------:R-:W-:Y:S02]  /*12950*/  HADD2.F32 R24, -RZ, R5.H1_H1 ;  /* 0x30000005ff187230 */ /* 0x000fe40000004100 */
[-C--:B------:R-:W-:Y:S01]  /*12960*/  FFMA R27, R18, R0.reuse, R27 ;  /* 0x00000000121b7223 */ /* 0x080fe2000000001b */
[-C--:B------:R-:W-:Y:S01]  /*12970*/  FFMA R43, R30, R0.reuse, R43 ;  /* 0x000000001e2b7223 */ /* 0x080fe2000000002b */
[-C--:B------:R-:W-:Y:S01]  /*12980*/  FFMA R17, R14, R0.reuse, R17 ;  /* 0x000000000e117223 */ /* 0x080fe20000000011 */
[-C--:B------:R-:W-:Y:S01]  /*12990*/  FFMA R14, R16, R0.reuse, R19 ;  /* 0x00000000100e7223 */ /* 0x080fe20000000013 */
[----:B------:R-:W-:Y:S01]  /*129a0*/  FFMA R16, R22, R0, R25 ;  /* 0x0000000016107223 */ /* 0x000fe20000000019 */
[----:B------:R-:W-:-:S02]  /*129b0*/  HADD2.F32 R22, -RZ, R11.H1_H1 ;  /* 0x3000000bff167230 */ /* 0x000fc40000004100 */
[-C--:B------:R-:W-:Y:S01]  /*129c0*/  FFMA R24, R24, R0.reuse, R37 ;  /* 0x0000000018187223 */ /* 0x080fe20000000025 */
[----:B------:R-:W-:Y:S02]  /*129d0*/  F2FP.F16.F32.PACK_AB R12, R12, R13 ;  /* 0x0000000d0c0c723e */ /* 0x000fe400000000ff */
[----:B------:R-:W-:Y:S01]  /*129e0*/  F2FP.F16.F32.PACK_AB R13, R14, R17 ;  /* 0x000000110e0d723e */ /* 0x000fe200000000ff */
[-C--:B------:R-:W-:Y:S01]  /*129f0*/  FFMA R18, R22, R0.reuse, R29 ;  /* 0x0000000016127223 */ /* 0x080fe2000000001d */
[-C--:B------:R-:W-:Y:S01]  /*12a00*/  FFMA R22, R26, R0.reuse, R33 ;  /* 0x000000001a167223 */ /* 0x080fe20000000021 */
[----:B------:R-:W-:Y:S01]  /*12a10*/  HADD2.F32 R26, -RZ, R6.H0_H0 ;  /* 0x20000006ff1a7230 */ /* 0x000fe20000004100 */
[----:B------:R-:W-:Y:S02]  /*12a20*/  F2FP.F16.F32.PACK_AB R14, R16, R21 ;  /* 0x00000015100e723e */ /* 0x000fe400000000ff */
[----:B------:R-:W-:Y:S02]  /*12a30*/  F2FP.F16.F32.PACK_AB R15, R18, R27 ;  /* 0x0000001b120f723e */ /* 0x000fe400000000ff */
[-C--:B------:R-:W-:Y:S01]  /*12a40*/  FFMA R39, R26, R0.reuse, R39 ;  /* 0x000000001a277223 */ /* 0x080fe20000000027 */
[-C--:B------:R-:W-:Y:S01]  /*12a50*/  FFMA R26, R28, R0.reuse, R41 ;  /* 0x000000001c1a7223 */ /* 0x080fe20000000029 */
[----:B------:R-:W-:Y:S01]  /*12a60*/  FFMA R28, R32, R0, R45 ;  /* 0x00000000201c7223 */ /* 0x000fe2000000002d */
[----:B------:R-:W-:Y:S01]  /*12a70*/  F2FP.F16.F32.PACK_AB R40, R22, R31 ;  /* 0x0000001f1628723e */ /* 0x000fe200000000ff */
[----:B------:R1:W-:Y:S01]  /*12a80*/  STSM.16.MT88.4 [R3+0x34000], R12 ;  /* 0x0340000c03007844 */ /* 0x0003e20000004200 */
        /* <DEDUP_REMOVED lines=22> */
.L_x_132:
[----:B------:R-:W-:Y:S05]  /*12bf0*/  BSYNC B0 ;  /* 0x0000000000007941 */ /* 0x000fea0003800000 */
.L_x_131:
[----:B------:R-:W-:Y:S06]  /*12c00*/  BAR.SYNC.DEFER_BLOCKING 0x1, 0x100 ;  /* 0x0044000000007b1d */ /* 0x000fec0000010000 */
[----:B------:R-:W-:Y:S05]  /*12c10*/  @!P1 BRA `(.L_x_133) ;  /* 0x0000000000049947 */ /* 0x000fea0003800000 */
[----:B------:R-:W-:Y:S01]  /*12c20*/  BPT.TRAP 0x1 ;  /* 0x000000040000795c */ /* 0x000fe20000300000 */
.L_x_133:
        /* <DEDUP_REMOVED lines=9> */
.L_x_134:
[----:B------:R-:W2:Y:S02]  /*12cc0*/  SYNCS.PHASECHK.TRANS64.TRYWAIT P3, [UR43+0x384c8], R20 ;  /* 0x0384c814ff0075a7 */ /* 0x000ea4000806016b */
[----:B--2---:R-:W-:Y:S05]  /*12cd0*/  @!P3 BRA `(.L_x_135) ;  /* 0x0000007c0084b947 */ /* 0x004fea0003800000 */
.L_x_368:
[----:B------:R-:W-:Y:S05]  /*12ce0*/  @P0 WARPSYNC.ALL ;  /* 0x0000000000000948 */ /* 0x000fea0003800000 */
[----:B------:R-:W2:Y:S01]  /*12cf0*/  @P0 LDSM.16.MT88.4 R8, [R3+0x36000] ;  /* 0x036000000308083b */ /* 0x000ea20000004200 */
[-C--:B------:R-:W-:Y:S01]  /*12d00*/  FMUL R136, R136, R2.reuse ;  /* 0x0000000288887220 */ /* 0x080fe20000400000 */
[-C--:B-1----:R-:W-:Y:S01]  /*12d10*/  FMUL R12, R137, R2.reuse ;  /* 0x00000002890c7220 */ /* 0x082fe20000400000 */
        /* <DEDUP_REMOVED lines=35> */
[--C-:B------:R-:W-:Y:S02]  /*12f50*/  HADD2.F32 R27, -RZ, R4.reuse.H0_H0 ;  /* 0x20000004ff1b7230 */ /* 0x100fe40000004100 */
[-C--:B------:R-:W-:Y:S01]  /*12f60*/  FFMA R31, R31, R0.reuse, R146 ;  /* 0x000000001f1f7223 */ /* 0x080fe20000000092 */
[----:B------:R-:W-:Y:S02]  /*12f70*/  HADD2.F32 R29, -RZ, R4.H1_H1 ;  /* 0x30000004ff1d7230 */ /* 0x000fe40000004100 */
[-C--:B------:R-:W-:Y:S01]  /*12f80*/  FFMA R37, R37, R0.reuse, R150 ;  /* 0x0000000025257223 */ /* 0x080fe20000000096 */
[----:B------:R-:W-:Y:S02]  /*12f90*/  HADD2.F32 R5, -RZ, R5.H1_H1 ;  /* 0x30000005ff057230 */ /* 0x000fe40000004100 */
        /* <DEDUP_REMOVED lines=34> */
[----:B------:R2:W-:Y:S02]  /*131c0*/  UTMASTG.2D [UR8], [UR58] ;  /* 0x000000083a0073b5 */ /* 0x0005e40008008000 */
[----:B--2---:R0:W-:Y:S02]  /*131d0*/  UTMACMDFLUSH ;  /* 0x00000000000079b7 */ /* 0x0041e40000000000 */
.L_x_137:
[----:B------:R-:W-:Y:S05]  /*131e0*/  BSYNC B0 ;  /* 0x0000000000007941 */ /* 0x000fea0003800000 */
.L_x_136:
[----:B------:R-:W-:Y:S04]  /*131f0*/  BSSY B0, `(.L_x_138) ;  /* 0x0000003000007945 */ /* 0x000fe80003800000 */
[----:B------:R-:W-:Y:S05]  /*13200*/  @!P2 BRA `(.L_x_139) ;  /* 0x000000000004a947 */ /* 0x000fea0003800000 */
[----:B------:R-:W-:-:S04]  /*13210*/  DEPBAR.LE SB0, 0x1 ;  /* 0x000080400000791a */ /* 0x000fc80000000000 */
.L_x_139:
[----:B------:R-:W-:Y:S05]  /*13220*/  BSYNC B0 ;  /* 0x0000000000007941 */ /* 0x000fea0003800000 */
.L_x_138:
[----:B------:R-:W-:Y:S06]  /*13230*/  BAR.SYNC.DEFER_BLOCKING 0x1, 0x100 ;  /* 0x0044000000007b1d */ /* 0x000fec0000010000 */
[----:B------:R-:W-:Y:S05]  /*13240*/  @!P1 BRA `(.L_x_140) ;  /* 0x0000000000049947 */ /* 0x000fea0003800000 */
[----:B------:R-:W-:Y:S01]  /*13250*/  BPT.TRAP 0x1 ;  /* 0x000000040000795c */ /* 0x000fe20000300000 */
.L_x_140:
[----:B------:R-:W-:Y:S02]  /*13260*/  UIADD3 UR4, UR7, 0x1, URZ ;  /* 0x0000000107047890 */ /* 0x000fe4000fffe03f */
[----:B------:R-:W-:Y:S02]  /*13270*/  UISETP.NE.AND UP1, UPT, UR47, 0x3, UPT ;  /* 0x000000032f00788c */ /* 0x000fe4000bf25270 */
[----:B------:R-:W-:-:S04]  /*13280*/  UISETP.NE.AND UP0, UPT, UR4, 0x4, UPT ;  /* 0x000000040400788c */ /* 0x000fc8000bf05270 */
[----:B------:R-:W-:Y:S01]  /*13290*/  USEL UR4, UR4, URZ, UP0 ;  /* 0x0000003f04047287 */ /* 0x000fe20008000000 */
[----:B------:R-:W-:-:S03]  /*132a0*/  PLOP3.LUT P2, PT, PT, PT, UP1, 0x80, 0x0 ;  /* 0x000000000000781c */ /* 0x000fc60003f4f018 */
[----:B------:R-:W-:Y:S02]  /*132b0*/  ULEA UR5, UR4, UR43, 0x3 ;  /* 0x0000002b04057291 */ /* 0x000fe4000f8e183f */
[----:B------:R-:W-:Y:S02]  /*132c0*/  UIADD3 UR4, UR4, 0x1, URZ ;  /* 0x0000000104047890 */ /* 0x000fe4000fffe03f */
[----:B------:R-:W-:Y:S02]  /*132d0*/  UIADD3 UR5, UR5, 0x384d0, URZ ;  /* 0x000384d005057890 */ /* 0x000fe4000fffe03f */
[----:B------:R-:W-:Y:S02]  /*132e0*/  UISETP.NE.AND UP0, UPT, UR4, 0x4, UPT ;  /* 0x000000040400788c */ /* 0x000fe4000bf05270 */
[----:B------:R-:W-:Y:S02]  /*132f0*/  UPRMT UR5, UR42, 0x654, UR5 ;  /* 0x000006542a057896 */ /* 0x000fe40008000005 */
[----:B------:R-:W-:-:S07]  /*13300*/  USEL UR60, UR4, URZ, UP0 ;  /* 0x0000003f043c7287 */ /* 0x000fce0008000000 */
[----:B------:R-:W-:Y:S01]  /*13310*/  SYNCS.ARRIVE.TRANS64.RED.A1T0 RZ, [UR5], RZ ;  /* 0x000000ffffff79a7 */ /* 0x000fe20008100405 */
[----:B------:R-:W-:Y:S05]  /*13320*/  @!P2 BRA `(.L_x_141) ;  /* 0x000000000004a947 */ /* 0x000fea0003800000 */
[----:B------:R-:W-:Y:S01]  /*13330*/  BPT.TRAP 0x1 ;  /* 0x000000040000795c */ /* 0x000fe20000300000 */
.L_x_141:
[----:B------:R-:W-:Y:S01]  /*13340*/  ULEA UR4, UR38, UR43, 0x3 ;  /* 0x0000002b26047291 */ /* 0x000fe2000f8e183f */
[----:B------:R-:W-:-:S08]  /*13350*/  SHF.L.U32 R0, R23, 0x1f, RZ ;  /* 0x0000001f17007819 */ /* 0x000fd000000006ff */
[----:B------:R-:W2:Y:S02]  /*13360*/  SYNCS.PHASECHK.TRANS64.TRYWAIT P0, [UR4+0x38400], R0 ;  /* 0x03840000ff0075a7 */ /* 0x000ea40008000144 */
[----:B--2---:R-:W-:Y:S05]  /*13370*/  @!P0 BRA `(.L_x_142) ;  /* 0x0000007400f48947 */ /* 0x004fea0003800000 */
.L_x_369:
[----:B------:R-:W-:-:S09]  /*13380*/  ULEA UR5, UR38, UR43, 0x4 ;  /* 0x0000002b26057291 */ /* 0x000fd2000f8e203f */
[----:B------:R-:W2:Y:S01]  /*13390*/  LDS.128 R16, [UR5+0x38500] ;  /* 0x03850005ff107984 */ /* 0x000ea20008000c00 */
[----:B------:R-:W-:Y:S01]  /*133a0*/  @!PT LDS RZ, [RZ] ;  /* 0x00000000fffff984 */ /* 0x000fe20000000800 */
[----:B------:R-:W-:Y:S01]  /*133b0*/  @!PT LDS RZ, [RZ] ;  /* 0x00000000fffff984 */ /* 0x000fe20000000800 */
[----:B------:R-:W-:Y:S01]  /*133c0*/  @!PT LDS RZ, [RZ] ;  /* 0x00000000fffff984 */ /* 0x000fe20000000800 */
[----:B------:R-:W-:Y:S01]  /*133d0*/  @!PT LDS RZ, [RZ] ;  /* 0x00000000fffff984 */ /* 0x000fe20000000800 */
[----:B------:R3:W-:Y:S06]  /*133e0*/  MEMBAR.ALL.CTA ;  /* 0x0000000000007992 */ /* 0x0007ec0000008000 */
[----:B---3--:R-:W3:Y:S01]  /*133f0*/  FENCE.VIEW.ASYNC.S ;  /* 0x00000000000073c6 */ /* 0x008ee20000000000 */
[----:B------:R-:W-:Y:S05]  /*13400*/  @!P2 BRA `(.L_x_143) ;  /* 0x000000000004a947 */ /* 0x000fea0003800000 */
[----:B------:R-:W-:Y:S01]  /*13410*/  BPT.TRAP 0x1 ;  /* 0x000000040000795c */ /* 0x000fe20000300000 */
.L_x_143:
[----:B--2---:R-:W-:Y:S01]  /*13420*/  ISETP.NE.AND P0, PT, R19, RZ, PT ;  /* 0x000000ff1300720c */ /* 0x004fe20003f05270 */
[----:B------:R-:W-:Y:S01]  /*13430*/  UIADD3 UR4, UR4, 0x38440, URZ ;  /* 0x0003844004047890 */ /* 0x000fe2000fffe03f */
[CC--:B------:R-:W-:Y:S02]  /*13440*/  ISETP.NE.AND P2, PT, R152.reuse, R18.reuse, PT ;  /* 0x000000129800720c */ /* 0x0c0fe40003f45270 */
[----:B------:R-:W-:Y:S01]  /*13450*/  ISETP.EQ.OR P0, PT, R152, R18, !P0 ;  /* 0x000000129800720c */ /* 0x000fe20004702670 */
[----:B------:R-:W-:-:S09]  /*13460*/  UPRMT UR4, UR42, 0x654, UR4 ;  /* 0x000006542a047896 */ /* 0x000fd20008000004 */
[----:B---3--:R-:W-:Y:S03]  /*13470*/  SYNCS.ARRIVE.TRANS64.RED.A1T0 RZ, [UR4], RZ ;  /* 0x000000ffffff79a7 */ /* 0x008fe60008100404 */
[----:B------:R-:W-:Y:S05]  /*13480*/  @P0 BRA `(.L_x_144) ;  /* 0x0000000000fc0947 */ /* 0x000fea0003800000 */
[----:B------:R-:W-:-:S13]  /*13490*/  ISETP.NE.AND P0, PT, RZ, UR54, PT ;  /* 0x00000036ff007c0c */ /* 0x000fda000bf05270 */
[----:B------:R-:W-:Y:S05]  /*134a0*/  @P0 BRA `(.L_x_144) ;  /* 0x0000000000f40947 */ /* 0x000fea0003800000 */
[----:B-1----:R-:W1:Y:S01]  /*134b0*/  S2R R0, SR_LANEID ;  /* 0x0000000000007919 */ /* 0x002e620000000000 */
[----:B------:R-:W-:Y:S01]  /*134c0*/  ELECT P0, URZ, PT ;  /* 0x00000000003f782f */ /* 0x000fe20003800000 */
[----:B------:R-:W-:Y:S01]  /*134d0*/  BSSY B0, `(.L_x_145) ;  /* 0x000002f000007945 */ /* 0x000fe20003800000 */
[----:B-1----:R-:W-:-:S11]  /*134e0*/  IMAD.SHL.U32 R15, R0, 0x4, RZ ;  /* 0x00000004000f7824 */ /* 0x002fd600078e00ff */
[----:B------:R-:W-:Y:S05]  /*134f0*/  @!P0 BRA `(.L_x_146) ;  /* 0x0000000000b08947 */ /* 0x000fea0003800000 */
[----:B------:R-:W-:Y:S01]  /*13500*/  SHF.R.S32.HI R3, RZ, 0x1f, R18 ;  /* 0x0000001fff037819 */ /* 0x000fe20000011412 */
[----:B------:R-:W-:Y:S01]  /*13510*/  ULDC.64 UR4, c[0x0][0x820] ;  /* 0x0002080000047ab9 */ /* 0x000fe20000000a00 */
[C---:B------:R-:W-:Y:S02]  /*13520*/  SHF.L.U32 R0, R18.reuse, 0x3, RZ ;  /* 0x0000000312007819 */ /* 0x040fe400000006ff */
[----:B------:R-:W-:Y:S02]  /*13530*/  SHF.L.U64.HI R8, R18, 0x3, R3 ;  /* 0x0000000312087819 */ /* 0x000fe40000010203 */
[----:B------:R-:W-:Y:S01]  /*13540*/  IADD3 R4, P0, R0, UR4, RZ ;  /* 0x0000000400047c10 */ /* 0x000fe2000ff1e0ff */
[----:B------:R-:W1:Y:S03]  /*13550*/  LDC.64 R2, c[0x0][0x290] ;  /* 0x0000a400ff027b82 */ /* 0x000e660000000a00 */
[----:B------:R-:W-:Y:S01]  /*13560*/  IADD3.X R5, R8, UR5, RZ, P0, !PT ;  /* 0x0000000508057c10 */ /* 0x000fe200087fe4ff */
[----:B------:R-:W-:-:S05]  /*13570*/  ULDC.64 UR4, c[0x0][0x818] ;  /* 0x0002060000047ab9 */ /* 0x000fca0000000a00 */
[----:B------:R-:W2:Y:S01]  /*13580*/  LDG.E.64 R4, desc[UR56][R4.64] ;  /* 0x0000003804047981 */ /* 0x000ea2000c1e1b00 */
[----:B-1----:R-:W-:Y:S01]  /*13590*/  IMAD.WIDE R6, R18, 0xc, R2 ;  /* 0x0000000c12067825 */ /* 0x002fe200078e0202 */
[----:B------:R-:W-:Y:S02]  /*135a0*/  IADD3 R2, P0, R0, UR4, RZ ;  /* 0x0000000400027c10 */ /* 0x000fe4000ff1e0ff */
[----:B------:R-:W1:Y:S02]  /*135b0*/  LDS R0, [UR49+0x1c] ;  /* 0x00001c31ff007984 */ /* 0x000e640008000800 */
[----:B------:R-:W-:Y:S02]  /*135c0*/  IADD3.X R3, R8, UR5, RZ, P0, !PT ;  /* 0x0000000508037c10 */ /* 0x000fe400087fe4ff */
[----:B------:R-:W3:Y:S04]  /*135d0*/  LDG.E R12, desc[UR56][R6.64] ;  /* 0x00000038060c7981 */ /* 0x000ee8000c1e1900 */
[----:B------:R4:W5:Y:S04]  /*135e0*/  LDG.E R13, desc[UR56][R6.64+0x4] ;  /* 0x00000438060d7981 */ /* 0x000968000c1e1900 */
[----:B------:R-:W5:Y:S01]  /*135f0*/  LDG.E.64 R2, desc[UR56][R2.64] ;  /* 0x0000003802027981 */ /* 0x000f62000c1e1b00 */
[----:B------:R-:W-:-:S03]  /*13600*/  IMAD.U32 R8, RZ, RZ, UR49 ;  /* 0x00000031ff087e24 */ /* 0x000fc6000f8e00ff */
[----:B------:R-:W-:Y:S02]  /*13610*/  STS [UR49+0x30], RZ ;  /* 0x000030ffff007988 */ /* 0x000fe40008000831 */
[----:B------:R-:W-:Y:S02]  /*13620*/  SHF.R.U64 R8, R8, 0x4, RZ ;  /* 0x0000000408087819 */ /* 0x000fe400000012ff */
[----:B----4-:R-:W-:-:S03]  /*13630*/  CS2R R6, SRZ ;  /* 0x0000000000067805 */ /* 0x010fc6000001ff00 */
[----:B------:R-:W-:Y:S04]  /*13640*/  STS [UR49+0x10], R8 ;  /* 0x00001008ff007988 */ /* 0x000fe80008000831 */
[----:B------:R-:W-:Y:S01]  /*13650*/  STS [UR49+0x14], R8 ;  /* 0x00001408ff007988 */ /* 0x000fe20008000831 */
[C---:B--2---:R-:W-:Y:S02]  /*13660*/  SHF.L.U64.HI R11, R4.reuse, 0x1, R5 ;  /* 0x00000001040b7819 */ /* 0x044fe40000010205 */
[----:B------:R-:W-:Y:S02]  /*13670*/  SHF.L.U32 R10, R4, 0x1, RZ ;  /* 0x00000001040a7819 */ /* 0x000fe400000006ff */
[----:B------:R-:W-:Y:S02]  /*13680*/  LOP3.LUT R11, R11, 0x1fffffff, RZ, 0xc0, !PT ;  /* 0x1fffffff0b0b7812 */ /* 0x000fe400078ec0ff */
[----:B------:R-:W-:-:S02]  /*13690*/  LOP3.LUT R10, R10, 0xfffffffe, RZ, 0xc0, !PT ;  /* 0xfffffffe0a0a7812 */ /* 0x000fc400078ec0ff */
[--C-:B------:R-:W-:Y:S02]  /*136a0*/  SHF.R.U32.HI R5, RZ, 0x4, R11.reuse ;  /* 0x00000004ff057819 */ /* 0x100fe4000001160b */
[----:B------:R-:W-:Y:S02]  /*136b0*/  SHF.R.U64 R10, R10, 0x4, R11 ;  /* 0x000000040a0a7819 */ /* 0x000fe4000000120b */
[----:B-1----:R-:W-:-:S03]  /*136c0*/  LOP3.LUT R0, R0, 0xf, R5, 0xb8, !PT ;  /* 0x0000000f00007812 */ /* 0x002fc600078eb805 */
[----:B------:R-:W-:Y:S04]  /*136d0*/  STS [UR49+0xc], R10 ;  /* 0x00000c0aff007988 */ /* 0x000fe80008000831 */
[----:B------:R-:W-:Y:S01]  /*136e0*/  STS [UR49+0x1c], R0 ;  /* 0x00001c00ff007988 */ /* 0x000fe20008000831 */
[----:B---3--:R-:W-:-:S03]  /*136f0*/  VIADD R4, R12, 0xffffffff ;  /* 0xffffffff0c047836 */ /* 0x008fc60000000000 */
[----:B------:R-:W1:Y:S04]  /*13700*/  LDS R5, [UR49+0x1c] ;  /* 0x00001c31ff057984 */ /* 0x000e680008000800 */
[----:B-----5:R-:W-:Y:S01]  /*13710*/  STS.64 [UR49], R2 ;  /* 0x00000002ff007988 */ /* 0x020fe20008000a31 */
[----:B-1----:R-:W-:-:S05]  /*13720*/  LOP3.LUT R5, R5, 0xf0, RZ, 0xb8, !PT ;  /* 0x000000f005057812 */ /* 0x002fca00078eb8ff */
[----:B------:R1:W-:Y:S04]  /*13730*/  STS [UR49+0x1c], R5 ;  /* 0x00001c05ff007988 */ /* 0x0003e80008000831 */
[----:B------:R-:W2:Y:S01]  /*13740*/  LDS R9, [UR49+0x1c] ;  /* 0x00001c31ff097984 */ /* 0x000ea20008000800 */
[----:B-1----:R-:W-:-:S05]  /*13750*/  IADD3 R5, R13, -0x1, RZ ;  /* 0xffffffff0d057810 */ /* 0x002fca0007ffe0ff */
[----:B------:R-:W-:Y:S01]  /*13760*/  STS.128 [UR49+0x20], R4 ;  /* 0x00002004ff007988 */ /* 0x000fe20008000c31 */
[----:B--2---:R-:W-:-:S05]  /*13770*/  LOP3.LUT R9, R9, 0xf00, RZ, 0xb8, !PT ;  /* 0x00000f0009097812 */ /* 0x004fca00078eb8ff */
[----:B------:R-:W-:Y:S04]  /*13780*/  STS.64 [UR49+0x18], R8 ;  /* 0x00001808ff007988 */ /* 0x000fe80008000a31 */
[----:B------:R-:W1:Y:S02]  /*13790*/  LDS R14, [UR49+0x1c] ;  /* 0x00001c31ff0e7984 */ /* 0x000e640008000800 */
[----:B-1----:R-:W-:-:S05]  /*137a0*/  LOP3.LUT R0, R14, 0xf000, RZ, 0xb8, !PT ;  /* 0x0000f0000e007812 */ /* 0x002fca00078eb8ff */
[----:B------:R1:W-:Y:S02]  /*137b0*/  STS [UR49+0x1c], R0 ;  /* 0x00001c00ff007988 */ /* 0x0003e40008000831 */
.L_x_146:
[----:B------:R-:W-:Y:S05]  /*137c0*/  BSYNC B0 ;  /* 0x0000000000007941 */ /* 0x000fea0003800000 */
.L_x_145:
[----:B------:R-:W-:Y:S01]  /*137d0*/  NOP ;  /* 0x0000000000007918 */ /* 0x000fe20000000000 */
[----:B------:R2:W3:Y:S01]  /*137e0*/  LDS R5, [R15+UR49] ;  /* 0x000000310f057984 */ /* 0x0004e20008000800 */
[----:B------:R-:W-:Y:S02]  /*137f0*/  ELECT P0, URZ, PT ;  /* 0x00000000003f782f */ /* 0x000fe40003800000 */
[----:B------:R-:W-:Y:S01]  /*13800*/  IADD3 R2, P3, R15, UR58, RZ ;  /* 0x0000003a0f027c10 */ /* 0x000fe2000ff7e0ff */
[----:B------:R-:W-:Y:S04]  /*13810*/  BSSY B0, `(.L_x_147) ;  /* 0x0000005000007945 */ /* 0x000fe80003800000 */
[----:B------:R-:W-:-:S06]  /*13820*/  IMAD.X R3, RZ, RZ, UR59, P3 ;  /* 0x0000003bff037e24 */ /* 0x000fcc00098e06ff */
[----:B--2---:R-:W-:Y:S05]  /*13830*/  @!P0 BRA `(.L_x_148) ;  /* 0x0000000000088947 */ /* 0x004fea0003800000 */
[----:B------:R0:W-:Y:S01]  /*13840*/  UTMACMDFLUSH ;  /* 0x00000000000079b7 */ /* 0x0001e20000000000 */
[----:B------:R-:W-:-:S04]  /*13850*/  DEPBAR.LE SB0, 0x0 ;  /* 0x000080000000791a */ /* 0x000fc80000000000 */
.L_x_148:
[----:B------:R-:W-:Y:S05]  /*13860*/  BSYNC B0 ;  /* 0x0000000000007941 */ /* 0x000fea0003800000 */
.L_x_147:
[----:B---3--:R2:W5:Y:S02]  /*13870*/  ATOMG.E.EXCH.STRONG.GPU PT, RZ, [R2], R5 ;  /* 0x0000000502ff73a8 */ /* 0x00856400041ee100 */
.L_x_144:
[----:B------:R-:W-:Y:S01]  /*13880*/  UIMAD.WIDE.U32 UR4, UR55, -0x55555555, URZ ;  /* 0xaaaaaaab370478a5 */ /* 0x000fe2000f8e003f */
[----:B------:R-:W-:Y:S01]  /*13890*/  ISETP.NE.AND P0, PT, R19, RZ, PT ;  /* 0x000000ff1300720c */ /* 0x000fe20003f05270 */
[----:B------:R-:W-:Y:S01]  /*138a0*/  UIADD3 UR38, UR38, 0x1, URZ ;  /* 0x0000000126267890 */ /* 0x000fe2000fffe03f */
[----:B-1----:R-:W-:Y:S01]  /*138b0*/  SEL R6, RZ, 0x1, !P2 ;  /* 0x00000001ff067807 */ /* 0x002fe20005000000 */
[----:B------:R-:W-:Y:S02]  /*138c0*/  USHF.R.U32.HI UR4, URZ, 0x1, UR5 ;  /* 0x000000013f047899 */ /* 0x000fe40008011605 */
[----:B------:R-:W-:Y:S02]  /*138d0*/  UISETP.NE.AND UP0, UPT, UR38, 0x8, UPT ;  /* 0x000000082600788c */ /* 0x000fe4000bf05270 */
[----:B------:R-:W-:Y:S02]  /*138e0*/  UIMAD UR55, UR4, -0x3, UR55 ;  /* 0xfffffffd043778a4 */ /* 0x000fe4000f8e0237 */
[----:B------:R-:W-:-:S02]  /*138f0*/  USEL UR4, URZ, 0x1, UP0 ;  /* 0x000000013f047887 */ /* 0x000fc40008000000 */
[----:B------:R-:W-:Y:S02]  /*13900*/  UIADD3 UR36, UR36, 0x10, URZ ;  /* 0x0000001024247890 */ /* 0x000fe4000fffe03f */
[----:B------:R-:W-:Y:S02]  /*13910*/  USEL UR38, UR38, URZ, UP0 ;  /* 0x0000003f26267287 */ /* 0x000fe40008000000 */
[----:B------:R-:W-:Y:S01]  /*13920*/  LOP3.LUT R23, R23, UR4, RZ, 0x3c, !PT ;  /* 0x0000000417177c12 */ /* 0x000fe2000f8e3cff */
[----:B------:R-:W-:Y:S09]  /*13930*/  @P0 BRA `(.L_x_149) ;  /* 0xfffffefc00440947 */ /* 0x000ff2000383ffff */
[----:B------:R-:W-:-:S04]  /*13940*/  DEPBAR.LE SB0, 0x0 ;  /* 0x000080000000791a */ /* 0x000fc80000000000 */
[----:B------:R-:W-:Y:S05]  /*13950*/  @!P1 BRA `(.L_x_150) ;  /* 0x0000000000049947 */ /* 0x000fea0003800000 */
[----:B------:R-:W-:Y:S01]  /*13960*/  BPT.TRAP 0x1 ;  /* 0x000000040000795c */ /* 0x000fe20000300000 */
.L_x_150:
[----:B------:R-:W-:-:S04]  /*13970*/  ULEA UR43, UR60, UR43, 0x3 ;  /* 0x0000002b3c2b7291 */ /* 0x000fc8000f8e183f */
[----:B------:R-:W-:-:S04]  /*13980*/  UIADD3 UR43, UR43, 0x384d0, URZ ;  /* 0x000384d02b2b7890 */ /* 0x000fc8000fffe03f */
[----:B------:R-:W-:-:S09]  /*13990*/  UPRMT UR43, UR42, 0x654, UR43 ;  /* 0x000006542a2b7896 */ /* 0x000fd2000800002b */
[----:B-----5:R-:W-:Y:S01]  /*139a0*/  SYNCS.ARRIVE.TRANS64.RED.A1T0 RZ, [UR43], RZ ;  /* 0x000000ffffff79a7 */ /* 0x020fe2000810042b */
[----:B------:R-:W-:Y:S05]  /*139b0*/  EXIT ;  /* 0x000000000000794d */ /* 0x000fea0003800000 */
.L_x_19:
[----:B------:R-:W-:-:S08]  /*139c0*/  NOP ;  /* 0x0000000000007918 */ /* 0x000fd00000000000 */
[----:B----45:R-:W1:-:S00]  /*139d0*/  USETMAXREG.DEALLOC.CTAPOOL 0x28 ;  /* 0x00000028000079c8 */ /* 0x030e4000080e0500 */
[----:B------:R-:W-:-:S06]  /*139e0*/  UISETP.NE.AND UP1, UPT, UR54, 0x3, UPT ;  /* 0x000000033600788c */ /* 0x000fcc000bf25270 */
[----:B------:R-:W-:-:S13]  /*139f0*/  PLOP3.LUT P1, PT, PT, PT, UP1, 0x80, 0x0 ;  /* 0x000000000000781c */ /* 0x000fda0003f2f018 */
[----:B-1----:R-:W-:Y:S05]  /*13a00*/  @!P1 BRA `(.L_x_151) ;  /* 0x0000004400bc9947 */ /* 0x002fea0003800000 */
[----:B------:R-:W-:-:S13]  /*13a10*/  ISETP.NE.AND P0, PT, RZ, UR54, PT ;  /* 0x00000036ff007c0c */ /* 0x000fda000bf05270 */
[----:B------:R-:W-:Y:S05]  /*13a20*/  @!P0 BRA `(.L_x_152) ;  /* 0x0000002800cc8947 */ /* 0x000fea0003800000 */
[----:B------:R-:W-:-:S06]  /*13a30*/  UISETP.NE.AND UP0, UPT, UR54, 0x2, UPT ;  /* 0x000000023600788c */ /* 0x000fcc000bf05270 */
[----:B------:R-:W-:-:S13]  /*13a40*/  PLOP3.LUT P0, PT, PT, PT, UP0, 0x80, 0x0 ;  /* 0x000000000000781c */ /* 0x000fda0003f0f008 */
[----:B--2---:R-:W-:Y:S05]  /*13a50*/  @P0 EXIT ;  /* 0x000000000000094d */ /* 0x004fea0003800000 */
[----:B------:R-:W1:Y:S01]  /*13a60*/  S2UR UR4, SR_CTAID.Y ;  /* 0x00000000000479c3 */ /* 0x000e620000002600 */
[----:B------:R-:W-:Y:S01]  /*13a70*/  ELECT P0, URZ, PT ;  /* 0x00000000003f782f */ /* 0x000fe20003800000 */
[----:B------:R-:W-:Y:S01]  /*13a80*/  BSSY B0, `(.L_x_153) ;  /* 0x000001f000007945 */ /* 0x000fe20003800000 */
[----:B-1----:R-:W-:-:S11]  /*13a90*/  UIMAD UR4, UR4, UR39, UR40 ;  /* 0x00000027040472a4 */ /* 0x002fd6000f8e0228 */
[----:B------:R-:W-:Y:S05]  /*13aa0*/  @!P0 BRA `(.L_x_154) ;  /* 0x0000000000708947 */ /* 0x000fea0003800000 */
[----:B------:R1:W-:Y:S01]  /*13ab0*/  STL.64 [R1+0x200], R12 ;  /* 0x0002000c01007387 */ /* 0x0003e20000100a00 */
[----:B------:R-:W2:Y:S01]  /*13ac0*/  LDC.64 R14, c[0x0][0x618] ;  /* 0x00018600ff0e7b82 */ /* 0x000ea20000000a00 */
[----:B------:R-:W-:Y:S02]  /*13ad0*/  UMOV UR5, 0x400 ;  /* 0x0000040000057882 */ /* 0x000fe40000000000 */
[----:B------:R-:W-:-:S05]  /*13ae0*/  ULEA UR5, UR41, UR5, 0x18 ;  /* 0x0000000529057291 */ /* 0x000fca000f8ec03f */
[----:B------:R-:W3:Y:S08]  /*13af0*/  LDC.64 R4, c[0x0][0x600] ;  /* 0x00018000ff047b82 */ /* 0x000ef00000000a00 */
[----:B-1----:R-:W2:Y:S08]  /*13b00*/  LDC.64 R12, c[0x0][0x610] ;  /* 0x00018400ff0c7b82 */ /* 0x002eb00000000a00 */
[----:B------:R-:W3:Y:S08]  /*13b10*/  LDC.64 R6, c[0x0][0x608] ;  /* 0x00018200ff067b82 */ /* 0x000ef00000000a00 */
[----:B------:R-:W1:Y:S01]  /*13b20*/  LDC.64 R32, c[0x0][0x620] ;  /* 0x00018800ff207b82 */ /* 0x000e620000000a00 */
[----:B--2---:R2:W-:Y:S07]  /*13b30*/  STS.128 [UR5+0x38690], R12 ;  /* 0x0386900cff007988 */ /* 0x0045ee0008000c05 */
[----:B------:R-:W1:Y:S01]  /*13b40*/  LDC.64 R34, c[0x0][0x628] ;  /* 0x00018a00ff227b82 */ /* 0x000e620000000a00 */
[----:B---3--:R3:W-:Y:S07]  /*13b50*/  STS.128 [UR5+0x38680], R4 ;  /* 0x03868004ff007988 */ /* 0x0087ee0008000c05 */
[----:B------:R-:W4:Y:S01]  /*13b60*/  LDC.64 R28, c[0x0][0x630] ;  /* 0x00018c00ff1c7b82 */ /* 0x000f220000000a00 */
[----:B--2---:R2:W5:Y:S07]  /*13b70*/  LDL.LU.64 R12, [R1+0x200] ;  /* 0x00020000010c7983 */ /* 0x00456e0000300a00 */
[----:B------:R-:W4:Y:S08]  /*13b80*/  LDC.64 R30, c[0x0][0x638] ;  /* 0x00018e00ff1e7b82 */ /* 0x000f300000000a00 */
[----:B------:R-:W2:Y:S08]  /*13b90*/  LDC.64 R24, c[0x0][0x640] ;  /* 0x00019000ff187b82 */ /* 0x000eb00000000a00 */
[----:B------:R-:W2:Y:S08]  /*13ba0*/  LDC.64 R26, c[0x0][0x648] ;  /* 0x00019200ff1a7b82 */ /* 0x000eb00000000a00 */
[----:B------:R-:W2:Y:S08]  /*13bb0*/  LDC.64 R20, c[0x0][0x650] ;  /* 0x00019400ff147b82 */ /* 0x000eb00000000a00 */
[----:B------:R-:W2:Y:S08]  /*13bc0*/  LDC.64 R22, c[0x0][0x658] ;  /* 0x00019600ff167b82 */ /* 0x000eb00000000a00 */
[----:B------:R-:W2:Y:S08]  /*13bd0*/  LDC.64 R8, c[0x0][0x660] ;  /* 0x00019800ff087b82 */ /* 0x000eb00000000a00 */
[----:B------:R-:W2:Y:S08]  /*13be0*/  LDC.64 R10, c[0x0][0x668] ;  /* 0x00019a00ff0a7b82 */ /* 0x000eb00000000a00 */
[----:B---3--:R-:W3:Y:S08]  /*13bf0*/  LDC.64 R4, c[0x0][0x670] ;  /* 0x00019c00ff047b82 */ /* 0x008ef00000000a00 */
[----:B------:R-:W3:Y:S01]  /*13c00*/  LDC.64 R6, c[0x0][0x678] ;  /* 0x00019e00ff067b82 */ /* 0x000ee20000000a00 */
[----:B-1----:R1:W-:Y:S04]  /*13c10*/  STS.128 [UR5+0x386a0], R32 ;  /* 0x0386a020ff007988 */ /* 0x0023e80008000c05 */
[----:B----4-:R1:W-:Y:S04]  /*13c20*/  STS.128 [UR5+0x386b0], R28 ;  /* 0x0386b01cff007988 */ /* 0x0103e80008000c05 */
[----:B--2---:R1:W-:Y:S04]  /*13c30*/  STS.128 [UR5+0x386c0], R24 ;  /* 0x0386c018ff007988 */ /* 0x0043e80008000c05 */
[----:B------:R1:W-:Y:S04]  /*13c40*/  STS.128 [UR5+0x386d0], R20 ;  /* 0x0386d014ff007988 */ /* 0x0003e80008000c05 */
[----:B------:R1:W-:Y:S04]  /*13c50*/  STS.128 [UR5+0x386e0], R8 ;  /* 0x0386e008ff007988 */ /* 0x0003e80008000c05 */
[----:B---3--:R1:W-:Y:S02]  /*13c60*/  STS.128 [UR5+0x386f0], R4 ;  /* 0x0386f004ff007988 */ /* 0x0083e40008000c05 */
.L_x_154:
[----:B------:R-:W-:Y:S05]  /*13c70*/  BSYNC B0 ;  /* 0x0000000000007941 */ /* 0x000fea0003800000 */
.L_x_153:
[----:B------:R-:W-:Y:S01]  /*13c80*/  ELECT P0, URZ, PT ;  /* 0x00000000003f782f */ /* 0x000fe20003800000 */
[----:B------:R-:W-:Y:S01]  /*13c90*/  NOP ;  /* 0x0000000000007918 */ /* 0x000fe20000000000 */
[----:B------:R-:W-:Y:S01]  /*13ca0*/  ULDC UR5, c[0x0][0x884] ;  /* 0x0002210000057ab9 */ /* 0x000fe20000000800 */
[----:B------:R-:W-:Y:S01]  /*13cb0*/  ULDC.64 UR44, c[0x0][0x800] ;  /* 0x00020000002c7ab9 */ /* 0x000fe20000000a00 */
[----:B------:R-:W-:Y:S01]  /*13cc0*/  ULEA UR4, UR5, UR4, 0x1 ;  /* 0x0000000405047291 */ /* 0x000fe2000f8e083f */
[----:B------:R-:W-:Y:S03]  /*13cd0*/  BSSY B0, `(.L_x_155) ;  /* 0x0000033000007945 */ /* 0x000fe60003800000 */
[----:B------:R-:W-:-:S05]  /*13ce0*/  UIMAD.WIDE UR44, UR4, 0x80, UR44 ;  /* 0x00000080042c78a5 */ /* 0x000fca000f8e022c */
[----:B------:R-:W-:Y:S07]  /*13cf0*/  @!P0 BRA `(.L_x_156) ;  /* 0x0000000000c08947 */ /* 0x000fee0003800000 */
[----:B------:R-:W-:Y:S01]  /*13d00*/  ULDC.64 UR4, c[0x0][0x808] ;  /* 0x0002020000047ab9 */ /* 0x000fe20000000a00 */
[----:B------:R-:W-:Y:S01]  /*13d10*/  ULDC.64 UR6, c[0x0][0x810] ;  /* 0x0002040000067ab9 */ /* 0x000fe20000000a00 */
[----:B------:R-:W-:Y:S02]  /*13d20*/  ISETP.NE.U32.AND P0, PT, RZ, UR4, PT ;  /* 0x00000004ff007c0c */ /* 0x000fe4000bf05070 */
[----:B------:R-:W-:Y:S02]  /*13d30*/  ISETP.NE.U32.AND P1, PT, RZ, UR6, PT ;  /* 0x00000006ff007c0c */ /* 0x000fe4000bf25070 */
[----:B------:R-:W-:Y:S02]  /*13d40*/  ISETP.NE.AND.EX P0, PT, RZ, UR5, PT, P0 ;  /* 0x00000005ff007c0c */ /* 0x000fe4000bf05300 */
[----:B------:R-:W-:-:S11]  /*13d50*/  ISETP.NE.AND.EX P1, PT, RZ, UR7, PT, P1 ;  /* 0x00000007ff007c0c */ /* 0x000fd6000bf25310 */
[----:B------:R-:W-:Y:S05]  /*13d60*/  @!P0 BRA `(.L_x_157) ;  /* 0x0000000000188947 */ /* 0x000fea0003800000 */
[----:B------:R-:W-:-:S04]  /*13d70*/  LEA R2, P0, R18, UR4, 0x3 ;  /* 0x0000000412027c11 */ /* 0x000fc8000f8018ff */
[----:B------:R-:W-:-:S06]  /*13d80*/  LEA.HI.X R3, R18, UR5, R19, 0x3, P0 ;  /* 0x0000000512037c11 */ /* 0x000fcc00080f1c13 */
[----:B------:R-:W2:Y:S01]  /*13d90*/  LDG.E.64 R2, desc[UR56][R2.64] ;  /* 0x0000003802027981 */ /* 0x000ea2000c1e1b00 */
[----:B------:R-:W-:Y:S02]  /*13da0*/  UMOV UR4, 0x400 ;  /* 0x0000040000047882 */ /* 0x000fe40000000000 */
[----:B------:R-:W-:-:S09]  /*13db0*/  ULEA UR4, UR41, UR4, 0x18 ;  /* 0x0000000429047291 */ /* 0x000fd2000f8ec03f */
[----:B--2---:R2:W-:Y:S03]  /*13dc0*/  STS.64 [UR4+0x38680], R2 ;  /* 0x03868002ff007988 */ /* 0x0045e60008000a04 */
.L_x_157:
[----:B------:R-:W-:Y:S05]  /*13dd0*/  @!P1 BRA `(.L_x_156) ;  /* 0x0000000000889947 */ /* 0x000fea0003800000 */
[----:B--2---:R-:W-:-:S04]  /*13de0*/  LEA R2, P0, R18, UR6, 0x3 ;  /* 0x0000000612027c11 */ /* 0x004fc8000f8018ff */
[----:B------:R-:W-:-:S06]  /*13df0*/  LEA.HI.X R3, R18, UR7, R19, 0x3, P0 ;  /* 0x0000000712037c11 */ /* 0x000fcc00080f1c13 */
[----:B------:R-:W2:Y:S01]  /*13e00*/  LDG.E.64 R2, desc[UR56][R2.64] ;  /* 0x0000003802027981 */ /* 0x000ea2000c1e1b00 */
[----:B------:R-:W-:Y:S01]  /*13e10*/  UMOV UR4, 0x400 ;  /* 0x0000040000047882 */ /* 0x000fe20000000000 */
[----:B-1---5:R-:W-:Y:S01]  /*13e20*/  IADD3 R4, R13, -0x1, RZ ;  /* 0xffffffff0d047810 */ /* 0x022fe20007ffe0ff */
[----:B------:R-:W-:-:S04]  /*13e30*/  ULEA UR4, UR41, UR4, 0x18 ;  /* 0x0000000429047291 */ /* 0x000fc8000f8ec03f */
[----:B------:R-:W-:-:S05]  /*13e40*/  UIADD3 UR5, UR4, 0x38680, URZ ;  /* 0x0003868004057890 */ /* 0x000fca000fffe03f */
[----:B------:R-:W1:Y:S01]  /*13e50*/  LDS R0, [UR4+0x3869c] ;  /* 0x03869c04ff007984 */ /* 0x000e620008000800 */
[----:B------:R-:W-:-:S03]  /*13e60*/  MOV R8, UR5 ;  /* 0x0000000500087c02 */ /* 0x000fc60008000f00 */
[----:B------:R-:W-:Y:S01]  /*13e70*/  STS [UR4+0x386b0], RZ ;  /* 0x0386b0ffff007988 */ /* 0x000fe20008000804 */
[----:B------:R-:W-:-:S05]  /*13e80*/  SHF.R.U64 R8, R8, 0x4, RZ ;  /* 0x0000000408087819 */ /* 0x000fca00000012ff */
[----:B------:R-:W-:Y:S04]  /*13e90*/  STS [UR4+0x38690], R8 ;  /* 0x03869008ff007988 */ /* 0x000fe80008000804 */
[----:B------:R-:W-:Y:S01]  /*13ea0*/  STS [UR4+0x38694], R8 ;  /* 0x03869408ff007988 */ /* 0x000fe20008000804 */
[C---:B--2---:R-:W-:Y:S01]  /*13eb0*/  SHF.L.U64.HI R11, R2.reuse, 0x1, R3 ;  /* 0x00000001020b7819 */ /* 0x044fe20000010203 */
[----:B------:R-:W-:-:S03]  /*13ec0*/  IMAD.SHL.U32 R2, R2, 0x2, RZ ;  /* 0x0000000202027824 */ /* 0x000fc600078e00ff */
[----:B------:R-:W-:Y:S02]  /*13ed0*/  LOP3.LUT R11, R11, 0x1fffffff, RZ, 0xc0, !PT ;  /* 0x1fffffff0b0b7812 */ /* 0x000fe400078ec0ff */
[----:B------:R-:W-:Y:S02]  /*13ee0*/  LOP3.LUT R2, R2, 0xfffffffe, RZ, 0xc0, !PT ;  /* 0xfffffffe02027812 */ /* 0x000fe400078ec0ff */
[--C-:B------:R-:W-:Y:S02]  /*13ef0*/  SHF.R.U32.HI R5, RZ, 0x4, R11.reuse ;  /* 0x00000004ff057819 */ /* 0x100fe4000001160b */
[----:B------:R-:W-:Y:S02]  /*13f00*/  SHF.R.U64 R2, R2, 0x4, R11 ;  /* 0x0000000402027819 */ /* 0x000fe4000000120b */
[----:B-1----:R-:W-:Y:S01]  /*13f10*/  LOP3.LUT R0, R0, 0xf, R5, 0xb8, !PT ;  /* 0x0000000f00007812 */ /* 0x002fe200078eb805 */
[----:B------:R-:W-:Y:S02]  /*13f20*/  VIADD R5, R12, 0xffffffff ;  /* 0xffffffff0c057836 */ /* 0x000fe40000000000 */
[----:B------:R-:W-:Y:S04]  /*13f30*/  STS [UR4+0x3868c], R2 ;  /* 0x03868c02ff007988 */ /* 0x000fe80008000804 */
[----:B------:R-:W-:Y:S04]  /*13f40*/  STS [UR4+0x3869c], R0 ;  /* 0x03869c00ff007988 */ /* 0x000fe80008000804 */
[----:B------:R-:W1:Y:S02]  /*13f50*/  LDS R6, [UR4+0x3869c] ;  /* 0x03869c04ff067984 */ /* 0x000e640008000800 */
[----:B-1----:R-:W-:-:S05]  /*13f60*/  LOP3.LUT R6, R6, 0xf0, RZ, 0xb8, !PT ;  /* 0x000000f006067812 */ /* 0x002fca00078eb8ff */
[----:B------:R1:W-:Y:S04]  /*13f70*/  STS [UR4+0x3869c], R6 ;  /* 0x03869c06ff007988 */ /* 0x0003e80008000804 */
[----:B------:R-:W2:Y:S01]  /*13f80*/  LDS R9, [UR4+0x3869c] ;  /* 0x03869c04ff097984 */ /* 0x000ea20008000800 */
[----:B-1----:R-:W-:-:S05]  /*13f90*/  CS2R R6, SRZ ;  /* 0x0000000000067805 */ /* 0x002fca000001ff00 */
[----:B------:R-:W-:Y:S01]  /*13fa0*/  STS.128 [UR4+0x386a0], R4 ;  /* 0x0386a004ff007988 */ /* 0x000fe20008000c04 */
[----:B--2---:R-:W-:-:S05]  /*13fb0*/  LOP3.LUT R9, R9, 0xf00, RZ, 0xb8, !PT ;  /* 0x00000f0009097812 */ /* 0x004fca00078eb8ff */
[----:B------:R-:W-:Y:S04]  /*13fc0*/  STS.64 [UR4+0x38698], R8 ;  /* 0x03869808ff007988 */ /* 0x000fe80008000a04 */
[----:B------:R-:W1:Y:S02]  /*13fd0*/  LDS R3, [UR4+0x3869c] ;  /* 0x03869c04ff037984 */ /* 0x000e640008000800 */
[----:B-1----:R-:W-:-:S05]  /*13fe0*/  LOP3.LUT R0, R3, 0xf000, RZ, 0xb8, !PT ;  /* 0x0000f00003007812 */ /* 0x002fca00078eb8ff */
[----:B------:R3:W-:Y:S02]  /*13ff0*/  STS [UR4+0x3869c], R0 ;  /* 0x03869c00ff007988 */ /* 0x0007e40008000804 */
.L_x_156:
[----:B------:R-:W-:Y:S05]  /*14000*/  BSYNC B0 ;  /* 0x0000000000007941 */ /* 0x000fea0003800000 */
.L_x_155:
[----:B---3--:R-:W3:Y:S01]  /*14010*/  S2R R0, SR_LANEID ;  /* 0x0000000000007919 */ /* 0x008ee20000000000 */
[----:B------:R-:W-:Y:S01]  /*14020*/  ELECT P0, URZ, PT ;  /* 0x00000000003f782f */ /* 0x000fe20003800000 */
[----:B------:R-:W-:Y:S01]  /*14030*/  NOP ;  /* 0x0000000000007918 */ /* 0x000fe20000000000 */
[----:B------:R-:W-:Y:S01]  /*14040*/  UMOV UR38, URZ ;  /* 0x0000003f00267c82 */ /* 0x000fe20008000000 */
[----:B------:R-:W-:Y:S10]  /*14050*/  BSSY B0, `(.L_x_158) ;  /* 0x0000004000007945 */ /* 0x000ff40003800000 */
[----:B------:R-:W-:Y:S05]  /*14060*/  @!P0 BRA `(.L_x_159) ;  /* 0x0000000000088947 */ /* 0x000fea0003800000 */
[----:B------:R0:W-:Y:S01]  /*14070*/  UTMACMDFLUSH ;  /* 0x00000000000079b7 */ /* 0x0001e20000000000 */
[----:B------:R-:W-:-:S04]  /*14080*/  DEPBAR.LE SB0, 0x0 ;  /* 0x000080000000791a */ /* 0x000fc80000000000 */
.L_x_159:
[----:B------:R-:W-:Y:S05]  /*14090*/  BSYNC B0 ;  /* 0x0000000000007941 */ /* 0x000fea0003800000 */
.L_x_158:
[----:B------:R-:W-:Y:S01]  /*140a0*/  UMOV UR35, 0x400 ;  /* 0x0000040000237882 */ /* 0x000fe20000000000 */
[----:B-1-3--:R-:W-:Y:S01]  /*140b0*/  SHF.L.U32 R4, R0, 0x2, RZ ;  /* 0x0000000200047819 */ /* 0x00afe200000006ff */
[----:B------:R-:W-:-:S03]  /*140c0*/  ULEA UR35, UR41, UR35, 0x18 ;  /* 0x0000002329237291 */ /* 0x000fc6000f8ec03f */
[----:B--2---:R-:W-:Y:S01]  /*140d0*/  IADD3 R2, P0, R4, UR44, RZ ;  /* 0x0000002c04027c10 */ /* 0x004fe2000ff1e0ff */
[----:B------:R-:W-:Y:S01]  /*140e0*/  UIADD3 UR34, UR35, 0x38680, URZ ;  /* 0x0003868023227890 */ /* 0x000fe2000fffe03f */
[----:B------:R-:W-:-:S03]  /*140f0*/  MOV R0, RZ ;  /* 0x000000ff00007202 */ /* 0x000fc60000000f00 */
[----:B------:R-:W-:-:S05]  /*14100*/  IMAD.X R3, RZ, RZ, UR45, P0 ;  /* 0x0000002dff037e24 */ /* 0x000fca00080e06ff */
[----:B------:R-:W1:Y:S01]  /*14110*/  LDS R5, [R4+UR34] ;  /* 0x0000002204057984 */ /* 0x000e620008000800 */
[----:B------:R-:W-:-:S03]  /*14120*/  SHF.L.U32 R0, R0, 0x1f, RZ ;  /* 0x0000001f00007819 */ /* 0x000fc600000006ff */
[----:B-1----:R1:W2:Y:S02]  /*14130*/  ATOMG.E.EXCH.STRONG.GPU PT, RZ, [R2], R5 ;  /* 0x0000000502ff73a8 */ /* 0x0022a400041ee100 */
[----:B--2---:R-:W2:Y:S01]  /*14140*/  SYNCS.PHASECHK.TRANS64.TRYWAIT P0, [UR35+0x384f8], R0 ;  /* 0x0384f800ff0075a7 */ /* 0x004ea20008000163 */
[----:B------:R-:W-:Y:S02]  /*14150*/  ULOP3.LUT UR33, UR53, 0x1, URZ, 0xfc, !UPT ;  /* 0x0000000135217892 */ /* 0x000fe4000f8efc3f */
[----:B------:R-:W-:Y:S01]  /*14160*/  ULOP3.LUT UR37, UR51, 0x2, URZ, 0xfc, !UPT ;  /* 0x0000000233257892 */ /* 0x000fe2000f8efc3f */
[----:B-12---:R-:W-:Y:S11]  /*14170*/  @!P0 BRA `(.L_x_160) ;  /* 0x00000068008c8947 */ /* 0x006ff60003800000 */
.L_x_370:
[----:B------:R-:W-:Y:S01]  /*14180*/  IMAD.MOV.U32 R2, RZ, RZ, 0x1 ;  /* 0x00000001ff027424 */ /* 0x000fe200078e00ff */
[----:B-----5:R-:W-:Y:S01]  /*14190*/  MOV R12, RZ ;  /* 0x000000ff000c7202 */ /* 0x020fe20000000f00 */
[----:B------:R-:W-:Y:S01]  /*141a0*/  ULDC UR32, c[0x0][0x598] ;  /* 0x0001660000207ab9 */ /* 0x000fe20000000800 */
[----:B------:R-:W-:Y:S01]  /*141b0*/  ULDC UR36, c[0x0][0x580] ;  /* 0x0001600000247ab9 */ /* 0x000fe20000000800 */
[----:B------:R-:W-:Y:S01]  /*141c0*/  ULDC.64 UR4, c[0x0][0x590] ;  /* 0x0001640000047ab9 */ /* 0x000fe20000000a00 */
[----:B------:R-:W-:-:S05]  /*141d0*/  ULDC.64 UR6, c[0x0][0x588] ;  /* 0x0001620000067ab9 */ /* 0x000fca0000000a00 */
.L_x_269:
[----:B------:R-:W-:-:S06]  /*141e0*/  UISETP.NE.AND UP0, UPT, UR33, 0x3, UPT ;  /* 0x000000032100788c */ /* 0x000fcc000bf05270 */
[----:B------:R-:W-:-:S13]  /*141f0*/  PLOP3.LUT P1, PT, PT, PT, UP0, 0x80, 0x0 ;  /* 0x000000000000781c */ /* 0x000fda0003f2f008 */
[----:B---345:R-:W-:Y:S05]  /*14200*/  @!P1 BRA `(.L_x_161) ;  /* 0x0000000000049947 */ /* 0x038fea0003800000 */
[----:B------:R-:W-:Y:S01]  /*14210*/  BPT.TRAP 0x1 ;  /* 0x000000040000795c */ /* 0x000fe20000300000 */
.L_x_161:
[----:B------:R-:W-:Y:S01]  /*14220*/  ULEA UR8, UR38, UR35, 0x3 ;  /* 0x0000002326087291 */ /* 0x000fe2000f8e183f */
[----:B-1----:R-:W-:-:S08]  /*14230*/  SHF.L.U32 R0, R12, 0x1f, RZ ;  /* 0x0000001f0c007819 */ /* 0x002fd000000006ff */
[----:B------:R-:W1:Y:S02]  /*14240*/  SYNCS.PHASECHK.TRANS64.TRYWAIT P0, [UR8+0x38400], R0 ;  /* 0x03840000ff0075a7 */ /* 0x000e640008000148 */
[----:B-1----:R-:W-:Y:S05]  /*14250*/  @!P0 BRA `(.L_x_162) ;  /* 0x00000068006c8947 */ /* 0x002fea0003800000 */
.L_x_371:
        /* <DEDUP_REMOVED lines=10> */
.L_x_163:
[----:B------:R-:W-:Y:S01]  /*14300*/  UIADD3 UR8, UR8, 0x38440, URZ ;  /* 0x0003844008087890 */ /* 0x000fe2000fffe03f */
[----:B------:R-:W-:Y:S02]  /*14310*/  R2UR UR10, R16 ;  /* 0x00000000100a72ca */ /* 0x000fe400000e0000 */
[----:B------:R-:W-:Y:S01]  /*14320*/  R2UR UR11, R17 ;  /* 0x00000000110b72ca */ /* 0x000fe200000e0000 */
[----:B------:R-:W-:Y:S01]  /*14330*/  UPRMT UR8, UR41, 0x654, UR8 ;  /* 0x0000065429087896 */ /* 0x000fe20008000008 */
[----:B------:R-:W-:Y:S02]  /*14340*/  LOP3.LUT P1, RZ, R2, 0xff, RZ, 0xc0, !PT ;  /* 0x000000ff02ff7812 */ /* 0x000fe4000782c0ff */
[----:B------:R-:W-:-:S04]  /*14350*/  ISETP.NE.U32.AND P0, PT, RZ, UR4, PT ;  /* 0x00000004ff007c0c */ /* 0x000fc8000bf05070 */
[----:B------:R-:W-:Y:S02]  /*14360*/  ISETP.NE.AND.EX P0, PT, RZ, UR5, PT, P0 ;  /* 0x00000005ff007c0c */ /* 0x000fe4000bf05300 */
[----:B---3--:R-:W-:Y:S01]  /*14370*/  SYNCS.ARRIVE.TRANS64.RED.A1T0 RZ, [UR8], RZ ;  /* 0x000000ffffff79a7 */ /* 0x008fe20008100408 */
[----:B------:R-:W-:Y:S02]  /*14380*/  USHF.L.U32 UR10, UR10, 0x8, URZ ;  /* 0x000000080a0a7899 */ /* 0x000fe4000800063f */
[----:B------:R-:W-:Y:S02]  /*14390*/  USHF.L.U32 UR11, UR11, 0x8, URZ ;  /* 0x000000080b0b7899 */ /* 0x000fe4000800063f */
[----:B------:R-:W-:Y:S10]  /*143a0*/  @!P1 BRA `(.L_x_164) ;  /* 0x00000000000c9947 */ /* 0x000ff40003800000 */
[----:B------:R-:W-:-:S04]  /*143b0*/  DEPBAR {5,4,3,2,1,0} ;  /* 0x0000003f0000791a */ /* 0x000fc80000000000 */
[----:B------:R3:W-:Y:S02]  /*143c0*/  UTMACCTL.IV [UR44] ;  /* 0x000000002c0079b9 */ /* 0x0007e40008000000 */
[----:B---3--:R-:W-:Y:S01]  /*143d0*/  NOP ;  /* 0x0000000000007918 */ /* 0x008fe20000000000 */
.L_x_164:
[----:B------:R-:W-:Y:S05]  /*143e0*/  @!P0 BRA `(.L_x_165) ;  /* 0x0000000000188947 */ /* 0x000fea0003800000 */
[----:B-1----:R-:W1:Y:S02]  /*143f0*/  LDC.64 R2, c[0x0][0x590] ;  /* 0x00016400ff027b82 */ /* 0x002e640000000a00 */
[----:B-1----:R-:W-:-:S06]  /*14400*/  IMAD.WIDE R2, R18, 0x8, R2 ;  /* 0x0000000812027825 */ /* 0x002fcc00078e0202 */
[----:B------:R-:W3:Y:S04]  /*14410*/  LDG.E.64 R2, desc[UR56][R2.64] ;  /* 0x0000003802027981 */ /* 0x000ee8000c1e1b00 */
[----:B---3--:R-:W3:Y:S02]  /*14420*/  LD.E R0, desc[UR56][R2.64] ;  /* 0x0000003802007980 */ /* 0x008ee4000c101900 */
[----:B---3--:R-:W-:Y:S01]  /*14430*/  FSETP.NEU.AND P0, PT, R0, RZ, PT ;  /* 0x000000ff0000720b */ /* 0x008fe20003f0d000 */
[----:B------:R-:W-:-:S12]  /*14440*/  BRA `(.L_x_166) ;  /* 0x0000000000247947 */ /* 0x000fd80003800000 */
.L_x_165:
[----:B------:R-:W-:Y:S02]  /*14450*/  ISETP.NE.U32.AND P1, PT, RZ, UR6, PT ;  /* 0x00000006ff007c0c */ /* 0x000fe4000bf25070 */
[----:B------:R-:W-:Y:S02]  /*14460*/  FSETP.NEU.AND P0, PT, RZ, UR36, PT ;  /* 0x00000024ff007c0b */ /* 0x000fe4000bf0d000 */
[----:B------:R-:W-:-:S13]  /*14470*/  ISETP.NE.AND.EX P1, PT, RZ, UR7, PT, P1 ;  /* 0x00000007ff007c0c */ /* 0x000fda000bf25310 */
[----:B------:R-:W-:Y:S05]  /*14480*/  @!P1 BRA `(.L_x_166) ;  /* 0x0000000000149947 */ /* 0x000fea0003800000 */
[----:B-1----:R-:W1:Y:S01]  /*14490*/  LDC.64 R2, c[0x0][0x588] ;  /* 0x00016200ff027b82 */ /* 0x002e620000000a00 */
[----:B------:R-:W-:-:S04]  /*144a0*/  IMAD R9, R18, UR32, RZ ;  /* 0x0000002012097c24 */ /* 0x000fc8000f8e02ff */
[----:B-1----:R-:W-:-:S06]  /*144b0*/  IMAD.WIDE R2, R9, 0x4, R2 ;  /* 0x0000000409027825 */ /* 0x002fcc00078e0202 */
[----:B------:R-:W3:Y:S02]  /*144c0*/  LDG.E R2, desc[UR56][R2.64] ;  /* 0x0000003802027981 */ /* 0x000ee4000c1e1900 */
[----:B---3--:R-:W-:-:S13]  /*144d0*/  FSETP.NEU.AND P0, PT, R2, RZ, PT ;  /* 0x000000ff0200720b */ /* 0x008fda0003f0d000 */
.L_x_166:
[----:B------:R-:W-:Y:S01]  /*144e0*/  UISETP.NE.AND UP0, UPT, UR37, 0x3, UPT ;  /* 0x000000032500788c */ /* 0x000fe2000bf05270 */
[----:B------:R-:W-:-:S05]  /*144f0*/  ELECT P1, URZ, PT ;  /* 0x00000000003f782f */ /* 0x000fca0003820000 */
[----:B------:R-:W-:Y:S02]  /*14500*/  PLOP3.LUT P2, PT, PT, PT, UP0, 0x80, 0x0 ;  /* 0x000000000000781c */ /* 0x000fe40003f4f008 */
[----:B------:R-:W-:-:S11]  /*14510*/  PLOP3.LUT P0, PT, P0, P1, PT, 0x2a, 0x0 ;  /* 0x000000000000781c */ /* 0x000fd60000702572 */
[----:B------:R-:W-:Y:S05]  /*14520*/  @!P2 BRA `(.L_x_167) ;  /* 0x000000000004a947 */ /* 0x000fea0003800000 */
[----:B------:R-:W-:Y:S01]  /*14530*/  BPT.TRAP 0x1 ;  /* 0x000000040000795c */ /* 0x000fe20000300000 */
.L_x_167:
[----:B-1----:R-:W-:-:S05]  /*14540*/  IMAD.MOV.U32 R0, RZ, RZ, 0x1 ;  /* 0x00000001ff007424 */ /* 0x002fca00078e00ff */
[----:B------:R-:W-:-:S04]  /*14550*/  SHF.L.U32 R0, R0, 0x1f, RZ ;  /* 0x0000001f00007819 */ /* 0x000fc800000006ff */
[----:B------:R-:W1:Y:S02]  /*14560*/  SYNCS.PHASECHK.TRANS64.TRYWAIT P1, [UR35+0x384d0], R0 ;  /* 0x0384d000ff0075a7 */ /* 0x000e640008020163 */
[----:B-1----:R-:W-:Y:S05]  /*14570*/  @!P1 BRA `(.L_x_168) ;  /* 0x0000006400bc9947 */ /* 0x002fea0003800000 */
.L_x_372:
[----:B------:R-:W-:Y:S04]  /*14580*/  BSSY B0, `(.L_x_169) ;  /* 0x0000010000007945 */ /* 0x000fe80003800000 */
[----:B------:R-:W-:Y:S05]  /*14590*/  @P0 BRA `(.L_x_170) ;  /* 0x0000000000380947 */ /* 0x000fea0003800000 */
[----:B------:R-:W-:Y:S02]  /*145a0*/  UIADD3 UR8, UR35, 0x30000, URZ ;  /* 0x0003000023087890 */ /* 0x000fe4000fffe03f */
[----:B------:R-:W-:Y:S02]  /*145b0*/  UIADD3 UR9, UR35, 0x384b0, URZ ;  /* 0x000384b023097890 */ /* 0x000fe4000fffe03f */
[----:B------:R-:W-:Y:S02]  /*145c0*/  UIADD3 UR14, UR10, 0x40, URZ ;  /* 0x000000400a0e7890 */ /* 0x000fe4000fffe03f */
[----:B------:R-:W-:Y:S01]  /*145d0*/  UIADD3 UR12, UR35, 0x31000, URZ ;  /* 0x00031000230c7890 */ /* 0x000fe2000fffe03f */
[----:B------:R-:W-:Y:S01]  /*145e0*/  UMOV UR16, 0x0 ;  /* 0x0000000000107882 */ /* 0x000fe20000000000 */
[----:B------:R-:W-:Y:S01]  /*145f0*/  UMOV UR17, 0x10000000 ;  /* 0x1000000000117882 */ /* 0x000fe20000000000 */
[----:B------:R-:W-:Y:S01]  /*14600*/  UMOV UR15, UR11 ;  /* 0x0000000b000f7c82 */ /* 0x000fe20008000000 */
[----:B------:R-:W-:Y:S01]  /*14610*/  UMOV UR13, UR9 ;  /* 0x00000009000d7c82 */ /* 0x000fe20008000000 */
[----:B------:R3:W-:Y:S04]  /*14620*/  UTMALDG.2D [UR8], [UR44], desc[UR16] ;  /* 0x000010082c0075b4 */ /* 0x0007e80008009000 */
[----:B------:R3:W-:Y:S02]  /*14630*/  UTMALDG.2D [UR12], [UR44], desc[UR16] ;  /* 0x0000100c2c0075b4 */ /* 0x0007e40008009000 */
[----:B---3--:R-:W-:Y:S05]  /*14640*/  @!P2 BRA `(.L_x_171) ;  /* 0x000000000004a947 */ /* 0x008fea0003800000 */
[----:B------:R-:W-:Y:S01]  /*14650*/  BPT.TRAP 0x1 ;  /* 0x000000040000795c */ /* 0x000fe20000300000 */
.L_x_171:
[----:B------:R-:W3:Y:S02]  /*14660*/  LDC R2, c[0x0][0x828] ;  /* 0x00020a00ff027b82 */ /* 0x000ee40000000800 */
[----:B---3--:R3:W-:Y:S02]  /*14670*/  SYNCS.ARRIVE.TRANS64.RED.A0TR RZ, [UR35+0x384b0], R2 ;  /* 0x0384b002ffff79a7 */ /* 0x0087e40008300423 */
.L_x_170:
[----:B------:R-:W-:Y:S05]  /*14680*/  BSYNC B0 ;  /* 0x0000000000007941 */ /* 0x000fea0003800000 */
.L_x_169:
[----:B------:R-:W-:Y:S05]  /*14690*/  @!P2 BRA `(.L_x_172) ;  /* 0x000000000004a947 */ /* 0x000fea0003800000 */
[----:B------:R-:W-:Y:S01]  /*146a0*/  BPT.TRAP 0x1 ;  /* 0x000000040000795c */ /* 0x000fe20000300000 */
.L_x_172:
[----:B------:R-:W-:-:S04]  /*146b0*/  UIADD3 UR21, UR35, 0x384b0, URZ ;  /* 0x000384b023157890 */ /* 0x000fc8000fffe03f */
[----:B------:R-:W-:-:S09]  /*146c0*/  UPRMT UR9, UR41, 0x654, UR21 ;  /* 0x0000065429097896 */ /* 0x000fd20008000015 */
[----:B------:R-:W-:Y:S01]  /*146d0*/  SYNCS.ARRIVE.TRANS64.RED.A1T0 RZ, [UR9], RZ ;  /* 0x000000ffffff79a7 */ /* 0x000fe20008100409 */
[----:B------:R-:W-:Y:S05]  /*146e0*/  @!P2 BRA `(.L_x_173) ;  /* 0x000000000004a947 */ /* 0x000fea0003800000 */
[----:B------:R-:W-:Y:S01]  /*146f0*/  BPT.TRAP 0x1 ;  /* 0x000000040000795c */ /* 0x000fe20000300000 */
.L_x_173:
[----:B------:R-:W4:Y:S02]  /*14700*/  SYNCS.PHASECHK.TRANS64.TRYWAIT P1, [UR35+0x384d8], R0 ;  /* 0x0384d800ff0075a7 */ /* 0x000f240008020163 */
[----:B----4-:R-:W-:Y:S05]  /*14710*/  @!P1 BRA `(.L_x_174) ;  /* 0x00000064006c9947 */ /* 0x010fea0003800000 */
.L_x_373:
[----:B------:R-:W-:Y:S04]  /*14720*/  BSSY B0, `(.L_x_175) ;  /* 0x0000012000007945 */ /* 0x000fe80003800000 */
[----:B------:R-:W-:Y:S05]  /*14730*/  @P0 BRA `(.L_x_176) ;  /* 0x0000000000400947 */ /* 0x000fea0003800000 */
[----:B------:R-:W-:Y:S02]  /*14740*/  UIADD3 UR14, UR10, 0x80, URZ ;  /* 0x000000800a0e7890 */ /* 0x000fe4000fffe03f */
        /* <DEDUP_REMOVED lines=8> */
[----:B------:R-:W-:Y:S01]  /*147d0*/  UMOV UR17, UR13 ;  /* 0x0000000d00117c82 */ /* 0x000fe20008000000 */
[----:B------:R4:W-:Y:S03]  /*147e0*/  UTMALDG.2D [UR12], [UR44], desc[UR22] ;  /* 0x0000160c2c0075b4 */ /* 0x0009e60008009000 */
[----:B------:R4:W-:Y:S02]  /*147f0*/  UTMALDG.2D [UR16], [UR44], desc[UR22] ;  /* 0x000016102c0075b4 */ /* 0x0009e40008009000 */
[----:B----4-:R-:W-:Y:S05]  /*14800*/  @!P2 BRA `(.L_x_177) ;  /* 0x000000000004a947 */ /* 0x010fea0003800000 */
[----:B------:R-:W-:Y:S01]  /*14810*/  BPT.TRAP 0x1 ;  /* 0x000000040000795c */ /* 0x000fe20000300000 */
.L_x_177:
[----:B---3--:R-:W3:Y:S02]  /*14820*/  LDC R2, c[0x0][0x828] ;  /* 0x00020a00ff027b82 */ /* 0x008ee40000000800 */
[----:B---3--:R4:W-:Y:S02]  /*14830*/  SYNCS.ARRIVE.TRANS64.RED.A0TR RZ, [UR35+0x384b8], R2 ;  /* 0x0384b802ffff79a7 */ /* 0x0089e40008300423 */
.L_x_176:
[----:B------:R-:W-:Y:S05]  /*14840*/  BSYNC B0 ;  /* 0x0000000000007941 */ /* 0x000fea0003800000 */
.L_x_175:
[----:B------:R-:W-:Y:S05]  /*14850*/  @!P2 BRA `(.L_x_178) ;  /* 0x000000000004a947 */ /* 0x000fea0003800000 */
[----:B------:R-:W-:Y:S01]  /*14860*/  BPT.TRAP 0x1 ;  /* 0x000000040000795c */ /* 0x000fe20000300000 */
.L_x_178:
[----:B------:R-:W-:Y:S02]  /*14870*/  UIADD3 UR17, UR35, 0x384b8, URZ ;  /* 0x000384b823117890 */ /* 0x000fe4000fffe03f */
[----:B------:R-:W-:Y:S02]  /*14880*/  UIADD3 UR27, UR11, 0x20, URZ ;  /* 0x000000200b1b7890 */ /* 0x000fe4000fffe03f */
[----:B------:R-:W-:-:S09]  /*14890*/  UPRMT UR8, UR41, 0x654, UR17 ;  /* 0x0000065429087896 */ /* 0x000fd20008000011 */
[----:B------:R-:W-:Y:S01]  /*148a0*/  SYNCS.ARRIVE.TRANS64.RED.A1T0 RZ, [UR8], RZ ;  /* 0x000000ffffff79a7 */ /* 0x000fe20008100408 */
[----:B------:R-:W-:Y:S05]  /*148b0*/  @!P2 BRA `(.L_x_179) ;  /* 0x000000000004a947 */ /* 0x000fea0003800000 */
[----:B------:R-:W-:Y:S01]  /*148c0*/  BPT.TRAP 0x1 ;  /* 0x000000040000795c */ /* 0x000fe20000300000 */
.L_x_179:
[----:B------:R-:W5:Y:S02]  /*148d0*/  SYNCS.PHASECHK.TRANS64.TRYWAIT P1, [UR35+0x384e0], R0 ;  /* 0x0384e000ff0075a7 */ /* 0x000f640008020163 */
[----:B-----5:R-:W-:Y:S05]  /*148e0*/  @!P1 BRA `(.L_x_180) ;  /* 0x0000006400109947 */ /* 0x020fea0003800000 */
.L_x_374:
        /* <DEDUP_REMOVED lines=13> */
[----:B-1----:R-:W-:Y:S05]  /*149c0*/  @!P2 BRA `(.L_x_183) ;  /* 0x000000000004a947 */ /* 0x002fea0003800000 */
[----:B------:R-:W-:Y:S01]  /*149d0*/  BPT.TRAP 0x1 ;  /* 0x000000040000795c */ /* 0x000fe20000300000 */
.L_x_183:
[----:B---34-:R-:W1:Y:S02]  /*149e0*/  LDC R2, c[0x0][0x828] ;  /* 0x00020a00ff027b82 */ /* 0x018e640000000800 */
[----:B-1----:R1:W-:Y:S02]  /*149f0*/  SYNCS.ARRIVE.TRANS64.RED.A0TR RZ, [UR35+0x384c0], R2 ;  /* 0x0384c002ffff79a7 */ /* 0x0023e40008300423 */
.L_x_182:
[----:B------:R-:W-:Y:S05]  /*14a00*/  BSYNC B0 ;  /* 0x0000000000007941 */ /* 0x000fea0003800000 */
.L_x_181:
[----:B------:R-:W-:Y:S05]  /*14a10*/  @!P2 BRA `(.L_x_184) ;  /* 0x000000000004a947 */ /* 0x000fea0003800000 */
[----:B------:R-:W-:Y:S01]  /*14a20*/  BPT.TRAP 0x1 ;  /* 0x000000040000795c */ /* 0x000fe20000300000 */
.L_x_184:
[----:B------:R-:W-:-:S04]  /*14a30*/  UIADD3 UR13, UR35, 0x384c0, URZ ;  /* 0x000384c0230d7890 */ /* 0x000fc8000fffe03f */
[----:B------:R-:W-:-:S09]  /*14a40*/  UPRMT UR42, UR41, 0x654, UR13 ;  /* 0x00000654292a7896 */ /* 0x000fd2000800000d */
[----:B------:R-:W-:Y:S01]  /*14a50*/  SYNCS.ARRIVE.TRANS64.RED.A1T0 RZ, [UR42], RZ ;  /* 0x000000ffffff79a7 */ /* 0x000fe2000810042a */
[----:B------:R-:W-:Y:S05]  /*14a60*/  @!P2 BRA `(.L_x_185) ;  /* 0x000000000004a947 */ /* 0x000fea0003800000 */
[----:B------:R-:W-:Y:S01]  /*14a70*/  BPT.TRAP 0x1 ;  /* 0x000000040000795c */ /* 0x000fe20000300000 */
.L_x_185:
[----:B------:R-:W5:Y:S02]  /*14a80*/  SYNCS.PHASECHK.TRANS64.TRYWAIT P1, [UR35+0x384e8], R0 ;  /* 0x0384e800ff0075a7 */ /* 0x000f640008020163 */
[----:B-----5:R-:W-:Y:S05]  /*14a90*/  @!P1 BRA `(.L_x_186) ;  /* 0x0000006000bc9947 */ /* 0x020fea0003800000 */
.L_x_375:
        /* <DEDUP_REMOVED lines=13> */
[----:B-1----:R-:W-:Y:S05]  /*14b70*/  @!P2 BRA `(.L_x_189) ;  /* 0x000000000004a947 */ /* 0x002fea0003800000 */
[----:B------:R-:W-:Y:S01]  /*14b80*/  BPT.TRAP 0x1 ;  /* 0x000000040000795c */ /* 0x000fe20000300000 */
.L_x_189:
[----:B---34-:R-:W1:Y:S02]  /*14b90*/  LDC R2, c[0x0][0x828] ;  /* 0x00020a00ff027b82 */ /* 0x018e640000000800 */
[----:B-1----:R1:W-:Y:S02]  /*14ba0*/  SYNCS.ARRIVE.TRANS64.RED.A0TR RZ, [UR35+0x384c8], R2 ;  /* 0x0384c802ffff79a7 */ /* 0x0023e40008300423 */
.L_x_188:
[----:B------:R-:W-:Y:S05]  /*14bb0*/  BSYNC B0 ;  /* 0x0000000000007941 */ /* 0x000fea0003800000 */
.L_x_187:
[----:B------:R-:W-:Y:S05]  /*14bc0*/  @!P2 BRA `(.L_x_190) ;  /* 0x000000000004a947 */ /* 0x000fea0003800000 */
[----:B------:R-:W-:Y:S01]  /*14bd0*/  BPT.TRAP 0x1 ;  /* 0x000000040000795c */ /* 0x000fe20000300000 */
.L_x_190:
[----:B------:R-:W-:Y:S02]  /*14be0*/  UIADD3 UR25, UR35, 0x384c8, URZ ;  /* 0x000384c823197890 */ /* 0x000fe4000fffe03f */
[----:B------:R-:W-:Y:S02]  /*14bf0*/  UIADD3 UR23, UR11, 0x40, URZ ;  /* 0x000000400b177890 */ /* 0x000fe4000fffe03f */
[----:B------:R-:W-:-:S09]  /*14c00*/  UPRMT UR43, UR41, 0x654, UR25 ;  /* 0x00000654292b7896 */ /* 0x000fd20008000019 */
[----:B------:R-:W-:Y:S01]  /*14c10*/  SYNCS.ARRIVE.TRANS64.RED.A1T0 RZ, [UR43], RZ ;  /* 0x000000ffffff79a7 */ /* 0x000fe2000810042b */
[----:B------:R-:W-:Y:S05]  /*14c20*/  @!P2 BRA `(.L_x_191) ;  /* 0x000000000004a947 */ /* 0x000fea0003800000 */
[----:B------:R-:W-:Y:S01]  /*14c30*/  BPT.TRAP 0x1 ;  /* 0x000000040000795c */ /* 0x000fe20000300000 */
.L_x_191:
[----:B-1-34-:R-:W-:-:S04]  /*14c40*/  SHF.L.U32 R2, RZ, 0x1f, RZ ;  /* 0x0000001fff027819 */ /* 0x01afc800000006ff */
[----:B------:R-:W1:Y:S02]  /*14c50*/  SYNCS.PHASECHK.TRANS64.TRYWAIT P1, [UR35+0x384d0], R2 ;  /* 0x0384d002ff0075a7 */ /* 0x000e640008020163 */
[----:B-1----:R-:W-:Y:S05]  /*14c60*/  @!P1 BRA `(.L_x_192) ;  /* 0x0000006000609947 */ /* 0x002fea0003800000 */
.L_x_376:
[----:B------:R-:W-:Y:S04]  /*14c70*/  BSSY B0, `(.L_x_193) ;  /* 0x0000010000007945 */ /* 0x000fe80003800000 */
[----:B------:R-:W-:Y:S05]  /*14c80*/  @P0 BRA `(.L_x_194) ;  /* 0x0000000000380947 */ /* 0x000fea0003800000 */
        /* <DEDUP_REMOVED lines=10> */
[----:B---3--:R-:W-:Y:S05]  /*14d30*/  @!P2 BRA `(.L_x_195) ;  /* 0x000000000004a947 */ /* 0x008fea0003800000 */
[----:B------:R-:W-:Y:S01]  /*14d40*/  BPT.TRAP 0x1 ;  /* 0x000000040000795c */ /* 0x000fe20000300000 */
.L_x_195:
[----:B-1----:R-:W1:Y:S02]  /*14d50*/  LDC R3, c[0x0][0x828] ;  /* 0x00020a00ff037b82 */ /* 0x002e640000000800 */
[----:B-1----:R3:W-:Y:S02]  /*14d60*/  SYNCS.ARRIVE.TRANS64.RED.A0TR RZ, [UR35+0x384b0], R3 ;  /* 0x0384b003ffff79a7 */ /* 0x0027e40008300423 */
.L_x_194:
[----:B------:R-:W-:Y:S05]  /*14d70*/  BSYNC B0 ;  /* 0x0000000000007941 */ /* 0x000fea0003800000 */
.L_x_193:
[----:B------:R-:W-:Y:S05]  /*14d80*/  @!P2 BRA `(.L_x_196) ;  /* 0x000000000004a947 */ /* 0x000fea0003800000 */
[----:B------:R-:W-:Y:S01]  /*14d90*/  BPT.TRAP 0x1 ;  /* 0x000000040000795c */ /* 0x000fe20000300000 */
.L_x_196:
[----:B------:R-:W-:Y:S01]  /*14da0*/  SYNCS.ARRIVE.TRANS64.RED.A1T0 RZ, [UR9], RZ ;  /* 0x000000ffffff79a7 */ /* 0x000fe20008100409 */
[----:B------:R-:W-:Y:S05]  /*14db0*/  @!P2 BRA `(.L_x_197) ;  /* 0x000000000004a947 */ /* 0x000fea0003800000 */
[----:B------:R-:W-:Y:S01]  /*14dc0*/  BPT.TRAP 0x1 ;  /* 0x000000040000795c */ /* 0x000fe20000300000 */
.L_x_197:
[----:B------:R-:W4:Y:S02]  /*14dd0*/  SYNCS.PHASECHK.TRANS64.TRYWAIT P1, [UR35+0x384d8], R2 ;  /* 0x0384d802ff0075a7 */ /* 0x000f240008020163 */
[----:B----4-:R-:W-:Y:S05]  /*14de0*/  @!P1 BRA `(.L_x_198) ;  /* 0x0000006000189947 */ /* 0x010fea0003800000 */
.L_x_377:
        /* <DEDUP_REMOVED lines=15> */
.L_x_201:
[----:B-1-3--:R-:W1:Y:S02]  /*14ee0*/  LDC R3, c[0x0][0x828] ;  /* 0x00020a00ff037b82 */ /* 0x00ae640000000800 */
[----:B-1----:R4:W-:Y:S02]  /*14ef0*/  SYNCS.ARRIVE.TRANS64.RED.A0TR RZ, [UR35+0x384b8], R3 ;  /* 0x0384b803ffff79a7 */ /* 0x0029e40008300423 */
.L_x_200:
[----:B------:R-:W-:Y:S05]  /*14f00*/  BSYNC B0 ;  /* 0x0000000000007941 */ /* 0x000fea0003800000 */
.L_x_199:
[----:B------:R-:W-:Y:S05]  /*14f10*/  @!P2 BRA `(.L_x_202) ;  /* 0x000000000004a947 */ /* 0x000fea0003800000 */
[----:B------:R-:W-:Y:S01]  /*14f20*/  BPT.TRAP 0x1 ;  /* 0x000000040000795c */ /* 0x000fe20000300000 */
.L_x_202:
[----:B------:R-:W-:Y:S01]  /*14f30*/  SYNCS.ARRIVE.TRANS64.RED.A1T0 RZ, [UR8], RZ ;  /* 0x000000ffffff79a7 */ /* 0x000fe20008100408 */
[----:B------:R-:W-:Y:S01]  /*14f40*/  UIADD3 UR15, UR11, 0x60, URZ ;  /* 0x000000600b0f7890 */ /* 0x000fe2000fffe03f */
[----:B------:R-:W-:Y:S11]  /*14f50*/  @!P2 BRA `(.L_x_203) ;  /* 0x000000000004a947 */ /* 0x000ff60003800000 */
[----:B------:R-:W-:Y:S01]  /*14f60*/  BPT.TRAP 0x1 ;  /* 0x000000040000795c */ /* 0x000fe20000300000 */
.L_x_203:
[----:B------:R-:W5:Y:S02]  /*14f70*/  SYNCS.PHASECHK.TRANS64.TRYWAIT P1, [UR35+0x384e0], R2 ;  /* 0x0384e002ff0075a7 */ /* 0x000f640008020163 */
[----:B-----5:R-:W-:Y:S05]  /*14f80*/  @!P1 BRA `(.L_x_204) ;  /* 0x0000005c00c89947 */ /* 0x020fea0003800000 */
.L_x_378:
        /* <DEDUP_REMOVED lines=14> */
.L_x_207:
[----:B---34-:R-:W1:Y:S02]  /*15070*/  LDC R3, c[0x0][0x828] ;  /* 0x00020a00ff037b82 */ /* 0x018e640000000800 */
[----:B-1----:R1:W-:Y:S02]  /*15080*/  SYNCS.ARRIVE.TRANS64.RED.A0TR RZ, [UR35+0x384c0], R3 ;  /* 0x0384c003ffff79a7 */ /* 0x0023e40008300423 */
.L_x_206:
[----:B------:R-:W-:Y:S05]  /*15090*/  BSYNC B0 ;  /* 0x0000000000007941 */ /* 0x000fea0003800000 */
.L_x_205:
[----:B------:R-:W-:Y:S05]  /*150a0*/  @!P2 BRA `(.L_x_208) ;  /* 0x000000000004a947 */ /* 0x000fea0003800000 */
[----:B------:R-:W-:Y:S01]  /*150b0*/  BPT.TRAP 0x1 ;  /* 0x000000040000795c */ /* 0x000fe20000300000 */
.L_x_208:
[----:B------:R-:W-:Y:S01]  /*150c0*/  SYNCS.ARRIVE.TRANS64.RED.A1T0 RZ, [UR42], RZ ;  /* 0x000000ffffff79a7 */ /* 0x000fe2000810042a */
[----:B------:R-:W-:Y:S05]  /*150d0*/  @!P2 BRA `(.L_x_209) ;  /* 0x000000000004a947 */ /* 0x000fea0003800000 */
[----:B------:R-:W-:Y:S01]  /*150e0*/  BPT.TRAP 0x1 ;  /* 0x000000040000795c */ /* 0x000fe20000300000 */
.L_x_209:
[----:B------:R-:W5:Y:S02]  /*150f0*/  SYNCS.PHASECHK.TRANS64.TRYWAIT P1, [UR35+0x384e8], R2 ;  /* 0x0384e802ff0075a7 */ /* 0x000f640008020163 */
[----:B-----5:R-:W-:Y:S05]  /*15100*/  @!P1 BRA `(.L_x_210) ;  /* 0x0000005c00809947 */ /* 0x020fea0003800000 */
.L_x_379:
        /* <DEDUP_REMOVED lines=15> */
.L_x_213:
[----:B---34-:R-:W1:Y:S02]  /*15200*/  LDC R3, c[0x0][0x828] ;  /* 0x00020a00ff037b82 */ /* 0x018e640000000800 */
[----:B-1----:R1:W-:Y:S02]  /*15210*/  SYNCS.ARRIVE.TRANS64.RED.A0TR RZ, [UR35+0x384c8], R3 ;  /* 0x0384c803ffff79a7 */ /* 0x0023e40008300423 */
.L_x_212:
[----:B------:R-:W-:Y:S05]  /*15220*/  BSYNC B0 ;  /* 0x0000000000007941 */ /* 0x000fea0003800000 */
.L_x_211:
[----:B------:R-:W-:Y:S05]  /*15230*/  @!P2 BRA `(.L_x_214) ;  /* 0x000000000004a947 */ /* 0x000fea0003800000 */
[----:B------:R-:W-:Y:S01]  /*15240*/  BPT.TRAP 0x1 ;  /* 0x000000040000795c */ /* 0x000fe20000300000 */
.L_x_214:
[----:B------:R-:W-:Y:S01]  /*15250*/  SYNCS.ARRIVE.TRANS64.RED.A1T0 RZ, [UR43], RZ ;  /* 0x000000ffffff79a7 */ /* 0x000fe2000810042b */
[----:B------:R-:W-:Y:S01]  /*15260*/  UIADD3 UR23, UR11, 0x80, URZ ;  /* 0x000000800b177890 */ /* 0x000fe2000fffe03f */
[----:B------:R-:W-:Y:S11]  /*15270*/  @!P2 BRA `(.L_x_215) ;  /* 0x000000000004a947 */ /* 0x000ff60003800000 */
[----:B------:R-:W-:Y:S01]  /*15280*/  BPT.TRAP 0x1 ;  /* 0x000000040000795c */ /* 0x000fe20000300000 */
.L_x_215:
[----:B------:R-:W5:Y:S02]  /*15290*/  SYNCS.PHASECHK.TRANS64.TRYWAIT P1, [UR35+0x384d0], R0 ;  /* 0x0384d000ff0075a7 */ /* 0x000f640008020163 */
[----:B-----5:R-:W-:Y:S05]  /*152a0*/  @!P1 BRA `(.L_x_216) ;  /* 0x0000005c00309947 */ /* 0x020fea0003800000 */
.L_x_380:
        /* <DEDUP_REMOVED lines=14> */
.L_x_219:
[----:B---34-:R-:W1:Y:S02]  /*15390*/  LDC R3, c[0x0][0x828] ;  /* 0x00020a00ff037b82 */ /* 0x018e640000000800 */
[----:B-1----:R1:W-:Y:S02]  /*153a0*/  SYNCS.ARRIVE.TRANS64.RED.A0TR RZ, [UR35+0x384b0], R3 ;  /* 0x0384b003ffff79a7 */ /* 0x0023e40008300423 */
.L_x_218:
[----:B------:R-:W-:Y:S05]  /*153b0*/  BSYNC B0 ;  /* 0x0000000000007941 */ /* 0x000fea0003800000 */
.L_x_217:
[----:B------:R-:W-:Y:S05]  /*153c0*/  @!P2 BRA `(.L_x_220) ;  /* 0x000000000004a947 */ /* 0x000fea0003800000 */
[----:B------:R-:W-:Y:S01]  /*153d0*/  BPT.TRAP 0x1 ;  /* 0x000000040000795c */ /* 0x000fe20000300000 */
.L_x_220:
[----:B------:R-:W-:Y:S01]  /*153e0*/  SYNCS.ARRIVE.TRANS64.RED.A1T0 RZ, [UR9], RZ ;  /* 0x000000ffffff79a7 */ /* 0x000fe20008100409 */
[----:B------:R-:W-:Y:S05]  /*153f0*/  @!P2 BRA `(.L_x_221) ;  /* 0x000000000004a947 */ /* 0x000fea0003800000 */
[----:B------:R-:W-:Y:S01]  /*15400*/  BPT.TRAP 0x1 ;  /* 0x000000040000795c */ /* 0x000fe20000300000 */
.L_x_221:
[----:B------:R-:W5:Y:S02]  /*15410*/  SYNCS.PHASECHK.TRANS64.TRYWAIT P1, [UR35+0x384d8], R0 ;  /* 0x0384d800ff0075a7 */ /* 0x000f640008020163 */
[----:B-----5:R-:W-:Y:S05]  /*15420*/  @!P1 BRA `(.L_x_222) ;  /* 0x0000005800e89947 */ /* 0x020fea0003800000 */
.L_x_381:
        /* <DEDUP_REMOVED lines=15> */
.L_x_225:
[----:B---34-:R-:W1:Y:S02]  /*15520*/  LDC R3, c[0x0][0x828] ;  /* 0x00020a00ff037b82 */ /* 0x018e640000000800 */
[----:B-1----:R1:W-:Y:S02]  /*15530*/  SYNCS.ARRIVE.TRANS64.RED.A0TR RZ, [UR35+0x384b8], R3 ;  /* 0x0384b803ffff79a7 */ /* 0x0023e40008300423 */
.L_x_224:
[----:B------:R-:W-:Y:S05]  /*15540*/  BSYNC B0 ;  /* 0x0000000000007941 */ /* 0x000fea0003800000 */
.L_x_223:
[----:B------:R-:W-:Y:S05]  /*15550*/  @!P2 BRA `(.L_x_226) ;  /* 0x000000000004a947 */ /* 0x000fea0003800000 */
[----:B------:R-:W-:Y:S01]  /*15560*/  BPT.TRAP 0x1 ;  /* 0x000000040000795c */ /* 0x000fe20000300000 */
.L_x_226:
[----:B------:R-:W-:Y:S01]  /*15570*/  SYNCS.ARRIVE.TRANS64.RED.A1T0 RZ, [UR8], RZ ;  /* 0x000000ffffff79a7 */ /* 0x000fe20008100408 */
[----:B------:R-:W-:Y:S01]  /*15580*/  UIADD3 UR15, UR11, 0xa0, URZ ;  /* 0x000000a00b0f7890 */ /* 0x000fe2000fffe03f */
[----:B------:R-:W-:Y:S11]  /*15590*/  @!P2 BRA `(.L_x_227) ;  /* 0x000000000004a947 */ /* 0x000ff60003800000 */
[----:B------:R-:W-:Y:S01]  /*155a0*/  BPT.TRAP 0x1 ;  /* 0x000000040000795c */ /* 0x000fe20000300000 */
.L_x_227:
[----:B------:R-:W5:Y:S02]  /*155b0*/  SYNCS.PHASECHK.TRANS64.TRYWAIT P1, [UR35+0x384e0], R0 ;  /* 0x0384e000ff0075a7 */ /* 0x000f640008020163 */
[----:B-----5:R-:W-:Y:S05]  /*155c0*/  @!P1 BRA `(.L_x_228) ;  /* 0x0000005800989947 */ /* 0x020fea0003800000 */
.L_x_382:
        /* <DEDUP_REMOVED lines=14> */
.L_x_231:
[----:B---34-:R-:W1:Y:S02]  /*156b0*/  LDC R3, c[0x0][0x828] ;  /* 0x00020a00ff037b82 */ /* 0x018e640000000800 */
[----:B-1----:R1:W-:Y:S02]  /*156c0*/  SYNCS.ARRIVE.TRANS64.RED.A0TR RZ, [UR35+0x384c0], R3 ;  /* 0x0384c003ffff79a7 */ /* 0x0023e40008300423 */
.L_x_230:
[----:B------:R-:W-:Y:S05]  /*156d0*/  BSYNC B0 ;  /* 0x0000000000007941 */ /* 0x000fea0003800000 */
.L_x_229:
[----:B------:R-:W-:Y:S05]  /*156e0*/  @!P2 BRA `(.L_x_232) ;  /* 0x000000000004a947 */ /* 0x000fea0003800000 */
[----:B------:R-:W-:Y:S01]  /*156f0*/  BPT.TRAP 0x1 ;  /* 0x000000040000795c */ /* 0x000fe20000300000 */
.L_x_232:
[----:B------:R-:W-:Y:S01]  /*15700*/  SYNCS.ARRIVE.TRANS64.RED.A1T0 RZ, [UR42], RZ ;  /* 0x000000ffffff79a7 */ /* 0x000fe2000810042a */
[----:B------:R-:W-:Y:S05]  /*15710*/  @!P2 BRA `(.L_x_233) ;  /* 0x000000000004a947 */ /* 0x000fea0003800000 */
[----:B------:R-:W-:Y:S01]  /*15720*/  BPT.TRAP 0x1 ;  /* 0x000000040000795c */ /* 0x000fe20000300000 */
.L_x_233:
[----:B------:R-:W5:Y:S02]  /*15730*/  SYNCS.PHASECHK.TRANS64.TRYWAIT P1, [UR35+0x384e8], R0 ;  /* 0x0384e800ff0075a7 */ /* 0x000f640008020163 */
[----:B-----5:R-:W-:Y:S05]  /*15740*/  @!P1 BRA `(.L_x_234) ;  /* 0x0000005800509947 */ /* 0x020fea0003800000 */
.L_x_383:
        /* <DEDUP_REMOVED lines=15> */
.L_x_237:
[----:B---34-:R-:W1:Y:S02]  /*15840*/  LDC R3, c[0x0][0x828] ;  /* 0x00020a00ff037b82 */ /* 0x018e640000000800 */
[----:B-1----:R1:W-:Y:S02]  /*15850*/  SYNCS.ARRIVE.TRANS64.RED.A0TR RZ, [UR35+0x384c8], R3 ;  /* 0x0384c803ffff79a7 */ /* 0x0023e40008300423 */
.L_x_236:
[----:B------:R-:W-:Y:S05]  /*15860*/  BSYNC B0 ;  /* 0x0000000000007941 */ /* 0x000fea0003800000 */
.L_x_235:
[----:B------:R-:W-:Y:S05]  /*15870*/  @!P2 BRA `(.L_x_238) ;  /* 0x000000000004a947 */ /* 0x000fea0003800000 */
[----:B------:R-:W-:Y:S01]  /*15880*/  BPT.TRAP 0x1 ;  /* 0x000000040000795c */ /* 0x000fe20000300000 */
.L_x_238:
[----:B------:R-:W-:Y:S01]  /*15890*/  SYNCS.ARRIVE.TRANS64.RED.A1T0 RZ, [UR43], RZ ;  /* 0x000000ffffff79a7 */ /* 0x000fe2000810042b */
[----:B------:R-:W-:Y:S01]  /*158a0*/  UIADD3 UR23, UR11, 0xc0, URZ ;  /* 0x000000c00b177890 */ /* 0x000fe2000fffe03f */
[----:B------:R-:W-:Y:S11]  /*158b0*/  @!P2 BRA `(.L_x_239) ;  /* 0x000000000004a947 */ /* 0x000ff60003800000 */
[----:B------:R-:W-:Y:S01]  /*158c0*/  BPT.TRAP 0x1 ;  /* 0x000000040000795c */ /* 0x000fe20000300000 */
.L_x_239:
[----:B------:R-:W5:Y:S02]  /*158d0*/  SYNCS.PHASECHK.TRANS64.TRYWAIT P1, [UR35+0x384d0], R2 ;  /* 0x0384d002ff0075a7 */ /* 0x000f640008020163 */
[----:B-----5:R-:W-:Y:S05]  /*158e0*/  @!P1 BRA `(.L_x_240) ;  /* 0x0000005800009947 */ /* 0x020fea0003800000 */
.L_x_384:
        /* <DEDUP_REMOVED lines=14> */
.L_x_243:
[----:B---34-:R-:W1:Y:S02]  /*159d0*/  LDC R3, c[0x0][0x828] ;  /* 0x00020a00ff037b82 */ /* 0x018e640000000800 */
[----:B-1----:R1:W-:Y:S02]  /*159e0*/  SYNCS.ARRIVE.TRANS64.RED.A0TR RZ, [UR35+0x384b0], R3 ;  /* 0x0384b003ffff79a7 */ /* 0x0023e40008300423 */
.L_x_242:
[----:B------:R-:W-:Y:S05]  /*159f0*/  BSYNC B0 ;  /* 0x0000000000007941 */ /* 0x000fea0003800000 */
.L_x_241:
[----:B------:R-:W-:Y:S05]  /*15a00*/  @!P2 BRA `(.L_x_244) ;  /* 0x000000000004a947 */ /* 0x000fea0003800000 */
[----:B------:R-:W-:Y:S01]  /*15a10*/  BPT.TRAP 0x1 ;  /* 0x000000040000795c */ /* 0x000fe20000300000 */
.L_x_244:
[----:B------:R-:W-:Y:S01]  /*15a20*/  SYNCS.ARRIVE.TRANS64.RED.A1T0 RZ, [UR9], RZ ;  /* 0x000000ffffff79a7 */ /* 0x000fe20008100409 */
[----:B------:R-:W-:Y:S05]  /*15a30*/  @!P2 BRA `(.L_x_245) ;  /* 0x000000000004a947 */ /* 0x000fea0003800000 */
[----:B------:R-:W-:Y:S01]  /*15a40*/  BPT.TRAP 0x1 ;  /* 0x000000040000795c */ /* 0x000fe20000300000 */
.L_x_245:
[----:B------:R-:W5:Y:S02]  /*15a50*/  SYNCS.PHASECHK.TRANS64.TRYWAIT P1, [UR35+0x384d8], R2 ;  /* 0x0384d802ff0075a7 */ /* 0x000f640008020163 */
[----:B-----5:R-:W-:Y:S05]  /*15a60*/  @!P1 BRA `(.L_x_246) ;  /* 0x0000005400b89947 */ /* 0x020fea0003800000 */
.L_x_385:
        /* <DEDUP_REMOVED lines=14> */
.L_x_249:
[----:B---34-:R-:W1:Y:S02]  /*15b50*/  LDC R3, c[0x0][0x828] ;  /* 0x00020a00ff037b82 */ /* 0x018e640000000800 */
[----:B-1----:R1:W-:Y:S02]  /*15b60*/  SYNCS.ARRIVE.TRANS64.RED.A0TR RZ, [UR35+0x384b8], R3 ;  /* 0x0384b803ffff79a7 */ /* 0x0023e40008300423 */
.L_x_248:
[----:B------:R-:W-:Y:S05]  /*15b70*/  BSYNC B0 ;  /* 0x0000000000007941 */ /* 0x000fea0003800000 */
.L_x_247:
[----:B------:R-:W-:Y:S05]  /*15b80*/  @!P2 BRA `(.L_x_250) ;  /* 0x000000000004a947 */ /* 0x000fea0003800000 */
[----:B------:R-:W-:Y:S01]  /*15b90*/  BPT.TRAP 0x1 ;  /* 0x000000040000795c */ /* 0x000fe20000300000 */
.L_x_250:
[----:B------:R-:W-:Y:S01]  /*15ba0*/  SYNCS.ARRIVE.TRANS64.RED.A1T0 RZ, [UR8], RZ ;  /* 0x000000ffffff79a7 */ /* 0x000fe20008100408 */
[----:B------:R-:W-:Y:S01]  /*15bb0*/  UIADD3 UR11, UR11, 0xe0, URZ ;  /* 0x000000e00b0b7890 */ /* 0x000fe2000fffe03f */
[----:B------:R-:W-:Y:S11]  /*15bc0*/  @!P2 BRA `(.L_x_251) ;  /* 0x000000000004a947 */ /* 0x000ff60003800000 */
[----:B------:R-:W-:Y:S01]  /*15bd0*/  BPT.TRAP 0x1 ;  /* 0x000000040000795c */ /* 0x000fe20000300000 */
.L_x_251:
[----:B------:R-:W5:Y:S02]  /*15be0*/  SYNCS.PHASECHK.TRANS64.TRYWAIT P1, [UR35+0x384e0], R2 ;  /* 0x0384e002ff0075a7 */ /* 0x000f640008020163 */
[----:B-----5:R-:W-:Y:S05]  /*15bf0*/  @!P1 BRA `(.L_x_252) ;  /* 0x00000054006c9947 */ /* 0x020fea0003800000 */
.L_x_386:
        /* <DEDUP_REMOVED lines=13> */
.L_x_255:
[----:B---34-:R-:W1:Y:S02]  /*15cd0*/  LDC R3, c[0x0][0x828] ;  /* 0x00020a00ff037b82 */ /* 0x018e640000000800 */
[----:B-1----:R1:W-:Y:S02]  /*15ce0*/  SYNCS.ARRIVE.TRANS64.RED.A0TR RZ, [UR35+0x384c0], R3 ;  /* 0x0384c003ffff79a7 */ /* 0x0023e40008300423 */
.L_x_254:
[----:B------:R-:W-:Y:S05]  /*15cf0*/  BSYNC B0 ;  /* 0x0000000000007941 */ /* 0x000fea0003800000 */
.L_x_253:
[----:B------:R-:W-:Y:S05]  /*15d00*/  @!P2 BRA `(.L_x_256) ;  /* 0x000000000004a947 */ /* 0x000fea0003800000 */
[----:B------:R-:W-:Y:S01]  /*15d10*/  BPT.TRAP 0x1 ;  /* 0x000000040000795c */ /* 0x000fe20000300000 */
.L_x_256:
[----:B------:R-:W-:Y:S01]  /*15d20*/  SYNCS.ARRIVE.TRANS64.RED.A1T0 RZ, [UR42], RZ ;  /* 0x000000ffffff79a7 */ /* 0x000fe2000810042a */
[----:B------:R-:W-:Y:S05]  /*15d30*/  @!P2 BRA `(.L_x_257) ;  /* 0x000000000004a947 */ /* 0x000fea0003800000 */
[----:B------:R-:W-:Y:S01]  /*15d40*/  BPT.TRAP 0x1 ;  /* 0x000000040000795c */ /* 0x000fe20000300000 */
.L_x_257:
[----:B------:R-:W5:Y:S02]  /*15d50*/  SYNCS.PHASECHK.TRANS64.TRYWAIT P1, [UR35+0x384e8], R2 ;  /* 0x0384e802ff0075a7 */ /* 0x000f640008020163 */
[----:B-----5:R-:W-:Y:S05]  /*15d60*/  @!P1 BRA `(.L_x_258) ;  /* 0x0000005400289947 */ /* 0x020fea0003800000 */
.L_x_387:
        /* <DEDUP_REMOVED lines=15> */
.L_x_261:
[----:B------:R-:W1:Y:S02]  /*15e60*/  LDC R2, c[0x0][0x828] ;  /* 0x00020a00ff027b82 */ /* 0x000e640000000800 */
[----:B-1----:R1:W-:Y:S02]  /*15e70*/  SYNCS.ARRIVE.TRANS64.RED.A0TR RZ, [UR35+0x384c8], R2 ;  /* 0x0384c802ffff79a7 */ /* 0x0023e40008300423 */
.L_x_260:
[----:B------:R-:W-:Y:S05]  /*15e80*/  BSYNC B0 ;  /* 0x0000000000007941 */ /* 0x000fea0003800000 */
.L_x_259:
[----:B------:R-:W-:Y:S05]  /*15e90*/  @!P2 BRA `(.L_x_262) ;  /* 0x000000000004a947 */ /* 0x000fea0003800000 */
[----:B------:R-:W-:Y:S01]  /*15ea0*/  BPT.TRAP 0x1 ;  /* 0x000000040000795c */ /* 0x000fe20000300000 */
.L_x_262:
[----:B--2---:R-:W-:Y:S01]  /*15eb0*/  ISETP.NE.AND P0, PT, R7, RZ, PT ;  /* 0x000000ff0700720c */ /* 0x004fe20003f05270 */
[----:B------:R-:W-:Y:S01]  /*15ec0*/  SYNCS.ARRIVE.TRANS64.RED.A1T0 RZ, [UR43], RZ ;  /* 0x000000ffffff79a7 */ /* 0x000fe2000810042b */
[CC--:B------:R-:W-:Y:S02]  /*15ed0*/  ISETP.NE.AND P3, PT, R18.reuse, R6.reuse, PT ;  /* 0x000000061200720c */ /* 0x0c0fe40003f65270 */
[----:B------:R-:W-:-:S13]  /*15ee0*/  ISETP.EQ.OR P0, PT, R18, R6, !P0 ;  /* 0x000000061200720c */ /* 0x000fda0004702670 */
[----:B------:R-:W-:Y:S05]  /*15ef0*/  @P0 BRA `(.L_x_263) ;  /* 0x0000000400040947 */ /* 0x000fea0003800000 */
[----:B------:R-:W-:Y:S01]  /*15f00*/  ELECT P0, URZ, PT ;  /* 0x00000000003f782f */ /* 0x000fe20003800000 */
[----:B------:R-:W-:-:S12]  /*15f10*/  BSSY B0, `(.L_x_264) ;  /* 0x0000032000007945 */ /* 0x000fd80003800000 */
[----:B------:R-:W-:Y:S05]  /*15f20*/  @!P0 BRA `(.L_x_265) ;  /* 0x0000000000c08947 */ /* 0x000fea0003800000 */
[----:B-1-34-:R-:W1:Y:S08]  /*15f30*/  LDC.64 R2, c[0x0][0x290] ;  /* 0x0000a400ff027b82 */ /* 0x01ae700000000a00 */
[----:B------:R-:W2:Y:S08]  /*15f40*/  LDC.64 R14, c[0x0][0x808] ;  /* 0x00020200ff0e7b82 */ /* 0x000eb00000000a00 */
[----:B------:R-:W3:Y:S01]  /*15f50*/  LDC.64 R16, c[0x0][0x810] ;  /* 0x00020400ff107b82 */ /* 0x000ee20000000a00 */
[----:B-1----:R-:W-:-:S05]  /*15f60*/  IMAD.WIDE R2, R6, 0xc, R2 ;  /* 0x0000000c06027825 */ /* 0x002fca00078e0202 */
[----:B------:R1:W5:Y:S04]  /*15f70*/  LDG.E R10, desc[UR56][R2.64] ;  /* 0x00000038020a7981 */ /* 0x000368000c1e1900 */
[----:B------:R1:W5:Y:S01]  /*15f80*/  LDG.E R13, desc[UR56][R2.64+0x4] ;  /* 0x00000438020d7981 */ /* 0x000362000c1e1900 */
[----:B--2---:R-:W-:Y:S02]  /*15f90*/  ISETP.NE.U32.AND P0, PT, R14, RZ, PT ;  /* 0x000000ff0e00720c */ /* 0x004fe40003f05070 */
[----:B------:R-:W-:Y:S02]  /*15fa0*/  SHF.R.S32.HI R8, RZ, 0x1f, R6 ;  /* 0x0000001fff087819 */ /* 0x000fe40000011406 */
[----:B------:R-:W-:Y:S02]  /*15fb0*/  ISETP.NE.AND.EX P0, PT, R15, RZ, PT, P0 ;  /* 0x000000ff0f00720c */ /* 0x000fe40003f05300 */
[----:B---3--:R-:W-:-:S04]  /*15fc0*/  ISETP.NE.U32.AND P1, PT, R16, RZ, PT ;  /* 0x000000ff1000720c */ /* 0x008fc80003f25070 */
[----:B------:R-:W-:-:S07]  /*15fd0*/  ISETP.NE.AND.EX P1, PT, R17, RZ, PT, P1 ;  /* 0x000000ff1100720c */ /* 0x000fce0003f25310 */
[----:B-1----:R-:W-:Y:S06]  /*15fe0*/  @!P0 BRA `(.L_x_266) ;  /* 0x0000000000108947 */ /* 0x002fec0003800000 */
[----:B------:R-:W-:-:S04]  /*15ff0*/  LEA R2, P0, R6, R14, 0x3 ;  /* 0x0000000e06027211 */ /* 0x000fc800078018ff */
[----:B------:R-:W-:-:S06]  /*16000*/  LEA.HI.X R3, R6, R15, R8, 0x3, P0 ;  /* 0x0000000f06037211 */ /* 0x000fcc00000f1c08 */
[----:B------:R-:W2:Y:S04]  /*16010*/  LDG.E.64 R2, desc[UR56][R2.64] ;  /* 0x0000003802027981 */ /* 0x000ea8000c1e1b00 */
[----:B--2---:R1:W-:Y:S02]  /*16020*/  STS.64 [UR34], R2 ;  /* 0x00000002ff007988 */ /* 0x0043e40008000a22 */
.L_x_266:
[----:B------:R-:W-:Y:S05]  /*16030*/  @!P1 BRA `(.L_x_265) ;  /* 0x00000000007c9947 */ /* 0x000fea0003800000 */
[----:B-1----:R-:W-:-:S04]  /*16040*/  LEA R2, P0, R6, R16, 0x3 ;  /* 0x0000001006027211 */ /* 0x002fc800078018ff */
[----:B------:R-:W-:Y:S02]  /*16050*/  LEA.HI.X R3, R6, R17, R8, 0x3, P0 ;  /* 0x0000001106037211 */ /* 0x000fe400000f1c08 */
[----:B------:R-:W1:Y:S04]  /*16060*/  LDS R8, [UR34+0x1c] ;  /* 0x00001c22ff087984 */ /* 0x000e680008000800 */
[----:B------:R-:W2:Y:S01]  /*16070*/  LDG.E.64 R2, desc[UR56][R2.64] ;  /* 0x0000003802027981 */ /* 0x000ea2000c1e1b00 */
        /* <DEDUP_REMOVED lines=11> */
[----:B-1----:R-:W-:-:S03]  /*16130*/  LOP3.LUT R8, R8, 0xf, R9, 0xb8, !PT ;  /* 0x0000000f08087812 */ /* 0x002fc600078eb809 */
[----:B------:R-:W-:Y:S04]  /*16140*/  STS [UR34+0xc], R3 ;  /* 0x00000c03ff007988 */ /* 0x000fe80008000822 */
[----:B------:R1:W-:Y:S04]  /*16150*/  STS [UR34+0x1c], R8 ;  /* 0x00001c08ff007988 */ /* 0x0003e80008000822 */
[----:B------:R-:W2:Y:S01]  /*16160*/  LDS R11, [UR34+0x1c] ;  /* 0x00001c22ff0b7984 */ /* 0x000ea20008000800 */
[----:B-1---5:R-:W-:Y:S02]  /*16170*/  IADD3 R8, R10, -0x1, RZ ;  /* 0xffffffff0a087810 */ /* 0x022fe40007ffe0ff */
[----:B--2---:R-:W-:-:S05]  /*16180*/  LOP3.LUT R11, R11, 0xf0, RZ, 0xb8, !PT ;  /* 0x000000f00b0b7812 */ /* 0x004fca00078eb8ff */
[----:B------:R1:W-:Y:S04]  /*16190*/  STS [UR34+0x1c], R11 ;  /* 0x00001c0bff007988 */ /* 0x0003e80008000822 */
[----:B------:R-:W2:Y:S01]  /*161a0*/  LDS R9, [UR34+0x1c] ;  /* 0x00001c22ff097984 */ /* 0x000ea20008000800 */
[----:B-1----:R-:W-:Y:S02]  /*161b0*/  CS2R R10, SRZ ;  /* 0x00000000000a7805 */ /* 0x002fe4000001ff00 */
[----:B--2---:R-:W-:Y:S01]  /*161c0*/  LOP3.LUT R17, R9, 0xf00, RZ, 0xb8, !PT ;  /* 0x00000f0009117812 */ /* 0x004fe200078eb8ff */
[----:B------:R-:W-:-:S04]  /*161d0*/  VIADD R9, R13, 0xffffffff ;  /* 0xffffffff0d097836 */ /* 0x000fc80000000000 */
[----:B------:R-:W-:Y:S04]  /*161e0*/  STS.64 [UR34+0x18], R16 ;  /* 0x00001810ff007988 */ /* 0x000fe80008000a22 */
[----:B------:R-:W1:Y:S04]  /*161f0*/  LDS R15, [UR34+0x1c] ;  /* 0x00001c22ff0f7984 */ /* 0x000e680008000800 */
[----:B------:R2:W-:Y:S01]  /*16200*/  STS.128 [UR34+0x20], R8 ;  /* 0x00002008ff007988 */ /* 0x0005e20008000c22 */
[----:B-1----:R-:W-:-:S05]  /*16210*/  LOP3.LUT R2, R15, 0xf000, RZ, 0xb8, !PT ;  /* 0x0000f0000f027812 */ /* 0x002fca00078eb8ff */
[----:B------:R2:W-:Y:S02]  /*16220*/  STS [UR34+0x1c], R2 ;  /* 0x00001c02ff007988 */ /* 0x0005e40008000822 */
.L_x_265:
[----:B------:R-:W-:Y:S05]  /*16230*/  BSYNC B0 ;  /* 0x0000000000007941 */ /* 0x000fea0003800000 */
.L_x_264:
[----:B-12---:R-:W1:Y:S01]  /*16240*/  S2R R2, SR_LANEID ;  /* 0x0000000000027919 */ /* 0x006e620000000000 */
[----:B------:R-:W-:Y:S01]  /*16250*/  NOP ;  /* 0x0000000000007918 */ /* 0x000fe20000000000 */
[----:B------:R-:W-:Y:S01]  /*16260*/  ELECT P0, URZ, PT ;  /* 0x00000000003f782f */ /* 0x000fe20003800000 */
[----:B------:R-:W-:Y:S01]  /*16270*/  BSSY B0, `(.L_x_267) ;  /* 0x0000008000007945 */ /* 0x000fe20003800000 */
[----:B-1----:R-:W-:-:S04]  /*16280*/  SHF.L.U32 R8, R2, 0x2, RZ ;  /* 0x0000000202087819 */ /* 0x002fc800000006ff */
[----:B------:R-:W-:Y:S01]  /*16290*/  IADD3 R2, P1, R8, UR44, RZ ;  /* 0x0000002c08027c10 */ /* 0x000fe2000ff3e0ff */
[----:B------:R1:W2:Y:S04]  /*162a0*/  LDS R9, [R8+UR34] ;  /* 0x0000002208097984 */ /* 0x0002a80008000800 */
[----:B---34-:R-:W-:Y:S02]  /*162b0*/  IMAD.X R3, RZ, RZ, UR45, P1 ;  /* 0x0000002dff037e24 */ /* 0x018fe400088e06ff */
[----:B------:R-:W-:Y:S06]  /*162c0*/  @!P0 BRA `(.L_x_268) ;  /* 0x0000000000088947 */ /* 0x000fec0003800000 */
[----:B------:R0:W-:Y:S01]  /*162d0*/  UTMACMDFLUSH ;  /* 0x00000000000079b7 */ /* 0x0001e20000000000 */
[----:B------:R-:W-:-:S04]  /*162e0*/  DEPBAR.LE SB0, 0x0 ;  /* 0x000080000000791a */ /* 0x000fc80000000000 */
.L_x_268:
[----:B------:R-:W-:Y:S05]  /*162f0*/  BSYNC B0 ;  /* 0x0000000000007941 */ /* 0x000fea0003800000 */
.L_x_267:
[----:B--2---:R2:W5:Y:S02]  /*16300*/  ATOMG.E.EXCH.STRONG.GPU PT, RZ, [R2], R9 ;  /* 0x0000000902ff73a8 */ /* 0x00456400041ee100 */
.L_x_263:
[----:B------:R-:W-:Y:S01]  /*16310*/  UIADD3 UR38, UR38, 0x1, URZ ;  /* 0x0000000126267890 */ /* 0x000fe2000fffe03f */
[----:B------:R-:W-:Y:S01]  /*16320*/  ISETP.NE.AND P0, PT, R7, RZ, PT ;  /* 0x000000ff0700720c */ /* 0x000fe20003f05270 */
[----:B------:R-:W-:Y:S01]  /*16330*/  IMAD.MOV.U32 R17, RZ, RZ, R5 ;  /* 0x000000ffff117224 */ /* 0x000fe200078e0005 */
[----:B-12---:R-:W-:Y:S01]  /*16340*/  SEL R2, RZ, 0x1, !P3 ;  /* 0x00000001ff027807 */ /* 0x006fe20005800000 */
[----:B------:R-:W-:Y:S01]  /*16350*/  UISETP.NE.AND UP0, UPT, UR38, 0x8, UPT ;  /* 0x000000082600788c */ /* 0x000fe2000bf05270 */
[----:B------:R-:W-:Y:S02]  /*16360*/  MOV R16, R4 ;  /* 0x0000000400107202 */ /* 0x000fe40000000f00 */
[----:B------:R-:W-:Y:S01]  /*16370*/  MOV R18, R6 ;  /* 0x0000000600127202 */ /* 0x000fe20000000f00 */
[----:B------:R-:W-:Y:S02]  /*16380*/  USEL UR8, URZ, 0x1, UP0 ;  /* 0x000000013f087887 */ /* 0x000fe40008000000 */
[----:B------:R-:W-:-:S04]  /*16390*/  USEL UR38, UR38, URZ, UP0 ;  /* 0x0000003f26267287 */ /* 0x000fc80008000000 */
[----:B------:R-:W-:Y:S01]  /*163a0*/  LOP3.LUT R12, R12, UR8, RZ, 0x3c, !PT ;  /* 0x000000080c0c7c12 */ /* 0x000fe2000f8e3cff */
[----:B------:R-:W-:Y:S07]  /*163b0*/  @P0 BRA `(.L_x_269) ;  /* 0xffffffdc00880947 */ /* 0x000fee000383ffff */
[----:B-----5:R-:W-:Y:S01]  /*163c0*/  ELECT P0, URZ, PT ;  /* 0x00000000003f782f */ /* 0x020fe20003800000 */
[----:B------:R-:W-:-:S12]  /*163d0*/  BSSY B0, `(.L_x_270) ;  /* 0x0000017000007945 */ /* 0x000fd80003800000 */
[----:B------:R-:W-:Y:S05]  /*163e0*/  @!P0 BRA `(.L_x_271) ;  /* 0x0000000000548947 */ /* 0x000fea0003800000 */
[----:B------:R-:W-:Y:S05]  /*163f0*/  @!P2 BRA `(.L_x_272) ;  /* 0x000000000004a947 */ /* 0x000fea0003800000 */
[----:B------:R-:W-:Y:S01]  /*16400*/  BPT.TRAP 0x1 ;  /* 0x000000040000795c */ /* 0x000fe20000300000 */
.L_x_272:
[----:B------:R-:W1:Y:S02]  /*16410*/  SYNCS.PHASECHK.TRANS64.TRYWAIT P0, [UR35+0x384d0], R0 ;  /* 0x0384d000ff0075a7 */ /* 0x000e640008000163 */
[----:B-1----:R-:W-:Y:S05]  /*16420*/  @!P0 BRA `(.L_x_273) ;  /* 0x0000004c00908947 */ /* 0x002fea0003800000 */
.L_x_388:
[----:B------:R-:W-:Y:S05]  /*16430*/  @!P2 BRA `(.L_x_274) ;  /* 0x000000000004a947 */ /* 0x000fea0003800000 */
[----:B------:R-:W-:Y:S01]  /*16440*/  BPT.TRAP 0x1 ;  /* 0x000000040000795c */ /* 0x000fe20000300000 */
.L_x_274:
[----:B------:R-:W2:Y:S02]  /*16450*/  SYNCS.PHASECHK.TRANS64.TRYWAIT P0, [UR35+0x384d8], R0 ;  /* 0x0384d800ff0075a7 */ /* 0x000ea40008000163 */
[----:B--2---:R-:W-:Y:S05]  /*16460*/  @!P0 BRA `(.L_x_275) ;  /* 0x0000004c00988947 */ /* 0x004fea0003800000 */
.L_x_389:
[----:B------:R-:W-:Y:S05]  /*16470*/  @!P2 BRA `(.L_x_276) ;  /* 0x000000000004a947 */ /* 0x000fea0003800000 */
[----:B------:R-:W-:Y:S01]  /*16480*/  BPT.TRAP 0x1 ;  /* 0x000000040000795c */ /* 0x000fe20000300000 */
.L_x_276:
[----:B------:R-:W2:Y:S02]  /*16490*/  SYNCS.PHASECHK.TRANS64.TRYWAIT P0, [UR35+0x384e0], R0 ;  /* 0x0384e000ff0075a7 */ /* 0x000ea40008000163 */
[----:B--2---:R-:W-:Y:S05]  /*164a0*/  @!P0 BRA `(.L_x_277) ;  /* 0x0000004c00a08947 */ /* 0x004fea0003800000 */
.L_x_390:
[----:B------:R-:W-:Y:S05]  /*164b0*/  @!P2 BRA `(.L_x_278) ;  /* 0x000000000004a947 */ /* 0x000fea0003800000 */
[----:B------:R-:W-:Y:S01]  /*164c0*/  BPT.TRAP 0x1 ;  /* 0x000000040000795c */ /* 0x000fe20000300000 */
.L_x_278:
[----:B-1----:R-:W-:-:S05]  /*164d0*/  IMAD.MOV.U32 R0, RZ, RZ, 0x1 ;  /* 0x00000001ff007424 */ /* 0x002fca00078e00ff */
[----:B------:R-:W-:-:S07]  /*164e0*/  SHF.L.U32 R0, R0, 0x1f, RZ ;  /* 0x0000001f00007819 */ /* 0x000fce00000006ff */
.L_x_279:
[----:B-1-34-:R-:W-:-:S04]  /*164f0*/  MOV R3, UR35 ;  /* 0x0000002300037c02 */ /* 0x01afc80008000f00 */
[----:B------:R1:W2:Y:S03]  /*16500*/  SYNCS.PHASECHK.TRANS64.TRYWAIT P0, [R3+URZ+0x384e8], R0 ;  /* 0x0384e800030075a7 */ /* 0x0002a6000800017f */
[----:B--2---:R-:W-:Y:S05]  /*16510*/  @!P0 NANOSLEEP.SYNCS 0x989680 ;  /* 0x009896800000895d */ /* 0x004fea0003900000 */
[----:B------:R-:W2:Y:S02]  /*16520*/  @!P0 SYNCS.PHASECHK.TRANS64 P0, [R3+URZ+0x384e8], R0 ;  /* 0x0384e800030085a7 */ /* 0x000ea4000800007f */
[----:B--2---:R-:W-:Y:S05]  /*16530*/  @!P0 BRA `(.L_x_279) ;  /* 0xfffffffc00ec8947 */ /* 0x004fea000383ffff */
.L_x_271:
[----:B------:R-:W-:Y:S05]  /*16540*/  BSYNC B0 ;  /* 0x0000000000007941 */ /* 0x000fea0003800000 */
.L_x_270:
[----:B------:R-:W-:Y:S05]  /*16550*/  EXIT ;  /* 0x000000000000794d */ /* 0x000fea0003800000 */
.L_x_152:
[----:B------:R-:W1:Y:S01]  /*16560*/  S2UR UR4, SR_CTAID.Y ;  /* 0x00000000000479c3 */ /* 0x000e620000002600 */
[----:B------:R-:W3:Y:S01]  /*16570*/  S2R R0, SR_LANEID ;  /* 0x0000000000007919 */ /* 0x000ee20000000000 */
[----:B------:R-:W-:Y:S01]  /*16580*/  ELECT P0, URZ, PT ;  /* 0x00000000003f782f */ /* 0x000fe20003800000 */
[----:B------:R-:W-:Y:S01]  /*16590*/  BSSY B0, `(.L_x_280) ;  /* 0x000003d000007945 */ /* 0x000fe20003800000 */
[----:B------:R-:W-:Y:S01]  /*165a0*/  ULDC.64 UR8, c[0x0][0x508] ;  /* 0x0001420000087ab9 */ /* 0x000fe20000000a00 */
[----:B-1----:R-:W-:-:S04]  /*165b0*/  UIMAD UR4, UR4, UR39, UR40 ;  /* 0x00000027040472a4 */ /* 0x002fc8000f8e0228 */
[----:B------:R-:W-:-:S06]  /*165c0*/  UIMAD.WIDE UR8, UR4, 0x80, UR8 ;  /* 0x00000080040878a5 */ /* 0x000fcc000f8e0208 */
[----:B------:R-:W-:Y:S06]  /*165d0*/  @!P0 BRA `(.L_x_281) ;  /* 0x0000000000e08947 */ /* 0x000fec0003800000 */
[----:B------:R-:W-:Y:S01]  /*165e0*/  STL [R1+0x210], R14 ;  /* 0x0002100e01007387 */ /* 0x000fe20000100800 */
[----:B------:R-:W1:Y:S01]  /*165f0*/  LDC.64 R8, c[0x0][0x340] ;  /* 0x0000d000ff087b82 */ /* 0x000e620000000a00 */
[----:B------:R-:W-:Y:S02]  /*16600*/  UMOV UR4, 0x400 ;  /* 0x0000040000047882 */ /* 0x000fe40000000000 */
[----:B------:R4:W-:Y:S01]  /*16610*/  STL.64 [R1+0x208], R12 ;  /* 0x0002080c01007387 */ /* 0x0009e20000100a00 */
[----:B--2---:R-:W-:-:S03]  /*16620*/  ULEA UR4, UR41, UR4, 0x18 ;  /* 0x0000000429047291 */ /* 0x004fc6000f8ec03f */
[----:B------:R2:W-:Y:S01]  /*16630*/  STL [R1+0x200], R11 ;  /* 0x0002000b01007387 */ /* 0x0005e20000100800 */
[----:B------:R-:W3:Y:S08]  /*16640*/  LDC.64 R32, c[0x0][0x300] ;  /* 0x0000c000ff207b82 */ /* 0x000ef00000000a00 */
[----:B----4-:R-:W4:Y:S08]  /*16650*/  LDC.64 R12, c[0x0][0x350] ;  /* 0x0000d400ff0c7b82 */ /* 0x010f300000000a00 */
[----:B------:R-:W4:Y:S08]  /*16660*/  LDC.64 R14, c[0x0][0x358] ;  /* 0x0000d600ff0e7b82 */ /* 0x000f300000000a00 */
[----:B--2---:R-:W1:Y:S08]  /*16670*/  LDC.64 R10, c[0x0][0x348] ;  /* 0x0000d200ff0a7b82 */ /* 0x004e700000000a00 */
[----:B------:R-:W3:Y:S01]  /*16680*/  LDC.64 R34, c[0x0][0x308] ;  /* 0x0000c200ff227b82 */ /* 0x000ee20000000a00 */
[----:B----4-:R2:W-:Y:S07]  /*16690*/  STS.128 [UR4+0x385d0], R12 ;  /* 0x0385d00cff007988 */ /* 0x0105ee0008000c04 */
[----:B------:R-:W4:Y:S01]  /*166a0*/  LDC.64 R28, c[0x0][0x310] ;  /* 0x0000c400ff1c7b82 */ /* 0x000f220000000a00 */
[----:B-1----:R1:W-:Y:S07]  /*166b0*/  STS.128 [UR4+0x385c0], R8 ;  /* 0x0385c008ff007988 */ /* 0x0023ee0008000c04 */
[----:B------:R-:W4:Y:S01]  /*166c0*/  LDC.64 R30, c[0x0][0x318] ;  /* 0x0000c600ff1e7b82 */ /* 0x000f220000000a00 */
[----:B---3--:R-:W-:Y:S07]  /*166d0*/  STS.128 [UR4+0x38580], R32 ;  /* 0x03858020ff007988 */ /* 0x008fee0008000c04 */
[----:B--2---:R-:W2:Y:S08]  /*166e0*/  LDC.64 R12, c[0x0][0x420] ;  /* 0x00010800ff0c7b82 */ /* 0x004eb00000000a00 */
[----:B------:R-:W2:Y:S08]  /*166f0*/  LDC.64 R14, c[0x0][0x428] ;  /* 0x00010a00ff0e7b82 */ /* 0x000eb00000000a00 */
[----:B-1----:R-:W1:Y:S01]  /*16700*/  LDC.64 R8, c[0x0][0x430] ;  /* 0x00010c00ff087b82 */ /* 0x002e620000000a00 */
[----:B----4-:R-:W-:Y:S07]  /*16710*/  STS.128 [UR4+0x38590], R28 ;  /* 0x0385901cff007988 */ /* 0x010fee0008000c04 */
[----:B------:R-:W1:Y:S01]  /*16720*/  LDC.64 R10, c[0x0][0x438] ;  /* 0x00010e00ff0a7b82 */ /* 0x000e620000000a00 */
[----:B--2---:R2:W-:Y:S07]  /*16730*/  STS.128 [UR4+0x38620], R12 ;  /* 0x0386200cff007988 */ /* 0x0045ee0008000c04 */
[----:B------:R-:W3:Y:S08]  /*16740*/  LDC.64 R24, c[0x0][0x320] ;  /* 0x0000c800ff187b82 */ /* 0x000ef00000000a00 */
[----:B------:R-:W3:Y:S01]  /*16750*/  LDC.64 R26, c[0x0][0x328] ;  /* 0x0000ca00ff1a7b82 */ /* 0x000ee20000000a00 */
[----:B--2---:R4:W5:Y:S07]  /*16760*/  LDL.LU R14, [R1+0x210] ;  /* 0x00021000010e7983 */ /* 0x00496e0000300800 */
[----:B------:R-:W2:Y:S01]  /*16770*/  LDC.64 R4, c[0x0][0x330] ;  /* 0x0000cc00ff047b82 */ /* 0x000ea20000000a00 */
[----:B------:R4:W5:Y:S04]  /*16780*/  LDL.LU.64 R12, [R1+0x208] ;  /* 0x00020800010c7983 */ /* 0x0009680000300a00 */
[----:B-1----:R1:W-:Y:S03]  /*16790*/  STS.128 [UR4+0x38630], R8 ;  /* 0x03863008ff007988 */ /* 0x0023e60008000c04 */
[----:B------:R-:W2:Y:S01]  /*167a0*/  LDC.64 R6, c[0x0][0x338] ;  /* 0x0000ce00ff067b82 */ /* 0x000ea20000000a00 */
[----:B---3--:R3:W-:Y:S07]  /*167b0*/  STS.128 [UR4+0x385a0], R24 ;  /* 0x0385a018ff007988 */ /* 0x0087ee0008000c04 */
[----:B------:R-:W4:Y:S01]  /*167c0*/  LDC.64 R32, c[0x0][0x360] ;  /* 0x0000d800ff207b82 */ /* 0x000f220000000a00 */
[----:B-1----:R1:W5:Y:S07]  /*167d0*/  LDL.LU R11, [R1+0x200] ;  /* 0x00020000010b7983 */ /* 0x00236e0000300800 */
[----:B------:R-:W4:Y:S01]  /*167e0*/  LDC.64 R34, c[0x0][0x368] ;  /* 0x0000da00ff227b82 */ /* 0x000f220000000a00 */
[----:B--2---:R2:W-:Y:S07]  /*167f0*/  STS.128 [UR4+0x385b0], R4 ;  /* 0x0385b004ff007988 */ /* 0x0045ee0008000c04 */
[----:B------:R-:W1:Y:S08]  /*16800*/  LDC.64 R28, c[0x0][0x370] ;  /* 0x0000dc00ff1c7b82 */ /* 0x000e700000000a00 */
[----:B------:R-:W1:Y:S08]  /*16810*/  LDC.64 R30, c[0x0][0x378] ;  /* 0x0000de00ff1e7b82 */ /* 0x000e700000000a00 */
[----:B---3--:R-:W3:Y:S01]  /*16820*/  LDC.64 R24, c[0x0][0x400] ;  /* 0x00010000ff187b82 */ /* 0x008ee20000000a00 */
[----:B----4-:R4:W-:Y:S07]  /*16830*/  STS.128 [UR4+0x385e0], R32 ;  /* 0x0385e020ff007988 */ /* 0x0109ee0008000c04 */
[----:B------:R-:W3:Y:S08]  /*16840*/  LDC.64 R26, c[0x0][0x408] ;  /* 0x00010200ff1a7b82 */ /* 0x000ef00000000a00 */
[----:B--2---:R-:W2:Y:S01]  /*16850*/  LDC.64 R4, c[0x0][0x410] ;  /* 0x00010400ff047b82 */ /* 0x004ea20000000a00 */
[----:B-1----:R1:W-:Y:S07]  /*16860*/  STS.128 [UR4+0x385f0], R28 ;  /* 0x0385f01cff007988 */ /* 0x0023ee0008000c04 */
[----:B------:R-:W2:Y:S01]  /*16870*/  LDC.64 R6, c[0x0][0x418] ;  /* 0x00010600ff067b82 */ /* 0x000ea20000000a00 */
[----:B---3--:R3:W-:Y:S07]  /*16880*/  STS.128 [UR4+0x38600], R24 ;  /* 0x03860018ff007988 */ /* 0x0087ee0008000c04 */
[----:B----4-:R-:W4:Y:S08]  /*16890*/  LDC.64 R32, c[0x0][0x440] ;  /* 0x00011000ff207b82 */ /* 0x010f300000000a00 */
[----:B------:R-:W4:Y:S01]  /*168a0*/  LDC.64 R34, c[0x0][0x448] ;  /* 0x00011200ff227b82 */ /* 0x000f220000000a00 */
[----:B--2---:R2:W-:Y:S07]  /*168b0*/  STS.128 [UR4+0x38610], R4 ;  /* 0x03861004ff007988 */ /* 0x0045ee0008000c04 */
[----:B-1----:R-:W1:Y:S08]  /*168c0*/  LDC.64 R28, c[0x0][0x450] ;  /* 0x00011400ff1c7b82 */ /* 0x002e700000000a00 */
[----:B------:R-:W1:Y:S08]  /*168d0*/  LDC.64 R30, c[0x0][0x458] ;  /* 0x00011600ff1e7b82 */ /* 0x000e700000000a00 */
[----:B---3--:R-:W3:Y:S08]  /*168e0*/  LDC.64 R24, c[0x0][0x460] ;  /* 0x00011800ff187b82 */ /* 0x008ef00000000a00 */
[----:B------:R-:W3:Y:S08]  /*168f0*/  LDC.64 R26, c[0x0][0x468] ;  /* 0x00011a00ff1a7b82 */ /* 0x000ef00000000a00 */
[----:B--2---:R-:W2:Y:S08]  /*16900*/  LDC.64 R4, c[0x0][0x470] ;  /* 0x00011c00ff047b82 */ /* 0x004eb00000000a00 */
[----:B------:R-:W2:Y:S01]  /*16910*/  LDC.64 R6, c[0x0][0x478] ;  /* 0x00011e00ff067b82 */ /* 0x000ea20000000a00 */
[----:B----4-:R4:W-:Y:S04]  /*16920*/  STS.128 [UR4+0x38640], R32 ;  /* 0x03864020ff007988 */ /* 0x0109e80008000c04 */
[----:B-1----:R4:W-:Y:S04]  /*16930*/  STS.128 [UR4+0x38650], R28 ;  /* 0x0386501cff007988 */ /* 0x0029e80008000c04 */
[----:B---3--:R4:W-:Y:S04]  /*16940*/  STS.128 [UR4+0x38660], R24 ;  /* 0x03866018ff007988 */ /* 0x0089e80008000c04 */
[----:B--2---:R4:W-:Y:S02]  /*16950*/  STS.128 [UR4+0x38670], R4 ;  /* 0x03867004ff007988 */ /* 0x0049e40008000c04 */
.L_x_281:
[----:B--2---:R-:W-:Y:S05]  /*16960*/  BSYNC B0 ;  /* 0x0000000000007941 */ /* 0x004fea0003800000 */
.L_x_280:
[----:B------:R-:W-:Y:S01]  /*16970*/  ELECT P0, URZ, PT ;  /* 0x00000000003f782f */ /* 0x000fe20003800000 */
[----:B------:R-:W-:Y:S01]  /*16980*/  NOP ;  /* 0x0000000000007918 */ /* 0x000fe20000000000 */
[----:B------:R-:W-:Y:S11]  /*16990*/  BSSY B0, `(.L_x_282) ;  /* 0x0000050000007945 */ /* 0x000ff60003800000 */
[----:B------:R-:W-:Y:S05]  /*169a0*/  @!P0 BRA `(.L_x_283) ;  /* 0x0000000400388947 */ /* 0x000fea0003800000 */
[C---:B------:R-:W-:Y:S01]  /*169b0*/  IMAD.SHL.U32 R10, R18.reuse, 0x8, RZ ;  /* 0x00000008120a7824 */ /* 0x040fe200078e00ff */
[----:B------:R-:W-:Y:S01]  /*169c0*/  ULDC.64 UR4, c[0x0][0x518] ;  /* 0x0001460000047ab9 */ /* 0x000fe20000000a00 */
[----:B------:R-:W-:Y:S01]  /*169d0*/  ULDC.64 UR6, c[0x0][0x528] ;  /* 0x00014a0000067ab9 */ /* 0x000fe20000000a00 */
[----:B------:R-:W-:Y:S02]  /*169e0*/  SHF.L.U64.HI R19, R18, 0x3, R19 ;  /* 0x0000000312137819 */ /* 0x000fe40000010213 */
[C---:B----4-:R-:W-:Y:S02]  /*169f0*/  IADD3 R4, P0, R10.reuse, UR4, RZ ;  /* 0x000000040a047c10 */ /* 0x050fe4000ff1e0ff */
[----:B------:R-:W-:Y:S02]  /*16a00*/  IADD3 R2, P1, R10, UR6, RZ ;  /* 0x000000060a027c10 */ /* 0x000fe4000ff3e0ff */
[C---:B------:R-:W-:Y:S01]  /*16a10*/  IADD3.X R5, R19.reuse, UR5, RZ, P0, !PT ;  /* 0x0000000513057c10 */ /* 0x040fe200087fe4ff */
[----:B------:R-:W-:Y:S01]  /*16a20*/  ULDC.64 UR4, c[0x0][0x510] ;  /* 0x0001440000047ab9 */ /* 0x000fe20000000a00 */
[----:B------:R-:W-:Y:S01]  /*16a30*/  IADD3.X R3, R19, UR7, RZ, P1, !PT ;  /* 0x0000000713037c10 */ /* 0x000fe20008ffe4ff */
[----:B------:R-:W-:-:S02]  /*16a40*/  ULDC.64 UR6, c[0x0][0x520] ;  /* 0x0001480000067ab9 */ /* 0x000fc40000000a00 */
[----:B------:R1:W2:Y:S04]  /*16a50*/  LDG.E.64 R8, desc[UR56][R4.64] ;  /* 0x0000003804087981 */ /* 0x0002a8000c1e1b00 */
[----:B------:R4:W3:Y:S01]  /*16a60*/  LDG.E.64 R6, desc[UR56][R2.64] ;  /* 0x0000003802067981 */ /* 0x0008e2000c1e1b00 */
[C---:B-1----:R-:W-:Y:S02]  /*16a70*/  IADD3 R4, P0, R10.reuse, UR4, RZ ;  /* 0x000000040a047c10 */ /* 0x042fe4000ff1e0ff */
[----:B----4-:R-:W-:Y:S02]  /*16a80*/  IADD3 R2, P1, R10, UR6, RZ ;  /* 0x000000060a027c10 */ /* 0x010fe4000ff3e0ff */
[C---:B------:R-:W-:Y:S02]  /*16a90*/  IADD3.X R5, R19.reuse, UR5, RZ, P0, !PT ;  /* 0x0000000513057c10 */ /* 0x040fe400087fe4ff */
[----:B------:R-:W-:-:S04]  /*16aa0*/  IADD3.X R3, R19, UR7, RZ, P1, !PT ;  /* 0x0000000713037c10 */ /* 0x000fc80008ffe4ff */
[----:B------:R-:W4:Y:S04]  /*16ab0*/  LDG.E.64 R4, desc[UR56][R4.64] ;  /* 0x0000003804047981 */ /* 0x000f28000c1e1b00 */
[----:B------:R-:W4:Y:S01]  /*16ac0*/  LDG.E.64 R2, desc[UR56][R2.64] ;  /* 0x0000003802027981 */ /* 0x000f22000c1e1b00 */
[----:B------:R-:W-:Y:S01]  /*16ad0*/  UMOV UR4, 0x400 ;  /* 0x0000040000047882 */ /* 0x000fe20000000000 */
[----:B-----5:R-:W-:Y:S01]  /*16ae0*/  IADD3 R25, R13, -0x1, RZ ;  /* 0xffffffff0d197810 */ /* 0x020fe20007ffe0ff */
[----:B------:R-:W-:Y:S01]  /*16af0*/  ULEA UR4, UR41, UR4, 0x18 ;  /* 0x0000000429047291 */ /* 0x000fe2000f8ec03f */
[----:B------:R-:W-:Y:S01]  /*16b00*/  VIADD R24, R11, 0xffffffff ;  /* 0xffffffff0b187836 */ /* 0x000fe20000000000 */
[----:B------:R-:W-:Y:S02]  /*16b10*/  CS2R R26, SRZ ;  /* 0x00000000001a7805 */ /* 0x000fe4000001ff00 */
[----:B------:R-:W-:-:S02]  /*16b20*/  UIADD3 UR6, UR4, 0x38600, URZ ;  /* 0x0003860004067890 */ /* 0x000fc4000fffe03f */
[----:B------:R-:W-:-:S03]  /*16b30*/  UIADD3 UR5, UR4, 0x38580, URZ ;  /* 0x0003858004057890 */ /* 0x000fc6000fffe03f */
[----:B------:R-:W1:Y:S01]  /*16b40*/  LDS R10, [UR4+0x3859c] ;  /* 0x03859c04ff0a7984 */ /* 0x000e620008000800 */
[----:B------:R-:W-:-:S03]  /*16b50*/  IMAD.U32 R28, RZ, RZ, UR6 ;  /* 0x00000006ff1c7e24 */ /* 0x000fc6000f8e00ff */
[----:B------:R-:W1:Y:S02]  /*16b60*/  LDS R15, [UR4+0x3861c] ;  /* 0x03861c04ff0f7984 */ /* 0x000e640008000800 */
[----:B------:R-:W-:Y:S02]  /*16b70*/  SHF.R.U64 R28, R28, 0x4, RZ ;  /* 0x000000041c1c7819 */ /* 0x000fe400000012ff */
[----:B------:R1:W-:Y:S04]  /*16b80*/  STS.128 [UR4+0x385a0], R24 ;  /* 0x0385a018ff007988 */ /* 0x0003e80008000c04 */
[----:B------:R-:W-:Y:S04]  /*16b90*/  STS [UR4+0x38610], R28 ;  /* 0x0386101cff007988 */ /* 0x000fe80008000804 */
[----:B------:R-:W-:Y:S04]  /*16ba0*/  STS [UR4+0x38614], R28 ;  /* 0x0386141cff007988 */ /* 0x000fe80008000804 */
[----:B------:R-:W-:Y:S01]  /*16bb0*/  STS [UR4+0x385b0], RZ ;  /* 0x0385b0ffff007988 */ /* 0x000fe20008000804 */
[----:B-1----:R-:W-:-:S03]  /*16bc0*/  IADD3 R25, R12, -0x1, RZ ;  /* 0xffffffff0c197810 */ /* 0x002fc60007ffe0ff */
[----:B------:R-:W-:Y:S04]  /*16bd0*/  STS [UR4+0x38630], RZ ;  /* 0x038630ffff007988 */ /* 0x000fe80008000804 */
[----:B------:R-:W-:Y:S01]  /*16be0*/  STS.128 [UR4+0x38620], R24 ;  /* 0x03862018ff007988 */ /* 0x000fe20008000c04 */
[C---:B--2---:R-:W-:Y:S01]  /*16bf0*/  SHF.L.U64.HI R9, R8.reuse, 0x1, R9 ;  /* 0x0000000108097819 */ /* 0x044fe20000010209 */
[----:B------:R-:W-:Y:S01]  /*16c00*/  IMAD.SHL.U32 R8, R8, 0x2, RZ ;  /* 0x0000000208087824 */ /* 0x000fe200078e00ff */
[----:B---3--:R-:W-:Y:S02]  /*16c10*/  SHF.L.U64.HI R7, R6, 0x1, R7 ;  /* 0x0000000106077819 */ /* 0x008fe40000010207 */
[----:B------:R-:W-:Y:S02]  /*16c20*/  LOP3.LUT R9, R9, 0x1fffffff, RZ, 0xc0, !PT ;  /* 0x1fffffff09097812 */ /* 0x000fe400078ec0ff */
[----:B------:R-:W-:-:S02]  /*16c30*/  LOP3.LUT R7, R7, 0x1fffffff, RZ, 0xc0, !PT ;  /* 0x1fffffff07077812 */ /* 0x000fc400078ec0ff */
[----:B------:R-:W-:Y:S02]  /*16c40*/  SHF.R.U32.HI R19, RZ, 0x4, R9 ;  /* 0x00000004ff137819 */ /* 0x000fe40000011609 */
[----:B------:R-:W-:Y:S02]  /*16c50*/  SHF.R.U32.HI R22, RZ, 0x4, R7 ;  /* 0x00000004ff167819 */ /* 0x000fe40000011607 */
[----:B------:R-:W-:Y:S02]  /*16c60*/  LOP3.LUT R10, R10, 0xf, R19, 0xb8, !PT ;  /* 0x0000000f0a0a7812 */ /* 0x000fe400078eb813 */
[----:B------:R-:W-:Y:S02]  /*16c70*/  LOP3.LUT R19, R15, 0xf, R22, 0xb8, !PT ;  /* 0x0000000f0f137812 */ /* 0x000fe400078eb816 */
[----:B------:R-:W-:Y:S01]  /*16c80*/  MOV R22, UR5 ;  /* 0x0000000500167c02 */ /* 0x000fe20008000f00 */
[----:B------:R-:W-:Y:S01]  /*16c90*/  STS [UR4+0x3859c], R10 ;  /* 0x03859c0aff007988 */ /* 0x000fe20008000804 */
[----:B------:R-:W-:-:S02]  /*16ca0*/  SHF.L.U32 R6, R6, 0x1, RZ ;  /* 0x0000000106067819 */ /* 0x000fc400000006ff */
[----:B------:R-:W-:Y:S01]  /*16cb0*/  SHF.R.U64 R22, R22, 0x4, RZ ;  /* 0x0000000416167819 */ /* 0x000fe200000012ff */
[----:B------:R-:W-:Y:S01]  /*16cc0*/  STS [UR4+0x3861c], R19 ;  /* 0x03861c13ff007988 */ /* 0x000fe20008000804 */
[----:B------:R-:W-:Y:S02]  /*16cd0*/  LOP3.LUT R6, R6, 0xfffffffe, RZ, 0xc0, !PT ;  /* 0xfffffffe06067812 */ /* 0x000fe400078ec0ff */
[----:B------:R-:W-:Y:S01]  /*16ce0*/  LOP3.LUT R8, R8, 0xfffffffe, RZ, 0xc0, !PT ;  /* 0xfffffffe08087812 */ /* 0x000fe200078ec0ff */
[----:B------:R-:W1:Y:S01]  /*16cf0*/  LDS R15, [UR4+0x3859c] ;  /* 0x03859c04ff0f7984 */ /* 0x000e620008000800 */
[----:B------:R-:W-:Y:S02]  /*16d00*/  SHF.R.U64 R7, R6, 0x4, R7 ;  /* 0x0000000406077819 */ /* 0x000fe40000001207 */
[----:B------:R-:W-:Y:S01]  /*16d10*/  SHF.R.U64 R9, R8, 0x4, R9 ;  /* 0x0000000408097819 */ /* 0x000fe20000001209 */
[----:B------:R-:W2:Y:S04]  /*16d20*/  LDS R21, [UR4+0x3861c] ;  /* 0x03861c04ff157984 */ /* 0x000ea80008000800 */
[----:B------:R-:W-:Y:S04]  /*16d30*/  STS [UR4+0x38590], R22 ;  /* 0x03859016ff007988 */ /* 0x000fe80008000804 */
[----:B------:R-:W-:Y:S04]  /*16d40*/  STS [UR4+0x38594], R22 ;  /* 0x03859416ff007988 */ /* 0x000fe80008000804 */
[----:B------:R-:W-:Y:S04]  /*16d50*/  STS [UR4+0x3858c], R9 ;  /* 0x03858c09ff007988 */ /* 0x000fe80008000804 */
[----:B----4-:R-:W-:Y:S04]  /*16d60*/  STS.64 [UR4+0x38580], R4 ;  /* 0x03858004ff007988 */ /* 0x010fe80008000a04 */
[----:B------:R-:W-:Y:S04]  /*16d70*/  STS.64 [UR4+0x38600], R2 ;  /* 0x03860002ff007988 */ /* 0x000fe80008000a04 */
[----:B------:R-:W-:Y:S01]  /*16d80*/  STS [UR4+0x3860c], R7 ;  /* 0x03860c07ff007988 */ /* 0x000fe20008000804 */
[----:B-1----:R-:W-:-:S02]  /*16d90*/  LOP3.LUT R15, R15, 0xf0, RZ, 0xb8, !PT ;  /* 0x000000f00f0f7812 */ /* 0x002fc400078eb8ff */
[----:B--2---:R-:W-:-:S03]  /*16da0*/  LOP3.LUT R21, R21, 0xf0, RZ, 0xb8, !PT ;  /* 0x000000f015157812 */ /* 0x004fc600078eb8ff */
[----:B------:R-:W-:Y:S04]  /*16db0*/  STS [UR4+0x3859c], R15 ;  /* 0x03859c0fff007988 */ /* 0x000fe80008000804 */
[----:B------:R-:W-:Y:S04]  /*16dc0*/  STS [UR4+0x3861c], R21 ;  /* 0x03861c15ff007988 */ /* 0x000fe80008000804 */
[----:B------:R-:W1:Y:S04]  /*16dd0*/  LDS R23, [UR4+0x3859c] ;  /* 0x03859c04ff177984 */ /* 0x000e680008000800 */
[----:B------:R-:W2:Y:S01]  /*16de0*/  LDS R29, [UR4+0x3861c] ;  /* 0x03861c04ff1d7984 */ /* 0x000ea20008000800 */
[----:B-1----:R-:W-:-:S02]  /*16df0*/  LOP3.LUT R23, R23, 0xf00, RZ, 0xb8, !PT ;  /* 0x00000f0017177812 */ /* 0x002fc400078eb8ff */
[----:B--2---:R-:W-:-:S03]  /*16e00*/  LOP3.LUT R29, R29, 0xf00, RZ, 0xb8, !PT ;  /* 0x00000f001d1d7812 */ /* 0x004fc600078eb8ff */
[----:B------:R-:W-:Y:S04]  /*16e10*/  STS.64 [UR4+0x38598], R22 ;  /* 0x03859816ff007988 */ /* 0x000fe80008000a04 */
[----:B------:R-:W-:Y:S04]  /*16e20*/  STS.64 [UR4+0x38618], R28 ;  /* 0x0386181cff007988 */ /* 0x000fe80008000a04 */
[----:B------:R-:W1:Y:S04]  /*16e30*/  LDS R15, [UR4+0x3859c] ;  /* 0x03859c04ff0f7984 */ /* 0x000e680008000800 */
[----:B------:R-:W2:Y:S01]  /*16e40*/  LDS R10, [UR4+0x3861c] ;  /* 0x03861c04ff0a7984 */ /* 0x000ea20008000800 */
[----:B-1----:R-:W-:-:S02]  /*16e50*/  LOP3.LUT R6, R15, 0xf000, RZ, 0xb8, !PT ;  /* 0x0000f0000f067812 */ /* 0x002fc400078eb8ff */
[----:B--2---:R-:W-:-:S03]  /*16e60*/  LOP3.LUT R10, R10, 0xf000, RZ, 0xb8, !PT ;  /* 0x0000f0000a0a7812 */ /* 0x004fc600078eb8ff */
[----:B------:R1:W-:Y:S04]  /*16e70*/  STS [UR4+0x3859c], R6 ;  /* 0x03859c06ff007988 */ /* 0x0003e80008000804 */
[----:B------:R1:W-:Y:S02]  /*16e80*/  STS [UR4+0x3861c], R10 ;  /* 0x03861c0aff007988 */ /* 0x0003e40008000804 */
.L_x_283:
[----:B------:R-:W-:Y:S05]  /*16e90*/  BSYNC B0 ;  /* 0x0000000000007941 */ /* 0x000fea0003800000 */
.L_x_282:
[----:B------:R-:W-:Y:S01]  /*16ea0*/  ELECT P0, URZ, PT ;  /* 0x00000000003f782f */ /* 0x000fe20003800000 */
[----:B------:R-:W-:Y:S01]  /*16eb0*/  NOP ;  /* 0x0000000000007918 */ /* 0x000fe20000000000 */
[----:B------:R-:W-:Y:S11]  /*16ec0*/  BSSY B0, `(.L_x_284) ;  /* 0x0000004000007945 */ /* 0x000ff60003800000 */
[----:B------:R-:W-:Y:S05]  /*16ed0*/  @!P0 BRA `(.L_x_285) ;  /* 0x0000000000088947 */ /* 0x000fea0003800000 */
[----:B------:R0:W-:Y:S01]  /*16ee0*/  UTMACMDFLUSH ;  /* 0x00000000000079b7 */ /* 0x0001e20000000000 */
[----:B------:R-:W-:-:S04]  /*16ef0*/  DEPBAR.LE SB0, 0x0 ;  /* 0x000080000000791a */ /* 0x000fc80000000000 */
.L_x_285:
[----:B------:R-:W-:Y:S05]  /*16f00*/  BSYNC B0 ;  /* 0x0000000000007941 */ /* 0x000fea0003800000 */
.L_x_284:
[----:B------:R-:W-:Y:S01]  /*16f10*/  UMOV UR4, 0x400 ;  /* 0x0000040000047882 */ /* 0x000fe20000000000 */
[----:B---3--:R-:W-:Y:S01]  /*16f20*/  IMAD.SHL.U32 R0, R0, 0x4, RZ ;  /* 0x0000000400007824 */ /* 0x008fe200078e00ff */
[----:B------:R-:W-:Y:S01]  /*16f30*/  ULEA UR12, UR41, UR4, 0x18 ;  /* 0x00000004290c7291 */ /* 0x000fe2000f8ec03f */
[----:B------:R-:W-:-:S03]  /*16f40*/  ULDC UR10, c[0x0][0x884] ;  /* 0x00022100000a7ab9 */ /* 0x000fc60000000800 */
[----:B------:R-:W-:Y:S01]  /*16f50*/  UIADD3 UR14, UR12, 0x38580, URZ ;  /* 0x000385800c0e7890 */ /* 0x000fe2000fffe03f */
[----:B----4-:R-:W-:Y:S01]  /*16f60*/  IADD3 R4, P0, R0, UR8, RZ ;  /* 0x0000000800047c10 */ /* 0x010fe2000ff1e0ff */
[----:B------:R-:W-:Y:S01]  /*16f70*/  UIMAD.WIDE UR10, UR10, 0x80, UR8 ;  /* 0x000000800a0a78a5 */ /* 0x000fe2000f8e0208 */
[----:B-1----:R-:W-:Y:S02]  /*16f80*/  IMAD.MOV.U32 R6, RZ, RZ, 0x1 ;  /* 0x00000001ff067424 */ /* 0x002fe400078e00ff */
[----:B------:R-:W-:-:S03]  /*16f90*/  IADD3.X R5, RZ, UR9, RZ, P0, !PT ;  /* 0x00000009ff057c10 */ /* 0x000fc600087fe4ff */
[----:B------:R-:W-:Y:S01]  /*16fa0*/  IADD3 R2, P1, R0, UR10, RZ ;  /* 0x0000000a00027c10 */ /* 0x000fe2000ff3e0ff */
[----:B------:R-:W1:Y:S04]  /*16fb0*/  LDS R7, [R0+UR14] ;  /* 0x0000000e00077984 */ /* 0x000e680008000800 */
[----:B------:R2:W3:Y:S01]  /*16fc0*/  LDS R9, [R0+UR14+0x80] ;  /* 0x0000800e00097984 */ /* 0x0004e20008000800 */
[----:B------:R-:W-:Y:S01]  /*16fd0*/  IMAD.X R3, RZ, RZ, UR11, P1 ;  /* 0x0000000bff037e24 */ /* 0x000fe200088e06ff */
[----:B-----5:R-:W-:Y:S02]  /*16fe0*/  LOP3.LUT P1, RZ, R14, 0x7f, RZ, 0xc0, !PT ;  /* 0x0000007f0eff7812 */ /* 0x020fe4000782c0ff */
[----:B------:R-:W-:Y:S01]  /*16ff0*/  MOV R8, 0x1 ;  /* 0x0000000100087802 */ /* 0x000fe20000000f00 */
[----:B------:R-:W-:Y:S01]  /*17000*/  BSSY B0, `(.L_x_286) ;  /* 0x00000e9000007945 */ /* 0x000fe20003800000 */
[----:B------:R-:W-:Y:S01]  /*17010*/  ISETP.EQ.OR P2, PT, R20, RZ, P1 ;  /* 0x000000ff1400720c */ /* 0x000fe20000f42670 */
[----:B------:R-:W-:Y:S01]  /*17020*/  IMAD.MOV.U32 R10, RZ, RZ, 0x1 ;  /* 0x00000001ff0a7424 */ /* 0x000fe200078e00ff */
[----:B--2---:R-:W-:Y:S01]  /*17030*/  MOV R0, RZ ;  /* 0x000000ff00007202 */ /* 0x004fe20000000f00 */
[----:B------:R-:W-:Y:S01]  /*17040*/  IMAD.MOV.U32 R20, RZ, RZ, RZ ;  /* 0x000000ffff147224 */ /* 0x000fe200078e00ff */
[----:B------:R-:W-:Y:S01]  /*17050*/  MOV R19, RZ ;  /* 0x000000ff00137202 */ /* 0x000fe20000000f00 */
[----:B------:R-:W-:-:S02]  /*17060*/  ULOP3.LUT UR20, UR53, 0x1, URZ, 0xfc, !UPT ;  /* 0x0000000135147892 */ /* 0x000fc4000f8efc3f */
[----:B------:R-:W-:Y:S02]  /*17070*/  ULOP3.LUT UR13, UR52, 0x2, URZ, 0xfc, !UPT ;  /* 0x00000002340d7892 */ /* 0x000fe4000f8efc3f */
[----:B------:R-:W-:Y:S01]  /*17080*/  UIADD3 UR15, UR12, 0x38600, URZ ;  /* 0x000386000c0f7890 */ /* 0x000fe2000fffe03f */
[----:B-1----:R-:W5:Y:S04]  /*17090*/  ATOMG.E.EXCH.STRONG.GPU PT, RZ, [R4], R7 ;  /* 0x0000000704ff73a8 */ /* 0x002f6800041ee100 */
[----:B---3--:R1:W5:Y:S02]  /*170a0*/  ATOMG.E.EXCH.STRONG.GPU PT, RZ, [R2], R9 ;  /* 0x0000000902ff73a8 */ /* 0x00836400041ee100 */
[----:B-1----:R-:W-:Y:S02]  /*170b0*/  PRMT R2, R6, 0x7610, R2 ;  /* 0x0000761006027816 */ /* 0x002fe40000000002 */
[----:B------:R-:W-:-:S07]  /*170c0*/  PRMT R3, R8, 0x7610, R3 ;  /* 0x0000761008037816 */ /* 0x000fce0000000003 */
.L_x_306:
[----:B------:R-:W-:Y:S01]  /*170d0*/  LOP3.LUT P0, RZ, R3, 0xff, RZ, 0xc0, !PT ;  /* 0x000000ff03ff7812 */ /* 0x000fe2000780c0ff */
[----:B------:R-:W-:Y:S05]  /*170e0*/  YIELD ;  /* 0x0000000000007946 */ /* 0x000fea0003800000 */
[----:B-----5:R-:W-:Y:S01]  /*170f0*/  IADD3 R4, R11, 0x3f, RZ ;  /* 0x0000003f0b047810 */ /* 0x020fe20007ffe0ff */
[----:B------:R-:W-:Y:S03]  /*17100*/  BSSY B1, `(.L_x_287) ;  /* 0x0000009000017945 */ /* 0x000fe60003800000 */
[----:B------:R-:W-:-:S04]  /*17110*/  SHF.R.S32.HI R5, RZ, 0x1f, R4 ;  /* 0x0000001fff057819 */ /* 0x000fc80000011404 */
[----:B------:R-:W-:Y:S01]  /*17120*/  LEA.HI R5, R5, R4, RZ, 0x6 ;  /* 0x0000000405057211 */ /* 0x000fe200078f30ff */
[----:B------:R-:W-:Y:S06]  /*17130*/  @!P0 BRA `(.L_x_288) ;  /* 0x0000000000148947 */ /* 0x000fec0003800000 */
[----:B------:R-:W-:-:S04]  /*17140*/  DEPBAR {5,4,3,2,1,0} ;  /* 0x0000003f0000791a */ /* 0x000fc80000000000 */
[----:B------:R1:W-:Y:S01]  /*17150*/  UTMACCTL.IV [UR8] ;  /* 0x00000000080079b9 */ /* 0x0003e20008000000 */
[----:B------:R-:W-:-:S04]  /*17160*/  DEPBAR {5,4,3,2,1,0} ;  /* 0x0000003f0000791a */ /* 0x000fc80000000000 */
[----:B------:R1:W-:Y:S02]  /*17170*/  UTMACCTL.IV [UR10] ;  /* 0x000000000a0079b9 */ /* 0x0003e40008000000 */
[----:B-1----:R-:W-:Y:S01]  /*17180*/  NOP ;  /* 0x0000000000007918 */ /* 0x002fe20000000000 */
.L_x_288:
[----:B------:R-:W-:Y:S05]  /*17190*/  BSYNC B1 ;  /* 0x0000000000017941 */ /* 0x000fea0003800000 */
.L_x_287:
[----:B------:R-:W-:Y:S01]  /*171a0*/  UMOV UR4, 0xffffffff ;  /* 0xffffffff00047882 */ /* 0x000fe20000000000 */
[----:B------:R-:W-:Y:S02]  /*171b0*/  SHF.R.S32.HI R7, RZ, 0x6, R5 ;  /* 0x00000006ff077819 */ /* 0x000fe40000011405 */
[----:B------:R-:W-:Y:S05]  /*171c0*/  BRA.DIV UR4, `(.L_x_289) ;  /* 0x0000004204707947 */ /* 0x000fea000b800000 */
[----:B-----5:R-:W-:-:S13]  /*171d0*/  ELECT P6, URZ, PT ;  /* 0x00000000003f782f */ /* 0x020fda00038c0000 */
.L_x_393:
[----:B------:R-:W-:Y:S01]  /*171e0*/  ISETP.LT.OR P6, PT, R11, 0x1, !P6 ;  /* 0x000000010b00780c */ /* 0x000fe200077c1670 */
[----:B------:R-:W-:-:S12]  /*171f0*/  BSSY B1, `(.L_x_290) ;  /* 0x000002d000017945 */ /* 0x000fd80003800000 */
[----:B------:R-:W-:Y:S05]  /*17200*/  @P6 BRA `(.L_x_291) ;  /* 0x0000000000ac6947 */ /* 0x000fea0003800000 */
[----:B------:R-:W-:Y:S01]  /*17210*/  IMAD.SHL.U32 R17, R17, 0x100, RZ ;  /* 0x0000010011117824 */ /* 0x000fe200078e00ff */
[----:B------:R-:W-:Y:S01]  /*17220*/  SHF.L.U32 R16, R16, 0x8, RZ ;  /* 0x0000000810107819 */ /* 0x000fe200000006ff */
[----:B------:R-:W-:Y:S01]  /*17230*/  VIADD R9, R7, 0x1 ;  /* 0x0000000107097836 */ /* 0x000fe20000000000 */
[----:B------:R-:W-:Y:S01]  /*17240*/  MOV R12, RZ ;  /* 0x000000ff000c7202 */ /* 0x000fe20000000f00 */
[----:B------:R-:W-:Y:S01]  /*17250*/  IMAD.MOV.U32 R3, RZ, RZ, R10 ;  /* 0x000000ffff037224 */ /* 0x000fe200078e000a */
[----:B------:R-:W-:-:S07]  /*17260*/  MOV R4, R0 ;  /* 0x0000000000047202 */ /* 0x000fce0000000f00 */
.L_x_295:
[----:B--2---:R-:W-:Y:S01]  /*17270*/  LEA R8, R4, UR12, 0x3 ;  /* 0x0000000c04087c11 */ /* 0x004fe2000f8e18ff */
[----:B------:R-:W-:Y:S05]  /*17280*/  YIELD ;  /* 0x0000000000007946 */ /* 0x000fea0003800000 */
[----:B------:R-:W-:Y:S01]  /*17290*/  SHF.L.U32 R5, R3, 0x1f, RZ ;  /* 0x0000001f03057819 */ /* 0x000fe200000006ff */
[----:B------:R-:W1:Y:S03]  /*172a0*/  @!P1 LDC R6, c[0x0][0x500] ;  /* 0x00014000ff069b82 */ /* 0x000e660000000800 */
[----:B------:R-:W2:Y:S02]  /*172b0*/  SYNCS.PHASECHK.TRANS64.TRYWAIT P0, [R8+URZ+0x38498], R5 ;  /* 0x03849805080075a7 */ /* 0x000ea4000800017f */
[----:B--2---:R-:W-:Y:S05]  /*172c0*/  @!P0 BRA `(.L_x_292) ;  /* 0x0000004000508947 */ /* 0x004fea0003800000 */
.L_x_394:
[----:B------:R-:W-:Y:S01]  /*172d0*/  UPRMT UR4, UR13, 0x9910, URZ ;  /* 0x000099100d047896 */ /* 0x000fe2000800003f */
[----:B-1----:R1:W-:Y:S03]  /*172e0*/  @!P1 SYNCS.ARRIVE.TRANS64 RZ, [R8+URZ+0x38480], R6 ;  /* 0x0384800608ff99a7 */ /* 0x0023e6000800003f */
[----:B------:R-:W-:-:S06]  /*172f0*/  UISETP.NE.AND UP0, UPT, UR4, 0x2, UPT ;  /* 0x000000020400788c */ /* 0x000fcc000bf05270 */
[----:B------:R-:W-:-:S13]  /*17300*/  PLOP3.LUT P0, PT, PT, PT, UP0, 0x80, 0x0 ;  /* 0x000000000000781c */ /* 0x000fda0003f0f008 */
[----:B-1----:R-:W-:Y:S05]  /*17310*/  @P0 BRA `(.L_x_293) ;  /* 0x0000000000040947 */ /* 0x002fea0003800000 */
[----:B------:R-:W-:Y:S01]  /*17320*/  BPT.TRAP 0x1 ;  /* 0x000000040000795c */ /* 0x000fe20000300000 */
.L_x_293:
[----:B------:R-:W-:Y:S05]  /*17330*/  @P2 BRA `(.L_x_294) ;  /* 0x0000000000042947 */ /* 0x000fea0003800000 */
[----:B------:R-:W-:Y:S01]  /*17340*/  BPT.TRAP 0x1 ;  /* 0x000000040000795c */ /* 0x000fe20000300000 */
.L_x_294:
[C---:B------:R-:W-:Y:S01]  /*17350*/  R2UR UR4, R4.reuse ;  /* 0x00000000040472ca */ /* 0x040fe200000e0000 */
[----:B------:R-:W-:Y:S01]  /*17360*/  VIADD R4, R4, 0x1 ;  /* 0x0000000104047836 */ /* 0x000fe20000000000 */
[----:B------:R-:W-:Y:S01]  /*17370*/  R2UR UR5, R8 ;  /* 0x00000000080572ca */ /* 0x000fe200000e0000 */
[----:B------:R-:W-:Y:S01]  /*17380*/  UMOV UR22, 0x0 ;  /* 0x0000000000167882 */ /* 0x000fe20000000000 */
[----:B------:R-:W-:Y:S01]  /*17390*/  IADD3 R9, R9, -0x1, RZ ;  /* 0xffffffff09097810 */ /* 0x000fe20007ffe0ff */
[----:B------:R-:W-:Y:S01]  /*173a0*/  UMOV UR23, 0x10000000 ;  /* 0x1000000000177882 */ /* 0x000fe20000000000 */
[C---:B------:R-:W-:Y:S01]  /*173b0*/  R2UR UR6, R12.reuse ;  /* 0x000000000c0672ca */ /* 0x040fe200000e0000 */
[----:B------:R-:W-:Y:S01]  /*173c0*/  VIADD R12, R12, 0x40 ;  /* 0x000000400c0c7836 */ /* 0x000fe20000000000 */
[----:B------:R-:W-:Y:S02]  /*173d0*/  R2UR UR7, R16 ;  /* 0x00000000100772ca */ /* 0x000fe400000e0000 */
[----:B------:R-:W-:-:S02]  /*173e0*/  R2UR UR19, R17 ;  /* 0x00000000111372ca */ /* 0x000fc400000e0000 */
[----:B------:R-:W-:Y:S01]  /*173f0*/  ISETP.GT.AND P3, PT, R9, 0x1, PT ;  /* 0x000000010900780c */ /* 0x000fe20003f64270 */
[----:B------:R-:W-:Y:S01]  /*17400*/  ULEA UR4, UR4, UR12, 0xf ;  /* 0x0000000c04047291 */ /* 0x000fe2000f8e783f */
[C---:B------:R-:W-:Y:S01]  /*17410*/  ISETP.NE.AND P0, PT, R4.reuse, 0x3, PT ;  /* 0x000000030400780c */ /* 0x040fe20003f05270 */
[----:B------:R-:W-:Y:S02]  /*17420*/  UIADD3 UR5, UR5, 0x38480, URZ ;  /* 0x0003848005057890 */ /* 0x000fe4000fffe03f */
[----:B------:R-:W-:Y:S01]  /*17430*/  UIADD3 UR16, UR4, 0x18000, URZ ;  /* 0x0001800004107890 */ /* 0x000fe2000fffe03f */
[----:B------:R-:W-:Y:S01]  /*17440*/  SEL R6, RZ, 0x1, P0 ;  /* 0x00000001ff067807 */ /* 0x000fe20000000000 */
[----:B------:R-:W-:Y:S01]  /*17450*/  UMOV UR18, UR6 ;  /* 0x0000000600127c82 */ /* 0x000fe20008000000 */
[----:B------:R-:W-:Y:S02]  /*17460*/  SEL R4, R4, RZ, P0 ;  /* 0x000000ff04047207 */ /* 0x000fe40000000000 */
[----:B------:R-:W-:Y:S01]  /*17470*/  UMOV UR17, UR5 ;  /* 0x0000000500117c82 */ /* 0x000fe20008000000 */
[----:B------:R-:W-:Y:S01]  /*17480*/  LOP3.LUT R3, R3, R6, RZ, 0x3c, !PT ;  /* 0x0000000603037212 */ /* 0x000fe200078e3cff */
[----:B------:R1:W-:Y:S02]  /*17490*/  UTMALDG.2D [UR4], [UR8], desc[UR22] ;  /* 0x00001604080075b4 */ /* 0x0003e40008009000 */
[----:B------:R1:W-:Y:S02]  /*174a0*/  UTMALDG.2D [UR16], [UR10], desc[UR22] ;  /* 0x000016100a0075b4 */ /* 0x0003e40008009000 */
[----:B-1----:R-:W-:Y:S05]  /*174b0*/  @P3 BRA `(.L_x_295) ;  /* 0xfffffffc006c3947 */ /* 0x002fea000383ffff */
.L_x_291:
[----:B------:R-:W-:Y:S05]  /*174c0*/  BSYNC B1 ;  /* 0x0000000000017941 */ /* 0x000fea0003800000 */
.L_x_290:
[----:B------:R-:W-:Y:S01]  /*174d0*/  LOP3.LUT P3, RZ, R2, 0xff, RZ, 0xc0, !PT ;  /* 0x000000ff02ff7812 */ /* 0x000fe2000786c0ff */
[----:B------:R-:W-:Y:S01]  /*174e0*/  IMAD.U32 R4, RZ, RZ, UR20 ;  /* 0x00000014ff047e24 */ /* 0x000fe2000f8e00ff */
[----:B------:R-:W-:-:S04]  /*174f0*/  IADD3 R0, R7, R0, RZ ;  /* 0x0000000007007210 */ /* 0x000fc80007ffe0ff */
[C---:B------:R-:W-:Y:S01]  /*17500*/  ISETP.GT.U32.AND P0, PT, R0.reuse, 0x2, PT ;  /* 0x000000020000780c */ /* 0x040fe20003f04070 */
[----:B------:R-:W-:Y:S01]  /*17510*/  IMAD.WIDE.U32 R2, R0, -0x55555555, RZ ;  /* 0xaaaaaaab00027825 */ /* 0x000fe200078e00ff */
[----:B------:R-:W-:Y:S02]  /*17520*/  ISETP.NE.AND P4, PT, R4, 0x3, PT ;  /* 0x000000030400780c */ /* 0x000fe40003f85270 */
[C---:B------:R-:W-:Y:S02]  /*17530*/  ISETP.LT.U32.AND P0, PT, R7.reuse, 0x3, P0 ;  /* 0x000000030700780c */ /* 0x040fe40000701070 */
[----:B------:R-:W-:Y:S01]  /*17540*/  SHF.R.U32.HI R3, RZ, 0x1, R3 ;  /* 0x00000001ff037819 */ /* 0x000fe20000011603 */
[----:B------:R-:W-:Y:S01]  /*17550*/  @P3 SYNCS.ARRIVE.TRANS64.A1T0 RZ, [UR12+0x384f8], RZ ;  /* 0x0384f8ffffff39a7 */ /* 0x000fe2000810000c */
[----:B------:R-:W-:Y:S02]  /*17560*/  ISETP.GE.U32.AND P3, PT, R7, 0x3, PT ;  /* 0x000000030700780c */ /* 0x000fe40003f66070 */
[----:B--2---:R-:W-:Y:S01]  /*17570*/  SEL R5, RZ, 0x1, !P0 ;  /* 0x00000001ff057807 */ /* 0x004fe20004000000 */
[----:B------:R-:W-:-:S03]  /*17580*/  IMAD R0, R3, -0x3, R0 ;  /* 0xfffffffd03007824 */ /* 0x000fc600078e0200 */
[----:B------:R-:W-:-:S07]  /*17590*/  LOP3.LUT R10, R10, R5, RZ, 0x3c, !PT ;  /* 0x000000050a0a7212 */ /* 0x000fce00078e3cff */
[----:B------:R-:W-:Y:S01]  /*175a0*/  @P3 LOP3.LUT R10, R10, 0x1, R3, 0x78, !PT ;  /* 0x000000010a0a3812 */ /* 0x000fe200078e7803 */
[----:B------:R-:W-:Y:S06]  /*175b0*/  @!P4 BRA `(.L_x_296) ;  /* 0x000000000004c947 */ /* 0x000fec0003800000 */
[----:B------:R-:W-:Y:S01]  /*175c0*/  BPT.TRAP 0x1 ;  /* 0x000000040000795c */ /* 0x000fe20000300000 */
.L_x_296:
[C---:B------:R-:W-:Y:S01]  /*175d0*/  LEA R3, R19.reuse, UR12, 0x3 ;  /* 0x0000000c13037c11 */ /* 0x040fe2000f8e18ff */
[----:B------:R-:W-:Y:S01]  /*175e0*/  BSSY B1, `(.L_x_297) ;  /* 0x0000005000017945 */ /* 0x000fe20003800000 */
[----:B------:R-:W-:Y:S02]  /*175f0*/  SHF.L.U32 R2, R20, 0x1f, RZ ;  /* 0x0000001f14027819 */ /* 0x000fe400000006ff */
[----:B------:R-:W-:Y:S02]  /*17600*/  LEA R4, R19, UR12, 0x4 ;  /* 0x0000000c13047c11 */ /* 0x000fe4000f8e20ff */
[----:B------:R-:W1:Y:S02]  /*17610*/  SYNCS.PHASECHK.TRANS64.TRYWAIT P0, [R3+URZ+0x38400], R2 ;  /* 0x03840002030075a7 */ /* 0x000e64000800017f */
[----:B-1----:R-:W-:Y:S05]  /*17620*/  @!P0 BRA `(.L_x_298) ;  /* 0x0000003c008c8947 */ /* 0x002fea0003800000 */
.L_x_395:
[----:B------:R-:W-:Y:S05]  /*17630*/  BSYNC B1 ;  /* 0x0000000000017941 */ /* 0x000fea0003800000 */
.L_x_297:
[----:B------:R-:W2:Y:S01]  /*17640*/  LDS.128 R4, [R4+0x38500] ;  /* 0x0385000004047984 */ /* 0x000ea20000000c00 */
[----:B------:R-:W-:Y:S01]  /*17650*/  @!PT LDS RZ, [RZ] ;  /* 0x00000000fffff984 */ /* 0x000fe20000000800 */
[----:B------:R-:W-:Y:S01]  /*17660*/  @!PT LDS RZ, [RZ] ;  /* 0x00000000fffff984 */ /* 0x000fe20000000800 */
[----:B------:R-:W-:Y:S01]  /*17670*/  @!PT LDS RZ, [RZ] ;  /* 0x00000000fffff984 */ /* 0x000fe20000000800 */
[----:B------:R-:W-:Y:S01]  /*17680*/  @!PT LDS RZ, [RZ] ;  /* 0x00000000fffff984 */ /* 0x000fe20000000800 */
[----:B------:R3:W-:Y:S06]  /*17690*/  MEMBAR.ALL.CTA ;  /* 0x0000000000007992 */ /* 0x0007ec0000008000 */
[----:B---3--:R-:W3:Y:S01]  /*176a0*/  FENCE.VIEW.ASYNC.S ;  /* 0x00000000000073c6 */ /* 0x008ee20000000000 */
[----:B--2---:R-:W-:Y:S01]  /*176b0*/  MOV R17, R5 ;  /* 0x0000000500117202 */ /* 0x004fe20000000f00 */
[----:B------:R-:W-:Y:S01]  /*176c0*/  IMAD.MOV.U32 R16, RZ, RZ, R4 ;  /* 0x000000ffff107224 */ /* 0x000fe200078e0004 */
[----:B---3--:R-:W-:Y:S06]  /*176d0*/  @!P4 BRA `(.L_x_299) ;  /* 0x000000000004c947 */ /* 0x008fec0003800000 */
[----:B------:R-:W-:Y:S01]  /*176e0*/  BPT.TRAP 0x1 ;  /* 0x000000040000795c */ /* 0x000fe20000300000 */
.L_x_299:
[----:B------:R-:W2:Y:S01]  /*176f0*/  S2R R5, SR_CgaCtaId ;  /* 0x0000000000057919 */ /* 0x000ea20000008800 */
[----:B------:R-:W-:Y:S02]  /*17700*/  ISETP.NE.AND P0, PT, R7, RZ, PT ;  /* 0x000000ff0700720c */ /* 0x000fe40003f05270 */
[----:B-1----:R-:W-:Y:S02]  /*17710*/  IADD3 R2, R3, 0x38440, RZ ;  /* 0x0003844003027810 */ /* 0x002fe40007ffe0ff */
[CC--:B------:R-:W-:Y:S02]  /*17720*/  ISETP.EQ.OR P0, PT, R6.reuse, R18.reuse, !P0 ;  /* 0x000000120600720c */ /* 0x0c0fe40004702670 */
[----:B------:R-:W-:Y:S02]  /*17730*/  ISETP.NE.AND P3, PT, R6, R18, PT ;  /* 0x000000120600720c */ /* 0x000fe40003f65270 */
[----:B--2---:R-:W-:-:S04]  /*17740*/  PRMT R2, R5, 0x654, R2 ;  /* 0x0000065405027816 */ /* 0x004fc80000000002 */
[----:B------:R1:W-:Y:S05]  /*17750*/  SYNCS.ARRIVE.TRANS64.RED.A1T0 RZ, [R2+URZ], RZ ;  /* 0x000000ff02ff79a7 */ /* 0x0003ea000810043f */
[----:B------:R-:W-:Y:S05]  /*17760*/  @P0 BRA `(.L_x_300) ;  /* 0x0000000400a40947 */ /* 0x000fea0003800000 */
[----:B-1----:R-:W1:Y:S02]  /*17770*/  LDC.64 R2, c[0x0][0x290] ;  /* 0x0000a400ff027b82 */ /* 0x002e640000000a00 */
[----:B-1----:R-:W-:-:S05]  /*17780*/  IMAD.WIDE R2, R6, 0xc, R2 ;  /* 0x0000000c06027825 */ /* 0x002fca00078e0202 */
[----:B------:R1:W5:Y:S01]  /*17790*/  LDG.E R11, desc[UR56][R2.64+0x8] ;  /* 0x00000838020b7981 */ /* 0x000362000c1e1900 */
[----:B------:R-:W-:-:S03]  /*177a0*/  UMOV UR4, 0xffffffff ;  /* 0xffffffff00047882 */ /* 0x000fc60000000000 */
[----:B------:R-:W-:Y:S05]  /*177b0*/  BRA.DIV UR4, `(.L_x_301) ;  /* 0x0000003e043c7947 */ /* 0x000fea000b800000 */
[----:B------:R-:W-:-:S13]  /*177c0*/  ELECT P6, URZ, PT ;  /* 0x00000000003f782f */ /* 0x000fda00038c0000 */
.L_x_398:
[----:B------:R-:W-:Y:S04]  /*177d0*/  BSSY B1, `(.L_x_302) ;  /* 0x000004f000017945 */ /* 0x000fe80003800000 */
[----:B------:R-:W-:Y:S05]  /*177e0*/  @!P6 BRA `(.L_x_303) ;  /* 0x000000040034e947 */ /* 0x000fea0003800000 */
[C---:B------:R-:W-:Y:S01]  /*177f0*/  IMAD.SHL.U32 R21, R6.reuse, 0x8, RZ ;  /* 0x0000000806157824 */ /* 0x040fe200078e00ff */
[----:B------:R-:W-:Y:S01]  /*17800*/  SHF.R.S32.HI R5, RZ, 0x1f, R6 ;  /* 0x0000001fff057819 */ /* 0x000fe20000011406 */
[----:B------:R-:W-:Y:S01]  /*17810*/  ULDC.64 UR4, c[0x0][0x510] ;  /* 0x0001440000047ab9 */ /* 0x000fe20000000a00 */
[----:B------:R-:W-:Y:S01]  /*17820*/  ULDC.64 UR6, c[0x0][0x520] ;  /* 0x0001480000067ab9 */ /* 0x000fe20000000a00 */
[----:B------:R-:W2:Y:S01]  /*17830*/  LDG.E R18, desc[UR56][R2.64] ;  /* 0x0000003802127981 */ /* 0x000ea2000c1e1900 */
[----:B------:R-:W-:Y:S02]  /*17840*/  SHF.L.U64.HI R22, R6, 0x3, R5 ;  /* 0x0000000306167819 */ /* 0x000fe40000010205 */
[C---:B------:R-:W-:Y:S02]  /*17850*/  IADD3 R8, P0, R21.reuse, UR4, RZ ;  /* 0x0000000415087c10 */ /* 0x040fe4000ff1e0ff */
[C---:B------:R-:W-:Y:S02]  /*17860*/  IADD3 R4, P4, R21.reuse, UR6, RZ ;  /* 0x0000000615047c10 */ /* 0x040fe4000ff9e0ff */
[C---:B------:R-:W-:Y:S01]  /*17870*/  IADD3.X R9, R22.reuse, UR5, RZ, P0, !PT ;  /* 0x0000000516097c10 */ /* 0x040fe200087fe4ff */
[----:B------:R-:W-:Y:S01]  /*17880*/  ULDC.64 UR4, c[0x0][0x518] ;  /* 0x0001460000047ab9 */ /* 0x000fe20000000a00 */
[----:B------:R-:W-:Y:S01]  /*17890*/  IADD3.X R5, R22, UR7, RZ, P4, !PT ;  /* 0x0000000716057c10 */ /* 0x000fe2000a7fe4ff */
[----:B-1----:R-:W3:Y:S04]  /*178a0*/  LDG.E R2, desc[UR56][R2.64+0x4] ;  /* 0x0000043802027981 */ /* 0x002ee8000c1e1900 */
[----:B------:R-:W4:Y:S04]  /*178b0*/  LDG.E.64 R14, desc[UR56][R8.64] ;  /* 0x00000038080e7981 */ /* 0x000f28000c1e1b00 */
[----:B------:R1:W2:Y:S02]  /*178c0*/  LDG.E.64 R12, desc[UR56][R4.64] ;  /* 0x00000038040c7981 */ /* 0x0002a4000c1e1b00 */
[----:B-1----:R-:W-:-:S04]  /*178d0*/  IADD3 R4, P0, R21, UR4, RZ ;  /* 0x0000000415047c10 */ /* 0x002fc8000ff1e0ff */
[----:B------:R-:W-:Y:S01]  /*178e0*/  IADD3.X R5, R22, UR5, RZ, P0, !PT ;  /* 0x0000000516057c10 */ /* 0x000fe200087fe4ff */
[----:B------:R-:W-:-:S04]  /*178f0*/  ULDC.64 UR4, c[0x0][0x528] ;  /* 0x00014a0000047ab9 */ /* 0x000fc80000000a00 */
[----:B------:R1:W3:Y:S02]  /*17900*/  LDG.E.64 R8, desc[UR56][R4.64] ;  /* 0x0000003804087981 */ /* 0x0002e4000c1e1b00 */
[----:B-1----:R-:W-:-:S04]  /*17910*/  IADD3 R4, P0, R21, UR4, RZ ;  /* 0x0000000415047c10 */ /* 0x002fc8000ff1e0ff */
[----:B------:R-:W-:-:S06]  /*17920*/  IADD3.X R5, R22, UR5, RZ, P0, !PT ;  /* 0x0000000516057c10 */ /* 0x000fcc00087fe4ff */
[----:B------:R-:W3:Y:S04]  /*17930*/  LDG.E.64 R4, desc[UR56][R4.64] ;  /* 0x0000003804047981 */ /* 0x000ee8000c1e1b00 */
[----:B----4-:R-:W-:Y:S04]  /*17940*/  STS.64 [UR14], R14 ;  /* 0x0000000eff007988 */ /* 0x010fe80008000a0e */
[----:B--2---:R-:W-:Y:S04]  /*17950*/  STS.64 [UR15], R12 ;  /* 0x0000000cff007988 */ /* 0x004fe80008000a0f */
[----:B------:R-:W1:Y:S01]  /*17960*/  LDS R21, [UR14+0x1c] ;  /* 0x00001c0eff157984 */ /* 0x000e620008000800 */
[----:B---3--:R-:W-:-:S04]  /*17970*/  SHF.L.U64.HI R24, R8, 0x1, R9 ;  /* 0x0000000108187819 */ /* 0x008fc80000010209 */
[----:B------:R-:W-:-:S04]  /*17980*/  LOP3.LUT R24, R24, 0x1fffffff, RZ, 0xc0, !PT ;  /* 0x1fffffff18187812 */ /* 0x000fc800078ec0ff */
[----:B------:R-:W-:-:S04]  /*17990*/  SHF.R.U32.HI R22, RZ, 0x4, R24 ;  /* 0x00000004ff167819 */ /* 0x000fc80000011618 */
[----:B-1----:R-:W-:-:S05]  /*179a0*/  LOP3.LUT R21, R21, 0xf, R22, 0xb8, !PT ;  /* 0x0000000f15157812 */ /* 0x002fca00078eb816 */
[----:B------:R-:W-:Y:S04]  /*179b0*/  STS [UR14+0x1c], R21 ;  /* 0x00001c15ff007988 */ /* 0x000fe8000800080e */
[----:B------:R-:W1:Y:S02]  /*179c0*/  LDS R9, [UR14+0x1c] ;  /* 0x00001c0eff097984 */ /* 0x000e640008000800 */
[----:B-1----:R-:W-:-:S05]  /*179d0*/  LOP3.LUT R9, R9, 0xf0, RZ, 0xb8, !PT ;  /* 0x000000f009097812 */ /* 0x002fca00078eb8ff */
[----:B------:R-:W-:Y:S04]  /*179e0*/  STS [UR14+0x1c], R9 ;  /* 0x00001c09ff007988 */ /* 0x000fe8000800080e */
[----:B------:R-:W1:Y:S01]  /*179f0*/  LDS R23, [UR14+0x1c] ;  /* 0x00001c0eff177984 */ /* 0x000e620008000800 */
[----:B------:R-:W-:-:S04]  /*17a00*/  MOV R22, UR14 ;  /* 0x0000000e00167c02 */ /* 0x000fc80008000f00 */
[----:B------:R-:W-:Y:S02]  /*17a10*/  SHF.R.U64 R22, R22, 0x4, RZ ;  /* 0x0000000416167819 */ /* 0x000fe400000012ff */
[----:B-1----:R-:W-:-:S05]  /*17a20*/  LOP3.LUT R23, R23, 0xf00, RZ, 0xb8, !PT ;  /* 0x00000f0017177812 */ /* 0x002fca00078eb8ff */
[----:B------:R-:W-:Y:S04]  /*17a30*/  STS.64 [UR14+0x18], R22 ;  /* 0x00001816ff007988 */ /* 0x000fe80008000a0e */
[----:B------:R-:W1:Y:S01]  /*17a40*/  LDS R25, [UR14+0x1c] ;  /* 0x00001c0eff197984 */ /* 0x000e620008000800 */
[----:B------:R-:W-:Y:S01]  /*17a50*/  IMAD.SHL.U32 R21, R8, 0x2, RZ ;  /* 0x0000000208157824 */ /* 0x000fe200078e00ff */
[----:B-----5:R-:W-:-:S04]  /*17a60*/  IADD3 R12, R11, -0x1, RZ ;  /* 0xffffffff0b0c7810 */ /* 0x020fc80007ffe0ff */
[----:B------:R-:W-:Y:S02]  /*17a70*/  LOP3.LUT R21, R21, 0xfffffffe, RZ, 0xc0, !PT ;  /* 0xfffffffe15157812 */ /* 0x000fe400078ec0ff */
[----:B------:R-:W-:Y:S01]  /*17a80*/  CS2R R14, SRZ ;  /* 0x00000000000e7805 */ /* 0x000fe2000001ff00 */
[----:B------:R-:W-:Y:S01]  /*17a90*/  VIADD R13, R18, 0xffffffff ;  /* 0xffffffff120d7836 */ /* 0x000fe20000000000 */
[----:B------:R-:W-:Y:S01]  /*17aa0*/  SHF.R.U64 R21, R21, 0x4, R24 ;  /* 0x0000000415157819 */ /* 0x000fe20000001218 */
[----:B------:R-:W-:Y:S04]  /*17ab0*/  STS [UR14+0x10], R22 ;  /* 0x00001016ff007988 */ /* 0x000fe8000800080e */
[----:B------:R-:W-:Y:S04]  /*17ac0*/  STS [UR14+0x14], R22 ;  /* 0x00001416ff007988 */ /* 0x000fe8000800080e */
[----:B------:R-:W-:Y:S04]  /*17ad0*/  STS.128 [UR14+0x20], R12 ;  /* 0x0000200cff007988 */ /* 0x000fe80008000c0e */
[----:B------:R-:W-:Y:S04]  /*17ae0*/  STS [UR14+0xc], R21 ;  /* 0x00000c15ff007988 */ /* 0x000fe8000800080e */
[----:B------:R-:W-:Y:S01]  /*17af0*/  STS [UR14+0x30], RZ ;  /* 0x000030ffff007988 */ /* 0x000fe2000800080e */
[----:B-1----:R-:W-:-:S05]  /*17b00*/  LOP3.LUT R3, R25, 0xf000, RZ, 0xb8, !PT ;  /* 0x0000f00019037812 */ /* 0x002fca00078eb8ff */
[----:B------:R-:W-:Y:S04]  /*17b10*/  STS [UR14+0x1c], R3 ;  /* 0x00001c03ff007988 */ /* 0x000fe8000800080e */
[----:B------:R-:W1:Y:S01]  /*17b20*/  LDS R8, [UR15+0x1c] ;  /* 0x00001c0fff087984 */ /* 0x000e620008000800 */
[----:B------:R-:W-:-:S04]  /*17b30*/  SHF.L.U64.HI R18, R4, 0x1, R5 ;  /* 0x0000000104127819 */ /* 0x000fc80000010205 */
        /* <DEDUP_REMOVED lines=14> */
[----:B------:R-:W-:-:S04]  /*17c20*/  IADD3 R13, R2, -0x1, RZ ;  /* 0xffffffff020d7810 */ /* 0x000fc80007ffe0ff */
[----:B------:R-:W-:-:S04]  /*17c30*/  LOP3.LUT R3, R3, 0xfffffffe, RZ, 0xc0, !PT ;  /* 0xfffffffe03037812 */ /* 0x000fc800078ec0ff */
[----:B------:R-:W-:Y:S01]  /*17c40*/  SHF.R.U64 R3, R3, 0x4, R18 ;  /* 0x0000000403037819 */ /* 0x000fe20000001212 */
[----:B------:R2:W-:Y:S04]  /*17c50*/  STS.128 [UR15+0x20], R12 ;  /* 0x0000200cff007988 */ /* 0x0005e80008000c0f */
[----:B------:R2:W-:Y:S04]  /*17c60*/  STS [UR15+0xc], R3 ;  /* 0x00000c03ff007988 */ /* 0x0005e8000800080f */
[----:B------:R2:W-:Y:S04]  /*17c70*/  STS [UR15+0x10], R8 ;  /* 0x00001008ff007988 */ /* 0x0005e8000800080f */
[----:B------:R2:W-:Y:S04]  /*17c80*/  STS [UR15+0x14], R8 ;  /* 0x00001408ff007988 */ /* 0x0005e8000800080f */
[----:B------:R-:W-:Y:S01]  /*17c90*/  STS [UR15+0x30], RZ ;  /* 0x000030ffff007988 */ /* 0x000fe2000800080f */
[----:B-1----:R-:W-:-:S05]  /*17ca0*/  LOP3.LUT R2, R21, 0xf000, RZ, 0xb8, !PT ;  /* 0x0000f00015027812 */ /* 0x002fca00078eb8ff */
[----:B------:R2:W-:Y:S02]  /*17cb0*/  STS [UR15+0x1c], R2 ;  /* 0x00001c02ff007988 */ /* 0x0005e4000800080f */
.L_x_303:
[----:B------:R-:W-:Y:S05]  /*17cc0*/  BSYNC B1 ;  /* 0x0000000000017941 */ /* 0x000fea0003800000 */
.L_x_302:
[----:B------:R-:W-:-:S03]  /*17cd0*/  UMOV UR4, 0xffffffff ;  /* 0xffffffff00047882 */ /* 0x000fc60000000000 */
[----:B------:R-:W-:Y:S05]  /*17ce0*/  BRA.DIV UR4, `(.L_x_304) ;  /* 0x0000003a04107947 */ /* 0x000fea000b800000 */
[----:B------:R-:W-:Y:S01]  /*17cf0*/  ELECT P6, URZ, PT ;  /* 0x00000000003f782f */ /* 0x000fe200038c0000 */
[----:B------:R-:W-:-:S12]  /*17d00*/  NOP ;  /* 0x0000000000007918 */ /* 0x000fd80000000000 */
.L_x_402:
[----:B-12---:R-:W1:Y:S02]  /*17d10*/  S2R R2, SR_LANEID ;  /* 0x0000000000027919 */ /* 0x006e640000000000 */
[----:B-1----:R-:W-:-:S05]  /*17d20*/  IMAD.SHL.U32 R8, R2, 0x4, RZ ;  /* 0x0000000402087824 */ /* 0x002fca00078e00ff */
[----:B------:R1:W2:Y:S01]  /*17d30*/  LDS R9, [R8+UR14] ;  /* 0x0000000e08097984 */ /* 0x0002a20008000800 */
[C---:B------:R-:W-:Y:S02]  /*17d40*/  IADD3 R4, P0, R8.reuse, UR8, RZ ;  /* 0x0000000808047c10 */ /* 0x040fe4000ff1e0ff */
[----:B------:R-:W-:Y:S01]  /*17d50*/  IADD3 R2, P4, R8, UR10, RZ ;  /* 0x0000000a08027c10 */ /* 0x000fe2000ff9e0ff */
[----:B------:R1:W3:Y:S01]  /*17d60*/  LDS R13, [R8+UR14+0x80] ;  /* 0x0000800e080d7984 */ /* 0x0002e20008000800 */
[----:B------:R-:W-:Y:S11]  /*17d70*/  @!P6 BRA `(.L_x_305) ;  /* 0x000000000008e947 */ /* 0x000ff60003800000 */
[----:B------:R0:W-:Y:S01]  /*17d80*/  UTMACMDFLUSH ;  /* 0x00000000000079b7 */ /* 0x0001e20000000000 */
[----:B------:R-:W-:-:S04]  /*17d90*/  DEPBAR.LE SB0, 0x0 ;  /* 0x000080000000791a */ /* 0x000fc80000000000 */
.L_x_305:
[----:B------:R-:W-:Y:S01]  /*17da0*/  IADD3.X R5, RZ, UR9, RZ, P0, !PT ;  /* 0x00000009ff057c10 */ /* 0x000fe200087fe4ff */
[----:B------:R-:W-:Y:S01]  /*17db0*/  IMAD.X R3, RZ, RZ, UR11, P4 ;  /* 0x0000000bff037e24 */ /* 0x000fe2000a0e06ff */
[----:B------:R-:W-:Y:S05]  /*17dc0*/  WARPSYNC.ALL ;  /* 0x0000000000007948 */ /* 0x000fea0003800000 */
[----:B--2---:R2:W5:Y:S04]  /*17dd0*/  ATOMG.E.EXCH.STRONG.GPU PT, RZ, [R4], R9 ;  /* 0x0000000904ff73a8 */ /* 0x00456800041ee100 */
[----:B---3--:R2:W5:Y:S01]  /*17de0*/  ATOMG.E.EXCH.STRONG.GPU PT, RZ, [R2], R13 ;  /* 0x0000000d02ff73a8 */ /* 0x00856200041ee100 */
[----:B------:R-:W-:-:S07]  /*17df0*/  MOV R18, R6 ;  /* 0x0000000600127202 */ /* 0x000fce0000000f00 */
.L_x_300:
[----:B------:R-:W-:Y:S01]  /*17e00*/  ISETP.NE.AND P4, PT, R7, RZ, PT ;  /* 0x000000ff0700720c */ /* 0x000fe20003f85270 */
[----:B------:R-:W-:Y:S01]  /*17e10*/  VIADD R19, R19, 0x1 ;  /* 0x0000000113137836 */ /* 0x000fe20000000000 */
[----:B--2---:R-:W-:Y:S02]  /*17e20*/  SEL R3, RZ, 0x1, !P3 ;  /* 0x00000001ff037807 */ /* 0x004fe40005800000 */
[----:B-1----:R-:W-:Y:S02]  /*17e30*/  PRMT R2, RZ, 0x7610, R2 ;  /* 0x00007610ff027816 */ /* 0x002fe40000000002 */
[----:B------:R-:W-:-:S04]  /*17e40*/  ISETP.NE.AND P0, PT, R19, 0x8, PT ;  /* 0x000000081300780c */ /* 0x000fc80003f05270 */
[----:B------:R-:W-:Y:S02]  /*17e50*/  SEL R5, RZ, 0x1, P0 ;  /* 0x00000001ff057807 */ /* 0x000fe40000000000 */
[----:B------:R-:W-:Y:S02]  /*17e60*/  SEL R19, R19, RZ, P0 ;  /* 0x000000ff13137207 */ /* 0x000fe40000000000 */
[----:B------:R-:W-:Y:S01]  /*17e70*/  LOP3.LUT R20, R20, R5, RZ, 0x3c, !PT ;  /* 0x0000000514147212 */ /* 0x000fe200078e3cff */
[----:B------:R-:W-:Y:S06]  /*17e80*/  @P4 BRA `(.L_x_306) ;  /* 0xfffffff000904947 */ /* 0x000fec000383ffff */
[----:B------:R-:W-:Y:S05]  /*17e90*/  BSYNC B0 ;  /* 0x0000000000007941 */ /* 0x000fea0003800000 */
.L_x_286:
[----:B------:R-:W-:-:S03]  /*17ea0*/  UMOV UR4, 0xffffffff ;  /* 0xffffffff00047882 */ /* 0x000fc60000000000 */
[----:B------:R-:W-:Y:S05]  /*17eb0*/  BRA.DIV UR4, `(.L_x_307) ;  /* 0x0000003604cc7947 */ /* 0x000fea000b800000 */
[----:B-----5:R-:W-:-:S13]  /*17ec0*/  ELECT P6, URZ, PT ;  /* 0x00000000003f782f */ /* 0x020fda00038c0000 */
.L_x_405:
[----:B------:R-:W-:Y:S04]  /*17ed0*/  BSSY B0, `(.L_x_308) ;  /* 0x0000021000007945 */ /* 0x000fe80003800000 */
[----:B------:R-:W-:Y:S05]  /*17ee0*/  @!P6 BRA `(.L_x_309) ;  /* 0x00000000007ce947 */ /* 0x000fea0003800000 */
[----:B------:R-:W-:-:S04]  /*17ef0*/  ULOP3.LUT UR4, UR52, 0x2, URZ, 0xfc, !UPT ;  /* 0x0000000234047892 */ /* 0x000fc8000f8efc3f */
[----:B------:R-:W-:-:S06]  /*17f00*/  UISETP.NE.AND UP0, UPT, UR4, 0x3, UPT ;  /* 0x000000030400788c */ /* 0x000fcc000bf05270 */
[----:B------:R-:W-:-:S13]  /*17f10*/  PLOP3.LUT P0, PT, PT, PT, UP0, 0x80, 0x0 ;  /* 0x000000000000781c */ /* 0x000fda0003f0f008 */
[----:B------:R-:W-:Y:S05]  /*17f20*/  @!P0 BRA `(.L_x_310) ;  /* 0x0000000000048947 */ /* 0x000fea0003800000 */
[----:B------:R-:W-:Y:S01]  /*17f30*/  BPT.TRAP 0x1 ;  /* 0x000000040000795c */ /* 0x000fe20000300000 */
.L_x_310:
[----:B------:R-:W-:Y:S02]  /*17f40*/  MOV R3, UR12 ;  /* 0x0000000c00037c02 */ /* 0x000fe40008000f00 */
[----:B------:R-:W-:-:S03]  /*17f50*/  SHF.L.U32 R2, R10, 0x1f, RZ ;  /* 0x0000001f0a027819 */ /* 0x000fc600000006ff */
[----:B------:R-:W-:-:S05]  /*17f60*/  VIADD R3, R3, 0x38498 ;  /* 0x0003849803037836 */ /* 0x000fca0000000000 */
[C---:B------:R-:W-:Y:S01]  /*17f70*/  LEA R7, R0.reuse, R3, 0x3 ;  /* 0x0000000300077211 */ /* 0x040fe200078e18ff */
[----:B------:R-:W-:-:S03]  /*17f80*/  VIADD R0, R0, 0x1 ;  /* 0x0000000100007836 */ /* 0x000fc60000000000 */
[----:B------:R-:W1:Y:S02]  /*17f90*/  SYNCS.PHASECHK.TRANS64.TRYWAIT P0, [R7+URZ], R2 ;  /* 0x00000002070075a7 */ /* 0x000e64000800017f */
[----:B------:R-:W-:-:S04]  /*17fa0*/  ISETP.NE.AND P1, PT, R0, 0x3, PT ;  /* 0x000000030000780c */ /* 0x000fc80003f25270 */
[----:B------:R-:W-:Y:S02]  /*17fb0*/  SEL R5, RZ, 0x1, P1 ;  /* 0x00000001ff057807 */ /* 0x000fe40000800000 */
[----:B------:R-:W-:Y:S02]  /*17fc0*/  SEL R0, R0, RZ, P1 ;  /* 0x000000ff00007207 */ /* 0x000fe40000800000 */
[----:B------:R-:W-:Y:S02]  /*17fd0*/  LOP3.LUT R5, R10, R5, RZ, 0x3c, !PT ;  /* 0x000000050a057212 */ /* 0x000fe400078e3cff */
[----:B------:R-:W-:Y:S02]  /*17fe0*/  LEA R9, R0, R3, 0x3 ;  /* 0x0000000300097211 */ /* 0x000fe400078e18ff */
[----:B------:R-:W-:Y:S01]  /*17ff0*/  SHF.L.U32 R4, R5, 0x1f, RZ ;  /* 0x0000001f05047819 */ /* 0x000fe200000006ff */
[----:B-1----:R-:W-:Y:S06]  /*18000*/  @!P0 BRA `(.L_x_311) ;  /* 0x0000003400988947 */ /* 0x002fec0003800000 */
.L_x_406:
[----:B------:R-:W2:Y:S01]  /*18010*/  SYNCS.PHASECHK.TRANS64.TRYWAIT P0, [R9+URZ], R4 ;  /* 0x00000004090075a7 */ /* 0x000ea2000800017f */
[----:B------:R-:W-:-:S05]  /*18020*/  VIADD R0, R0, 0x1 ;  /* 0x0000000100007836 */ /* 0x000fca0000000000 */
[----:B------:R-:W-:-:S04]  /*18030*/  ISETP.NE.AND P1, PT, R0, 0x3, PT ;  /* 0x000000030000780c */ /* 0x000fc80003f25270 */
[----:B-1----:R-:W-:Y:S02]  /*18040*/  SEL R2, RZ, 0x1, P1 ;  /* 0x00000001ff027807 */ /* 0x002fe40000800000 */
[----:B------:R-:W-:Y:S02]  /*18050*/  SEL R0, R0, RZ, P1 ;  /* 0x000000ff00007207 */ /* 0x000fe40000800000 */
[----:B------:R-:W-:Y:S01]  /*18060*/  LOP3.LUT R2, R5, R2, RZ, 0x3c, !PT ;  /* 0x0000000205027212 */ /* 0x000fe200078e3cff */
[----:B--2---:R-:W-:Y:S06]  /*18070*/  @!P0 BRA `(.L_x_312) ;  /* 0x0000003400908947 */ /* 0x004fec0003800000 */
.L_x_407:
[----:B------:R-:W-:Y:S02]  /*18080*/  LEA R3, R0, R3, 0x3 ;  /* 0x0000000300037211 */ /* 0x000fe400078e18ff */
[----:B------:R-:W-:-:S07]  /*18090*/  SHF.L.U32 R0, R2, 0x1f, RZ ;  /* 0x0000001f02007819 */ /* 0x000fce00000006ff */
.L_x_313:
[----:B--2---:R2:W3:Y:S02]  /*180a0*/  SYNCS.PHASECHK.TRANS64.TRYWAIT P0, [R3+URZ], R0 ;  /* 0x00000000030075a7 */ /* 0x0044e4000800017f */
[----:B---3--:R-:W-:Y:S05]  /*180b0*/  @!P0 NANOSLEEP.SYNCS 0x989680 ;  /* 0x009896800000895d */ /* 0x008fea0003900000 */
[----:B------:R-:W3:Y:S02]  /*180c0*/  @!P0 SYNCS.PHASECHK.TRANS64 P0, [R3+URZ], R0 ;  /* 0x00000000030085a7 */ /* 0x000ee4000800007f */
[----:B---3--:R-:W-:Y:S05]  /*180d0*/  @!P0 BRA `(.L_x_313) ;  /* 0xfffffffc00f08947 */ /* 0x008fea000383ffff */
.L_x_309:
[----:B------:R-:W-:Y:S05]  /*180e0*/  BSYNC B0 ;  /* 0x0000000000007941 */ /* 0x000fea0003800000 */
.L_x_308:
[----:B------:R-:W-:Y:S05]  /*180f0*/  EXIT ;  /* 0x000000000000794d */ /* 0x000fea0003800000 */
.L_x_151:
[----:B------:R-:W-:Y:S01]  /*18100*/  PLOP3.LUT P1, PT, PT, PT, UP3, 0x80, 0x0 ;  /* 0x000000000000781c */ /* 0x000fe20003f2f038 */
[----:B------:R-:W-:Y:S01]  /*18110*/  ULDC UR20, c[0x0][0x10] ;  /* 0x0000040000147ab9 */ /* 0x000fe20000000800 */
[----:B------:R-:W-:Y:S01]  /*18120*/  ULDC UR24, c[0x0][0x904] ;  /* 0x0002410000187ab9 */ /* 0x000fe20000000800 */
[----:B------:R-:W-:Y:S01]  /*18130*/  UMOV UR19, 0xffffffff ;  /* 0xffffffff00137882 */ /* 0x000fe20000000000 */
[----:B------:R-:W-:Y:S01]  /*18140*/  ULDC.64 UR12, c[0x0][0x8c8] ;  /* 0x00023200000c7ab9 */ /* 0x000fe20000000a00 */
[----:B------:R-:W-:Y:S01]  /*18150*/  UIMAD.WIDE.U32 UR20, UR39, UR20, URZ ;  /* 0x00000014271472a5 */ /* 0x000fe2000f8e003f */
[----:B------:R-:W-:Y:S01]  /*18160*/  IMAD.MOV.U32 R14, RZ, RZ, 0x1 ;  /* 0x00000001ff0e7424 */ /* 0x000fe200078e00ff */
[----:B------:R-:W-:Y:S01]  /*18170*/  ULDC.64 UR14, c[0x0][0x8e0] ;  /* 0x00023800000e7ab9 */ /* 0x000fe20000000a00 */
[----:B------:R-:W-:Y:S01]  /*18180*/  USHF.L.U32 UR25, UR19, UR24, URZ ;  /* 0x0000001813197299 */ /* 0x000fe2000800063f */
[----:B------:R-:W-:Y:S01]  /*18190*/  MOV R13, RZ ;  /* 0x000000ff000d7202 */ /* 0x000fe20000000f00 */
[----:B------:R-:W-:Y:S01]  /*181a0*/  UIADD3 UR11, UP1, UR12, -0x1, URZ ;  /* 0xffffffff0c0b7890 */ /* 0x000fe2000ff3e03f */
[----:B------:R-:W-:-:S02]  /*181b0*/  ULDC UR19, c[0x0][0x14] ;  /* 0x0000050000137ab9 */ /* 0x000fc40000000800 */
[----:B------:R-:W1:Y:S01]  /*181c0*/  @P1 S2R R2, SR_CTAID.Y ;  /* 0x0000000000021919 */ /* 0x000e620000002600 */
[----:B------:R-:W-:Y:S02]  /*181d0*/  UIADD3 UR12, UP2, UR14, -0x1, URZ ;  /* 0xffffffff0e0c7890 */ /* 0x000fe4000ff5e03f */
[----:B------:R-:W-:Y:S02]  /*181e0*/  UIMAD.WIDE.U32 UR22, UR20, UR19, URZ ;  /* 0x00000013141672a5 */ /* 0x000fe4000f8e003f */
[----:B------:R-:W-:Y:S01]  /*181f0*/  UIMAD UR21, UR21, UR19, URZ ;  /* 0x00000013151572a4 */ /* 0x000fe2000f8e023f */
[----:B------:R-:W-:Y:S01]  /*18200*/  ULDC UR18, c[0x0][0x8a8] ;  /* 0x00022a0000127ab9 */ /* 0x000fe20000000800 */
[----:B------:R-:W-:Y:S01]  /*18210*/  UMOV UR26, 0x1 ;  /* 0x00000001001a7882 */ /* 0x000fe20000000000 */
[----:B------:R-:W-:Y:S02]  /*18220*/  UIADD3.X UR14, UR15, -0x1, URZ, UP2, !UPT ;  /* 0xffffffff0f0e7890 */ /* 0x000fe400097fe43f */
[----:B------:R-:W-:-:S02]  /*18230*/  UIADD3.X UR13, UR13, -0x1, URZ, UP1, !UPT ;  /* 0xffffffff0d0d7890 */ /* 0x000fc40008ffe43f */
[----:B------:R-:W-:Y:S02]  /*18240*/  ULOP3.LUT UR15, UR53, 0x2, URZ, 0xfc, !UPT ;  /* 0x00000002350f7892 */ /* 0x000fe4000f8efc3f */
[----:B------:R-:W-:Y:S02]  /*18250*/  UIADD3 UR16, UR8, -0x1, URZ ;  /* 0xffffffff08107890 */ /* 0x000fe4000fffe03f */
[----:B------:R-:W-:Y:S02]  /*18260*/  UIADD3 UR17, UR7, -0x1, URZ ;  /* 0xffffffff07117890 */ /* 0x000fe4000fffe03f */
[----:B------:R-:W-:Y:S02]  /*18270*/  UIADD3 UR18, UR18, -0x1, URZ ;  /* 0xffffffff12127890 */ /* 0x000fe4000fffe03f */
[----:B------:R-:W-:Y:S02]  /*18280*/  USHF.L.U32 UR19, UR26, UR24, URZ ;  /* 0x000000181a137299 */ /* 0x000fe4000800063f */
[----:B------:R-:W-:-:S02]  /*18290*/  ULOP3.LUT UR20, URZ, UR25, URZ, 0x33, !UPT ;  /* 0x000000193f147292 */ /* 0x000fc4000f8e333f */
[----:B------:R-:W-:Y:S01]  /*182a0*/  UIADD3 UR21, UR23, UR21, URZ ;  /* 0x0000001517157290 */ /* 0x000fe2000fffe03f */
[----:B-1----:R-:W-:-:S15]  /*182b0*/  @P1 R2UR UR40, R2 ;  /* 0x00000000022812ca */ /* 0x002fde00000e0000 */
.L_x_334:
[----:B------:R-:W1:Y:S01]  /*182c0*/  LDC.64 R2, c[0x0][0x8f8] ;  /* 0x00023e00ff027b82 */ /* 0x000e620000000a00 */
[----:B------:R-:W-:Y:S01]  /*182d0*/  UIADD3 UR10, UP1, UR10, UR22, URZ ;  /* 0x000000160a0a7290 */ /* 0x000fe2000ff3e03f */
[----:B------:R-:W-:Y:S01]  /*182e0*/  ISETP.NE.AND P2, PT, R15, RZ, PT ;  /* 0x000000ff0f00720c */ /* 0x000fe20003f45270 */
[----:B------:R-:W-:Y:S01]  /*182f0*/  UMOV UR24, 0xffffffff ;  /* 0xffffffff00187882 */ /* 0x000fe20000000000 */
[----:B------:R-:W-:Y:S01]  /*18300*/  UMOV UR25, 0xffffffff ;  /* 0xffffffff00197882 */ /* 0x000fe20000000000 */
[----:B------:R-:W-:Y:S01]  /*18310*/  UIADD3.X UR9, UR9, UR21, URZ, UP1, !UPT ;  /* 0x0000001509097290 */ /* 0x000fe20008ffe43f */
[----:B------:R-:W-:Y:S01]  /*18320*/  MOV R19, RZ ;  /* 0x000000ff00137202 */ /* 0x000fe20000000f00 */
[----:B------:R-:W-:Y:S01]  /*18330*/  UMOV UR26, 0xffffffff ;  /* 0xffffffff001a7882 */ /* 0x000fe20000000000 */
[----:B-1----:R-:W-:-:S03]  /*18340*/  ISETP.LE.U32.AND P1, PT, R2, UR10, PT ;  /* 0x0000000a02007c0c */ /* 0x002fc6000bf23070 */
[----:B------:R-:W-:-:S05]  /*18350*/  IMAD.U32 R2, RZ, RZ, UR9 ;  /* 0x00000009ff027e24 */ /* 0x000fca000f8e00ff */
[----:B------:R-:W-:-:S13]  /*18360*/  ISETP.GE.U32.AND.EX P1, PT, R2, R3, PT, P1 ;  /* 0x000000030200720c */ /* 0x000fda0003f26110 */
[----:B---345:R-:W-:Y:S05]  /*18370*/  @P2 BRA P1, `(.L_x_314) ;  /* 0x0000001800442947 */ /* 0x038fea0000800000 */
[----:B------:R-:W-:-:S04]  /*18380*/  IADD3 R2, P2, R6, UR5, RZ ;  /* 0x0000000506027c10 */ /* 0x000fc8000ff5e0ff */
[----:B------:R-:W-:Y:S02]  /*18390*/  ISETP.GT.U32.AND P1, PT, R2, UR10, PT ;  /* 0x0000000a02007c0c */ /* 0x000fe4000bf24070 */
[----:B------:R-:W-:-:S04]  /*183a0*/  IADD3.X R2, R7, UR4, RZ, P2, !PT ;  /* 0x0000000407027c10 */ /* 0x000fc800097fe4ff */
[----:B------:R-:W-:-:S13]  /*183b0*/  ISETP.GT.U32.AND.EX P1, PT, R2, UR9, PT, P1 ;  /* 0x0000000902007c0c */ /* 0x000fda000bf24110 */
[----:B------:R-:W-:Y:S05]  /*183c0*/  @P1 BRA `(.L_x_315) ;  /* 0x0000001400241947 */ /* 0x000fea0003800000 */
[----:B------:R-:W-:Y:S01]  /*183d0*/  VIADD R11, R20, UR6 ;  /* 0x00000006140b7c36 */ /* 0x000fe20008000000 */
[----:B------:R-:W-:Y:S01]  /*183e0*/  ULDC UR24, c[0x0][0x910] ;  /* 0x0002440000187ab9 */ /* 0x000fe20000000800 */
[----:B------:R-:W-:Y:S01]  /*183f0*/  MOV R23, R8 ;  /* 0x0000000800177202 */ /* 0x000fe20000000f00 */
[----:B------:R-:W-:Y:S02]  /*18400*/  IMAD.MOV.U32 R16, RZ, RZ, R0 ;  /* 0x000000ffff107224 */ /* 0x000fe400078e0000 */
[----:B------:R-:W-:-:S04]  /*18410*/  IADD3 R12, R11, 0x20, RZ ;  /* 0x000000200b0c7810 */ /* 0x000fc80007ffe0ff */
[----:B------:R-:W-:-:S13]  /*18420*/  ISETP.GE.AND P1, PT, R12, UR24, PT ;  /* 0x000000180c007c0c */ /* 0x000fda000bf26270 */
[----:B------:R-:W1:Y:S01]  /*18430*/  @!P1 LDC.64 R2, c[0x0][0x918] ;  /* 0x00024600ff029b82 */ /* 0x000e620000000a00 */
[----:B------:R-:W-:Y:S01]  /*18440*/  @!P1 VIADD R7, R11, 0x20 ;  /* 0x000000200b079836 */ /* 0x000fe20000000000 */
[----:B------:R-:W-:Y:S01]  /*18450*/  BSSY B0, `(.L_x_316) ;  /* 0x0000064000007945 */ /* 0x000fe20003800000 */
[----:B------:R-:W-:Y:S02]  /*18460*/  MOV R6, 0x7fffffff ;  /* 0x7fffffff00067802 */ /* 0x000fe40000000f00 */
[----:B-1----:R-:W-:-:S05]  /*18470*/  @!P1 IMAD.WIDE R2, R7, 0xc, R2 ;  /* 0x0000000c07029825 */ /* 0x002fca00078e0202 */
[----:B------:R1:W5:Y:S04]  /*18480*/  @!P1 LDG.E R8, desc[UR56][R2.64] ;  /* 0x0000003802089981 */ /* 0x000368000c1e1900 */
[----:B------:R1:W5:Y:S01]  /*18490*/  @!P1 LDG.E R0, desc[UR56][R2.64+0x4] ;  /* 0x0000043802009981 */ /* 0x000362000c1e1900 */
[----:B------:R-:W-:Y:S01]  /*184a0*/  ISETP.GE.AND P1, PT, R11, UR24, PT ;  /* 0x000000180b007c0c */ /* 0x000fe2000bf26270 */
[----:B------:R-:W-:-:S12]  /*184b0*/  IMAD.MOV.U32 R7, RZ, RZ, RZ ;  /* 0x000000ffff077224 */ /* 0x000fd800078e00ff */
[----:B-1----:R-:W-:Y:S05]  /*184c0*/  @P1 BRA `(.L_x_317) ;  /* 0x0000000400701947 */ /* 0x002fea0003800000 */
[----:B------:R-:W-:Y:S01]  /*184d0*/  IABS R7, R9 ;  /* 0x0000000900077213 */ /* 0x000fe20000000000 */
[----:B------:R-:W-:Y:S01]  /*184e0*/  ULDC UR25, c[0x0][0x8f0] ;  /* 0x00023c0000197ab9 */ /* 0x000fe20000000800 */
[----:B------:R-:W-:Y:S02]  /*184f0*/  IABS R6, R10 ;  /* 0x0000000a00067213 */ /* 0x000fe40000000000 */
[----:B------:R-:W1:Y:S01]  /*18500*/  I2F.RP R3, R7 ;  /* 0x0000000700037306 */ /* 0x000e620000209400 */
[----:B------:R-:W-:Y:S02]  /*18510*/  PLOP3.LUT P3, PT, PT, PT, UP0, 0x80, 0x0 ;  /* 0x000000000000781c */ /* 0x000fe40003f6f008 */
[C---:B------:R-:W-:Y:S02]  /*18520*/  IADD3 R22, P2, R16.reuse, UR12, RZ ;  /* 0x0000000c10167c10 */ /* 0x040fe4000ff5e0ff */
[C---:B------:R-:W-:Y:S02]  /*18530*/  IADD3 R21, P1, R23.reuse, UR11, RZ ;  /* 0x0000000b17157c10 */ /* 0x040fe4000ff3e0ff */
[----:B------:R-:W-:Y:S01]  /*18540*/  LEA.HI.X.SX32 R25, R16, UR14, 0x1, P2 ;  /* 0x0000000e10197c11 */ /* 0x000fe200090f0eff */
[----:B------:R-:W3:Y:S01]  /*18550*/  I2F.RP R2, R6 ;  /* 0x0000000600027306 */ /* 0x000ee20000209400 */
[----:B------:R-:W-:-:S07]  /*18560*/  LEA.HI.X.SX32 R24, R23, UR13, 0x1, P1 ;  /* 0x0000000d17187c11 */ /* 0x000fce00088f0eff */
[----:B-1----:R-:W1:Y:S08]  /*18570*/  MUFU.RCP R3, R3 ;  /* 0x0000000300037308 */ /* 0x002e700000001000 */
[----:B---3--:R-:W3:Y:S01]  /*18580*/  MUFU.RCP R2, R2 ;  /* 0x0000000200027308 */ /* 0x008ee20000001000 */
[----:B-1----:R-:W-:-:S07]  /*18590*/  IADD3 R19, R3, 0xffffffe, RZ ;  /* 0x0ffffffe03137810 */ /* 0x002fce0007ffe0ff */
[----:B------:R-:W1:Y:S01]  /*185a0*/  F2I.FTZ.U32.TRUNC.NTZ R19, R19 ;  /* 0x0000001300137305 */ /* 0x000e62000021f000 */
[----:B---3--:R-:W-:-:S07]  /*185b0*/  VIADD R17, R2, 0xffffffe ;  /* 0x0ffffffe02117836 */ /* 0x008fce0000000000 */
[----:B------:R-:W3:Y:S01]  /*185c0*/  F2I.FTZ.U32.TRUNC.NTZ R17, R17 ;  /* 0x0000001100117305 */ /* 0x000ee2000021f000 */
[----:B-1----:R-:W-:Y:S01]  /*185d0*/  IADD3 R18, RZ, -R19, RZ ;  /* 0x80000013ff127210 */ /* 0x002fe20007ffe0ff */
[----:B---3--:R-:W-:Y:S01]  /*185e0*/  IMAD.MOV R16, RZ, RZ, -R17 ;  /* 0x000000ffff107224 */ /* 0x008fe200078e0a11 */
[----:B------:R-:W-:Y:S06]  /*185f0*/  @!P3 BRA `(.L_x_318) ;  /* 0x000000000034b947 */ /* 0x000fec0003800000 */
[----:B------:R-:W-:Y:S01]  /*18600*/  ULDC UR6, c[0x0][0x8dc] ;  /* 0x0002370000067ab9 */ /* 0x000fe20000000800 */
[----:B------:R-:W-:Y:S01]  /*18610*/  ULDC.64 UR26, c[0x0][0x8d0] ;  /* 0x00023400001a7ab9 */ /* 0x000fe20000000a00 */
[----:B------:R-:W-:-:S04]  /*18620*/  IADD3 R3, P1, R21, UR6, RZ ;  /* 0x0000000615037c10 */ /* 0x000fc8000ff3e0ff */
[----:B------:R-:W-:-:S05]  /*18630*/  IADD3.X R21, RZ, R24, RZ, P1, !PT ;  /* 0x00000018ff157210 */ /* 0x000fca0000ffe4ff */
[----:B------:R-:W-:-:S04]  /*18640*/  IMAD.WIDE.U32 R4, R21, UR26, RZ ;  /* 0x0000001a15047c25 */ /* 0x000fc8000f8e00ff */
[----:B------:R-:W-:-:S04]  /*18650*/  IMAD.WIDE.U32 R4, P1, R3, UR27, R4 ;  /* 0x0000001b03047c25 */ /* 0x000fc8000f820004 */
[----:B------:R-:W-:Y:S01]  /*18660*/  IMAD.WIDE.U32 R2, R3, UR26, RZ ;  /* 0x0000001a03027c25 */ /* 0x000fe2000f8e00ff */
[----:B------:R-:W-:-:S04]  /*18670*/  MOV R2, R5 ;  /* 0x0000000500027202 */ /* 0x000fc80000000f00 */
[----:B------:R-:W-:Y:S01]  /*18680*/  IADD3 RZ, P2, R3, R4, RZ ;  /* 0x0000000403ff7210 */ /* 0x000fe20007f5e0ff */
[----:B------:R-:W-:-:S04]  /*18690*/  IMAD.X R3, RZ, RZ, RZ, P1 ;  /* 0x000000ffff037224 */ /* 0x000fc800008e06ff */
[----:B------:R-:W-:-:S04]  /*186a0*/  IMAD.WIDE.U32.X R2, R21, UR27, R2, P2 ;  /* 0x0000001b15027c25 */ /* 0x000fc800090e0402 */
[----:B------:R-:W-:Y:S01]  /*186b0*/  IMAD.MOV.U32 R21, RZ, RZ, R2 ;  /* 0x000000ffff157224 */ /* 0x000fe200078e0002 */
[----:B------:R-:W-:-:S07]  /*186c0*/  MOV R24, R3 ;  /* 0x0000000300187202 */ /* 0x000fce0000000f00 */
.L_x_318:
[----:B------:R-:W-:Y:S05]  /*186d0*/  @!P0 BRA `(.L_x_319) ;  /* 0x0000000000348947 */ /* 0x000fea0003800000 */
[----:B------:R-:W-:Y:S01]  /*186e0*/  ULDC UR6, c[0x0][0x8f4] ;  /* 0x00023d0000067ab9 */ /* 0x000fe20000000800 */
[----:B------:R-:W-:Y:S01]  /*186f0*/  ULDC.64 UR26, c[0x0][0x8e8] ;  /* 0x00023a00001a7ab9 */ /* 0x000fe20000000a00 */
[----:B------:R-:W-:-:S05]  /*18700*/  IADD3 R3, P1, R22, UR6, RZ ;  /* 0x0000000616037c10 */ /* 0x000fca000ff3e0ff */
[----:B------:R-:W-:-:S04]  /*18710*/  IMAD.X R23, RZ, RZ, R25, P1 ;  /* 0x000000ffff177224 */ /* 0x000fc800008e0619 */
[----:B------:R-:W-:-:S04]  /*18720*/  IMAD.WIDE.U32 R4, R23, UR26, RZ ;  /* 0x0000001a17047c25 */ /* 0x000fc8000f8e00ff */
[----:B------:R-:W-:-:S04]  /*18730*/  IMAD.WIDE.U32 R4, P1, R3, UR27, R4 ;  /* 0x0000001b03047c25 */ /* 0x000fc8000f820004 */
[----:B------:R-:W-:-:S04]  /*18740*/  IMAD.WIDE.U32 R2, R3, UR26, RZ ;  /* 0x0000001a03027c25 */ /* 0x000fc8000f8e00ff */
[----:B------:R-:W-:Y:S01]  /*18750*/  IMAD.MOV.U32 R2, RZ, RZ, R5 ;  /* 0x000000ffff027224 */ /* 0x000fe200078e0005 */
[----:B------:R-:W-:Y:S02]  /*18760*/  IADD3 RZ, P2, R3, R4, RZ ;  /* 0x0000000403ff7210 */ /* 0x000fe40007f5e0ff */
[----:B------:R-:W-:-:S03]  /*18770*/  IADD3.X R3, RZ, RZ, RZ, P1, !PT ;  /* 0x000000ffff037210 */ /* 0x000fc60000ffe4ff */
[----:B------:R-:W-:-:S04]  /*18780*/  IMAD.WIDE.U32.X R2, R23, UR27, R2, P2 ;  /* 0x0000001b17027c25 */ /* 0x000fc800090e0402 */
[----:B------:R-:W-:Y:S01]  /*18790*/  IMAD.MOV.U32 R25, RZ, RZ, R3 ;  /* 0x000000ffff197224 */ /* 0x000fe200078e0003 */
[----:B------:R-:W-:-:S07]  /*187a0*/  MOV R22, R2 ;  /* 0x0000000200167202 */ /* 0x000fce0000000f00 */
.L_x_319:
[----:B------:R-:W-:Y:S01]  /*187b0*/  MOV R2, RZ ;  /* 0x000000ff00027202 */ /* 0x000fe20000000f00 */
[----:B------:R-:W-:Y:S01]  /*187c0*/  IMAD R18, R18, R7, RZ ;  /* 0x0000000712127224 */ /* 0x000fe200078e02ff */
[----:B------:R-:W-:Y:S01]  /*187d0*/  SHF.R.U64 R22, R22, UR25, R25 ;  /* 0x0000001916167c19 */ /* 0x000fe20008001219 */
[----:B------:R-:W-:Y:S01]  /*187e0*/  IMAD.MOV.U32 R3, RZ, RZ, R19 ;  /* 0x000000ffff037224 */ /* 0x000fe200078e0013 */
[----:B------:R-:W-:Y:S01]  /*187f0*/  ULDC UR6, c[0x0][0x8d8] ;  /* 0x0002360000067ab9 */ /* 0x000fe20000000800 */
[----:B------:R-:W-:Y:S01]  /*18800*/  IMAD R4, R16, R6, RZ ;  /* 0x0000000610047224 */ /* 0x000fe200078e02ff */
[----:B------:R-:W-:Y:S01]  /*18810*/  SHF.R.U64 R21, R21, UR6, R24 ;  /* 0x0000000615157c19 */ /* 0x000fe20008001218 */
[----:B------:R-:W-:Y:S01]  /*18820*/  IMAD.HI.U32 R19, R19, R18, R2 ;  /* 0x0000001213137227 */ /* 0x000fe200078e0002 */
[----:B------:R-:W-:Y:S02]  /*18830*/  MOV R3, R17 ;  /* 0x0000001100037202 */ /* 0x000fe40000000f00 */
[----:B------:R-:W-:-:S02]  /*18840*/  IADD3 R16, R21, UR16, RZ ;  /* 0x0000001015107c10 */ /* 0x000fc4000fffe0ff */
[----:B------:R-:W-:Y:S01]  /*18850*/  IABS R18, R9 ;  /* 0x0000000900127213 */ /* 0x000fe20000000000 */
[----:B------:R-:W-:Y:S01]  /*18860*/  IMAD.HI.U32 R2, R17, R4, R2 ;  /* 0x0000000411027227 */ /* 0x000fe200078e0002 */
[----:B------:R-:W-:Y:S02]  /*18870*/  IABS R3, R10 ;  /* 0x0000000a00037213 */ /* 0x000fe40000000000 */
[----:B------:R-:W-:Y:S01]  /*18880*/  IABS R5, R16 ;  /* 0x0000001000057213 */ /* 0x000fe20000000000 */
[----:B------:R-:W-:Y:S01]  /*18890*/  VIADD R17, R22, UR17 ;  /* 0x0000001116117c36 */ /* 0x000fe20008000000 */
[----:B------:R-:W-:Y:S01]  /*188a0*/  PLOP3.LUT P5, PT, PT, PT, UP3, 0x80, 0x0 ;  /* 0x000000000000781c */ /* 0x000fe20003faf038 */
[----:B------:R-:W-:Y:S01]  /*188b0*/  IMAD.MOV R21, RZ, RZ, -R18 ;  /* 0x000000ffff157224 */ /* 0x000fe200078e0a12 */
[----:B------:R-:W-:Y:S01]  /*188c0*/  IADD3 R18, RZ, -R3, RZ ;  /* 0x80000003ff127210 */ /* 0x000fe20007ffe0ff */
[----:B------:R-:W-:Y:S01]  /*188d0*/  IMAD.HI.U32 R2, R2, R5, RZ ;  /* 0x0000000502027227 */ /* 0x000fe200078e00ff */
[----:B------:R-:W-:-:S05]  /*188e0*/  IABS R4, R17 ;  /* 0x0000001100047213 */ /* 0x000fca0000000000 */
[----:B------:R-:W-:-:S04]  /*188f0*/  IMAD.HI.U32 R3, R19, R4, RZ ;  /* 0x0000000413037227 */ /* 0x000fc800078e00ff */
[----:B------:R-:W-:Y:S02]  /*18900*/  IMAD R4, R3, R21, R4 ;  /* 0x0000001503047224 */ /* 0x000fe400078e0204 */
[----:B------:R-:W-:-:S03]  /*18910*/  IMAD R3, R2, R18, R5 ;  /* 0x0000001202037224 */ /* 0x000fc600078e0205 */
[----:B------:R-:W-:Y:S02]  /*18920*/  ISETP.GT.U32.AND P2, PT, R7, R4, PT ;  /* 0x000000040700720c */ /* 0x000fe40003f44070 */
[----:B------:R-:W-:-:S11]  /*18930*/  ISETP.GT.U32.AND P1, PT, R6, R3, PT ;  /* 0x000000030600720c */ /* 0x000fd60003f24070 */
[----:B------:R-:W-:Y:S01]  /*18940*/  @!P2 IMAD.IADD R4, R4, 0x1, -R7 ;  /* 0x000000010404a824 */ /* 0x000fe200078e0a07 */
[----:B------:R-:W-:Y:S02]  /*18950*/  ISETP.GE.AND P2, PT, R17, RZ, PT ;  /* 0x000000ff1100720c */ /* 0x000fe40003f46270 */
[----:B------:R-:W-:Y:S02]  /*18960*/  @!P1 IADD3 R3, R3, -R6, RZ ;  /* 0x8000000603039210 */ /* 0x000fe40007ffe0ff */
[----:B------:R-:W-:Y:S02]  /*18970*/  ISETP.GT.U32.AND P4, PT, R7, R4, PT ;  /* 0x000000040700720c */ /* 0x000fe40003f84070 */
[----:B------:R-:W-:Y:S02]  /*18980*/  ISETP.GT.U32.AND P3, PT, R6, R3, PT ;  /* 0x000000030600720c */ /* 0x000fe40003f64070 */
[----:B------:R-:W-:-:S09]  /*18990*/  ISETP.GE.AND P1, PT, R16, RZ, PT ;  /* 0x000000ff1000720c */ /* 0x000fd20003f26270 */
[----:B------:R-:W-:Y:S01]  /*189a0*/  @!P4 IMAD.IADD R4, R4, 0x1, -R7 ;  /* 0x000000010404c824 */ /* 0x000fe200078e0a07 */
[----:B------:R-:W-:Y:S02]  /*189b0*/  ISETP.NE.AND P4, PT, RZ, UR7, PT ;  /* 0x00000007ff007c0c */ /* 0x000fe4000bf85270 */
[----:B------:R-:W-:Y:S01]  /*189c0*/  @!P3 IADD3 R3, R3, -R6, RZ ;  /* 0x800000060303b210 */ /* 0x000fe20007ffe0ff */
[----:B------:R-:W-:Y:S01]  /*189d0*/  @!P2 IMAD.MOV R4, RZ, RZ, -R4 ;  /* 0x000000ffff04a224 */ /* 0x000fe200078e0a04 */
[----:B------:R-:W-:Y:S02]  /*189e0*/  ISETP.NE.AND P3, PT, RZ, UR8, PT ;  /* 0x00000008ff007c0c */ /* 0x000fe4000bf65270 */
[----:B------:R-:W-:-:S07]  /*189f0*/  @!P1 IADD3 R3, -R3, RZ, RZ ;  /* 0x000000ff03039210 */ /* 0x000fce0007ffe1ff */
[----:B------:R-:W-:-:S04]  /*18a00*/  @!P4 LOP3.LUT R4, RZ, UR7, RZ, 0x33, !PT ;  /* 0x00000007ff04cc12 */ /* 0x000fc8000f8e33ff */
[----:B------:R-:W-:Y:S01]  /*18a10*/  @!P3 LOP3.LUT R3, RZ, UR8, RZ, 0x33, !PT ;  /* 0x00000008ff03bc12 */ /* 0x000fe2000f8e33ff */
[----:B------:R-:W-:-:S03]  /*18a20*/  IMAD.IADD R4, R17, 0x1, -R4 ;  /* 0x0000000111047824 */ /* 0x000fc600078e0a04 */
[----:B------:R-:W-:-:S04]  /*18a30*/  IADD3 R3, R16, -R3, RZ ;  /* 0x8000000310037210 */ /* 0x000fc80007ffe0ff */
[----:B------:R-:W-:Y:S01]  /*18a40*/  SEL R2, R4, R3, !P5 ;  /* 0x0000000304027207 */ /* 0x000fe20006800000 */
[----:B------:R-:W-:-:S03]  /*18a50*/  IMAD R6, R3, R4, RZ ;  /* 0x0000000403067224 */ /* 0x000fc600078e02ff */
[--C-:B------:R-:W-:Y:S01]  /*18a60*/  SHF.R.S32.HI R5, RZ, 0x1f, R2.reuse ;  /* 0x0000001fff057819 */ /* 0x100fe20000011402 */
[----:B------:R-:W-:Y:S01]  /*18a70*/  IMAD.MOV.U32 R4, RZ, RZ, R2 ;  /* 0x000000ffff047224 */ /* 0x000fe200078e0002 */
[----:B------:R-:W-:-:S07]  /*18a80*/  SHF.R.S32.HI R7, RZ, 0x1f, R6 ;  /* 0x0000001fff077819 */ /* 0x000fce0000011406 */
.L_x_317:
[----:B--2---:R-:W-:Y:S05]  /*18a90*/  BSYNC B0 ;  /* 0x0000000000007941 */ /* 0x004fea0003800000 */
.L_x_316:
[----:B------:R-:W1:Y:S01]  /*18aa0*/  SHFL.UP PT, R3, R6, 0x1, RZ ;  /* 0x0420000006037989 */ /* 0x000e6200000e00ff */
[----:B------:R-:W-:-:S03]  /*18ab0*/  ISETP.NE.AND P1, PT, R20, RZ, PT ;  /* 0x000000ff1400720c */ /* 0x000fc60003f25270 */
[----:B------:R-:W2:Y:S01]  /*18ac0*/  SHFL.UP PT, R2, R7, 0x1, RZ ;  /* 0x0420000007027989 */ /* 0x000ea200000e00ff */
[----:B-1----:R-:W-:Y:S02]  /*18ad0*/  SEL R3, R3, RZ, P1 ;  /* 0x000000ff03037207 */ /* 0x002fe40000800000 */
[----:B--2---:R-:W-:Y:S02]  /*18ae0*/  SEL R2, R2, RZ, P1 ;  /* 0x000000ff02027207 */ /* 0x004fe40000800000 */
[----:B------:R-:W-:-:S04]  /*18af0*/  IADD3 R18, P2, R3, R6, RZ ;  /* 0x0000000603127210 */ /* 0x000fc80007f5e0ff */
[----:B------:R-:W-:Y:S01]  /*18b00*/  IADD3.X R19, R2, R7, RZ, P2, !PT ;  /* 0x0000000702137210 */ /* 0x000fe200017fe4ff */
[----:B------:R-:W1:Y:S01]  /*18b10*/  SHFL.UP PT, R3, R18, 0x2, RZ ;  /* 0x0440000012037989 */ /* 0x000e6200000e00ff */
[----:B------:R-:W-:-:S03]  /*18b20*/  ISETP.GE.U32.AND P2, PT, R20, 0x2, PT ;  /* 0x000000021400780c */ /* 0x000fc60003f46070 */
[----:B------:R-:W2:Y:S01]  /*18b30*/  SHFL.UP PT, R2, R19, 0x2, RZ ;  /* 0x0440000013027989 */ /* 0x000ea200000e00ff */
[----:B-1----:R-:W-:-:S04]  /*18b40*/  SEL R3, R3, RZ, P2 ;  /* 0x000000ff03037207 */ /* 0x002fc80001000000 */
[----:B------:R-:W-:Y:S02]  /*18b50*/  IADD3 R16, P3, R3, R18, RZ ;  /* 0x0000001203107210 */ /* 0x000fe40007f7e0ff */
[----:B--2---:R-:W-:-:S03]  /*18b60*/  SEL R2, R2, RZ, P2 ;  /* 0x000000ff02027207 */ /* 0x004fc60001000000 */
[----:B------:R-:W1:Y:S02]  /*18b70*/  SHFL.UP PT, R3, R16, 0x4, RZ ;  /* 0x0480000010037989 */ /* 0x000e6400000e00ff */
[----:B------:R-:W-:Y:S01]  /*18b80*/  IMAD.X R17, R2, 0x1, R19, P3 ;  /* 0x0000000102117824 */ /* 0x000fe200018e0613 */
[----:B------:R-:W-:-:S04]  /*18b90*/  ISETP.GE.U32.AND P3, PT, R20, 0x4, PT ;  /* 0x000000041400780c */ /* 0x000fc80003f66070 */
[----:B------:R-:W2:Y:S01]  /*18ba0*/  SHFL.UP PT, R2, R17, 0x4, RZ ;  /* 0x0480000011027989 */ /* 0x000ea200000e00ff */
[----:B-1----:R-:W-:-:S04]  /*18bb0*/  SEL R3, R3, RZ, P3 ;  /* 0x000000ff03037207 */ /* 0x002fc80001800000 */
[----:B------:R-:W-:Y:S02]  /*18bc0*/  IADD3 R18, P4, R3, R16, RZ ;  /* 0x0000001003127210 */ /* 0x000fe40007f9e0ff */
[----:B--2---:R-:W-:-:S03]  /*18bd0*/  SEL R2, R2, RZ, P3 ;  /* 0x000000ff02027207 */ /* 0x004fc60001800000 */
[----:B------:R-:W1:Y:S01]  /*18be0*/  SHFL.UP PT, R3, R18, 0x8, RZ ;  /* 0x0500000012037989 */ /* 0x000e6200000e00ff */
[----:B------:R-:W-:Y:S02]  /*18bf0*/  IADD3.X R19, R2, R17, RZ, P4, !PT ;  /* 0x0000001102137210 */ /* 0x000fe400027fe4ff */
        /* <DEDUP_REMOVED lines=11> */
[----:B--2---:R-:W-:-:S04]  /*18cb0*/  SEL R2, R2, RZ, P5 ;  /* 0x000000ff02027207 */ /* 0x004fc80002800000 */
[----:B------:R-:W-:Y:S02]  /*18cc0*/  IADD3.X R18, R2, R17, RZ, P6, !PT ;  /* 0x0000001102127210 */ /* 0x000fe400037fe4ff */
[----:B------:R-:W-:-:S04]  /*18cd0*/  IADD3 R2, P6, R19, UR5, RZ ;  /* 0x0000000513027c10 */ /* 0x000fc8000ffde0ff */
[----:B------:R-:W-:Y:S02]  /*18ce0*/  IADD3.X R3, R18, UR4, RZ, P6, !PT ;  /* 0x0000000412037c10 */ /* 0x000fe4000b7fe4ff */
[----:B------:R-:W-:-:S04]  /*18cf0*/  ISETP.GT.U32.AND P6, PT, R2, UR10, PT ;  /* 0x0000000a02007c0c */ /* 0x000fc8000bfc4070 */
[----:B------:R-:W-:-:S13]  /*18d00*/  ISETP.GT.U32.AND.EX P6, PT, R3, UR9, PT, P6 ;  /* 0x0000000903007c0c */ /* 0x000fda000bfc4160 */
[----:B------:R-:W-:-:S04]  /*18d10*/  VOTE.ANY R16, PT, P6 ;  /* 0x0000000000107806 */ /* 0x000fc800030e0100 */
[----:B------:R-:W-:-:S13]  /*18d20*/  ISETP.NE.AND P6, PT, R16, RZ, PT ;  /* 0x000000ff1000720c */ /* 0x000fda0003fc5270 */
[----:B------:R-:W-:Y:S05]  /*18d30*/  @P6 BRA `(.L_x_320) ;  /* 0x0000000800786947 */ /* 0x000fea0003800000 */
[----:B------:R-:W-:Y:S01]  /*18d40*/  IMAD.MOV.U32 R19, RZ, RZ, R2 ;  /* 0x000000ffff137224 */ /* 0x000fe200078e0002 */
[----:B------:R-:W-:Y:S01]  /*18d50*/  MOV R21, R3 ;  /* 0x0000000300157202 */ /* 0x000fe20000000f00 */
[----:B------:R-:W-:Y:S01]  /*18d60*/  ULDC UR24, c[0x0][0x910] ;  /* 0x0002440000187ab9 */ /* 0x000fe20000000800 */
[----:B------:R-:W-:Y:S01]  /*18d70*/  ULDC UR25, c[0x0][0x8f4] ;  /* 0x00023d0000197ab9 */ /* 0x000fe20000000800 */
[----:B------:R-:W-:Y:S01]  /*18d80*/  ULDC UR6, c[0x0][0x8dc] ;  /* 0x0002370000067ab9 */ /* 0x000fe20000000800 */
[----:B------:R-:W-:Y:S01]  /*18d90*/  ULDC UR30, c[0x0][0x8d8] ;  /* 0x00023600001e7ab9 */ /* 0x000fe20000000800 */
[----:B------:R-:W-:Y:S01]  /*18da0*/  ULDC UR31, c[0x0][0x8f0] ;  /* 0x00023c00001f7ab9 */ /* 0x000fe20000000800 */
[----:B------:R-:W-:Y:S01]  /*18db0*/  ULDC.64 UR26, c[0x0][0x8d0] ;  /* 0x00023400001a7ab9 */ /* 0x000fe20000000a00 */
[----:B------:R-:W-:-:S05]  /*18dc0*/  ULDC.64 UR28, c[0x0][0x8e8] ;  /* 0x00023a00001c7ab9 */ /* 0x000fca0000000a00 */
.L_x_325:
[----:B------:R-:W-:Y:S01]  /*18dd0*/  IMAD.MOV.U32 R11, RZ, RZ, R12 ;  /* 0x000000ffff0b7224 */ /* 0x000fe200078e000c */
[----:B------:R-:W-:Y:S01]  /*18de0*/  IADD3 R12, R12, 0x20, RZ ;  /* 0x000000200c0c7810 */ /* 0x000fe20007ffe0ff */
[----:B-----5:R-:W-:Y:S01]  /*18df0*/  IMAD.MOV.U32 R17, RZ, RZ, R0 ;  /* 0x000000ffff117224 */ /* 0x020fe200078e0000 */
[----:B------:R-:W-:Y:S02]  /*18e00*/  MOV R16, R8 ;  /* 0x0000000800107202 */ /* 0x000fe40000000f00 */
[----:B------:R-:W-:-:S13]  /*18e10*/  ISETP.GE.AND P6, PT, R12, UR24, PT ;  /* 0x000000180c007c0c */ /* 0x000fda000bfc6270 */
[----:B------:R-:W1:Y:S01]  /*18e20*/  @!P6 LDC.64 R2, c[0x0][0x918] ;  /* 0x00024600ff02eb82 */ /* 0x000e620000000a00 */
[----:B------:R-:W2:Y:S01]  /*18e30*/  SHFL.IDX PT, R21, R21, 0x1f, 0x1f ;  /* 0x03e01f0015157f89 */ /* 0x000ea200000e0000 */
[----:B------:R-:W-:-:S03]  /*18e40*/  @!P6 VIADD R7, R11, 0x20 ;  /* 0x000000200b07e836 */ /* 0x000fc60000000000 */
[----:B------:R-:W3:Y:S01]  /*18e50*/  SHFL.IDX PT, R19, R19, 0x1f, 0x1f ;  /* 0x03e01f0013137f89 */ /* 0x000ee200000e0000 */
[----:B------:R-:W-:Y:S01]  /*18e60*/  BSSY B0, `(.L_x_321) ;  /* 0x0000064000007945 */ /* 0x000fe20003800000 */
[----:B-1----:R-:W-:-:S05]  /*18e70*/  @!P6 IMAD.WIDE R2, R7, 0xc, R2 ;  /* 0x0000000c0702e825 */ /* 0x002fca00078e0202 */
[----:B------:R1:W5:Y:S04]  /*18e80*/  @!P6 LDG.E R8, desc[UR56][R2.64] ;  /* 0x000000380208e981 */ /* 0x000368000c1e1900 */
[----:B------:R1:W5:Y:S01]  /*18e90*/  @!P6 LDG.E R0, desc[UR56][R2.64+0x4] ;  /* 0x000004380200e981 */ /* 0x000362000c1e1900 */
[----:B------:R-:W-:Y:S01]  /*18ea0*/  ISETP.GE.AND P6, PT, R11, UR24, PT ;  /* 0x000000180b007c0c */ /* 0x000fe2000bfc6270 */
[----:B------:R-:W-:Y:S01]  /*18eb0*/  IMAD.MOV.U32 R7, RZ, RZ, RZ ;  /* 0x000000ffff077224 */ /* 0x000fe200078e00ff */
[----:B--2---:R-:W-:Y:S02]  /*18ec0*/  R2UR UR4, R21 ;  /* 0x00000000150472ca */ /* 0x004fe400000e0000 */
[----:B---3--:R-:W-:Y:S02]  /*18ed0*/  R2UR UR5, R19 ;  /* 0x00000000130572ca */ /* 0x008fe400000e0000 */
[----:B------:R-:W-:-:S07]  /*18ee0*/  MOV R6, 0x7fffffff ;  /* 0x7fffffff00067802 */ /* 0x000fce0000000f00 */
[----:B-1----:R-:W-:Y:S06]  /*18ef0*/  @P6 BRA `(.L_x_322) ;  /* 0x0000000400686947 */ /* 0x002fec0003800000 */
[----:B------:R-:W-:-:S04]  /*18f00*/  IADD3 R18, P6, R16, UR11, RZ ;  /* 0x0000000b10127c10 */ /* 0x000fc8000ffde0ff */
[----:B------:R-:W-:Y:S02]  /*18f10*/  LEA.HI.X.SX32 R21, R16, UR13, 0x1, P6 ;  /* 0x0000000d10157c11 */ /* 0x000fe4000b0f0eff */
[----:B------:R-:W-:Y:S02]  /*18f20*/  IABS R16, R9 ;  /* 0x0000000900107213 */ /* 0x000fe40000000000 */
[C---:B------:R-:W-:Y:S02]  /*18f30*/  IADD3 R22, P6, R17.reuse, UR12, RZ ;  /* 0x0000000c11167c10 */ /* 0x040fe4000ffde0ff */
[----:B------:R-:W1:Y:S02]  /*18f40*/  I2F.RP R2, R16 ;  /* 0x0000001000027306 */ /* 0x000e640000209400 */
[----:B------:R-:W-:Y:S02]  /*18f50*/  LEA.HI.X.SX32 R23, R17, UR14, 0x1, P6 ;  /* 0x0000000e11177c11 */ /* 0x000fe4000b0f0eff */
[----:B------:R-:W-:-:S04]  /*18f60*/  PLOP3.LUT P6, PT, PT, PT, UP0, 0x80, 0x0 ;  /* 0x000000000000781c */ /* 0x000fc80003fcf008 */
[----:B-1----:R-:W1:Y:S02]  /*18f70*/  MUFU.RCP R2, R2 ;  /* 0x0000000200027308 */ /* 0x002e640000001000 */
[----:B-1----:R-:W-:-:S06]  /*18f80*/  IADD3 R17, R2, 0xffffffe, RZ ;  /* 0x0ffffffe02117810 */ /* 0x002fcc0007ffe0ff */
[----:B------:R-:W1:Y:S02]  /*18f90*/  F2I.FTZ.U32.TRUNC.NTZ R17, R17 ;  /* 0x0000001100117305 */ /* 0x000e64000021f000 */
[----:B-1----:R-:W-:Y:S01]  /*18fa0*/  IMAD.MOV R19, RZ, RZ, -R17 ;  /* 0x000000ffff137224 */ /* 0x002fe200078e0a11 */
[----:B------:R-:W-:Y:S06]  /*18fb0*/  @!P6 BRA `(.L_x_323) ;  /* 0x00000000002ce947 */ /* 0x000fec0003800000 */
        /* <DEDUP_REMOVED lines=11> */
.L_x_323:
        /* <DEDUP_REMOVED lines=12> */
.L_x_324:
[----:B------:R-:W-:Y:S01]  /*19130*/  IABS R2, R9 ;  /* 0x0000000900027213 */ /* 0x000fe20000000000 */
[----:B------:R-:W-:Y:S01]  /*19140*/  IMAD R5, R19, R16, RZ ;  /* 0x0000001013057224 */ /* 0x000fe200078e02ff */
[----:B------:R-:W-:Y:S01]  /*19150*/  SHF.R.U64 R4, R22, UR31, R23 ;  /* 0x0000001f16047c19 */ /* 0x000fe20008001217 */
[----:B------:R-:W-:Y:S01]  /*19160*/  IMAD.MOV.U32 R3, RZ, RZ, R17 ;  /* 0x000000ffff037224 */ /* 0x000fe200078e0011 */
[----:B------:R-:W-:Y:S01]  /*19170*/  SHF.R.U64 R18, R18, UR30, R21 ;  /* 0x0000001e12127c19 */ /* 0x000fe20008001215 */
[----:B------:R-:W-:Y:S01]  /*19180*/  IMAD.MOV R7, RZ, RZ, -R2 ;  /* 0x000000ffff077224 */ /* 0x000fe200078e0a02 */
[----:B------:R-:W-:Y:S02]  /*19190*/  IADD3 R4, R4, UR17, RZ ;  /* 0x0000001104047c10 */ /* 0x000fe4000fffe0ff */
[----:B------:R-:W-:Y:S02]  /*191a0*/  MOV R2, RZ ;  /* 0x000000ff00027202 */ /* 0x000fe40000000f00 */
[----:B------:R-:W-:-:S02]  /*191b0*/  IABS R6, R4 ;  /* 0x0000000400067213 */ /* 0x000fc40000000000 */
[-C--:B------:R-:W-:Y:S01]  /*191c0*/  IABS R21, R10.reuse ;  /* 0x0000000a00157213 */ /* 0x080fe20000000000 */
[----:B------:R-:W-:Y:S01]  /*191d0*/  IMAD.HI.U32 R2, R17, R5, R2 ;  /* 0x0000000511027227 */ /* 0x000fe200078e0002 */
[----:B------:R-:W-:Y:S02]  /*191e0*/  IABS R17, R10 ;  /* 0x0000000a00117213 */ /* 0x000fe40000000000 */
[----:B------:R-:W-:Y:S01]  /*191f0*/  MOV R5, R6 ;  /* 0x0000000600057202 */ /* 0x000fe20000000f00 */
[----:B------:R-:W-:Y:S01]  /*19200*/  IMAD.MOV.U32 R3, RZ, RZ, R7 ;  /* 0x000000ffff037224 */ /* 0x000fe200078e0007 */
[----:B------:R-:W1:Y:S01]  /*19210*/  I2F.RP R6, R17 ;  /* 0x0000001100067306 */ /* 0x000e620000209400 */
[----:B------:R-:W-:Y:S02]  /*19220*/  VIADD R7, R18, UR16 ;  /* 0x0000001012077c36 */ /* 0x000fe40008000000 */
[----:B------:R-:W-:-:S03]  /*19230*/  IMAD.HI.U32 R2, R2, R5, RZ ;  /* 0x0000000502027227 */ /* 0x000fc600078e00ff */
[----:B------:R-:W-:Y:S01]  /*19240*/  IABS R18, R7 ;  /* 0x0000000700127213 */ /* 0x000fe20000000000 */
[----:B------:R-:W-:Y:S02]  /*19250*/  IMAD R5, R2, R3, R5 ;  /* 0x0000000302057224 */ /* 0x000fe400078e0205 */
[----:B------:R-:W-:-:S03]  /*19260*/  IMAD.MOV R21, RZ, RZ, -R21 ;  /* 0x000000ffff157224 */ /* 0x000fc600078e0a15 */
[----:B------:R-:W-:Y:S01]  /*19270*/  ISETP.GT.U32.AND P6, PT, R16, R5, PT ;  /* 0x000000051000720c */ /* 0x000fe20003fc4070 */
[----:B-1----:R-:W1:-:S12]  /*19280*/  MUFU.RCP R6, R6 ;  /* 0x0000000600067308 */ /* 0x002e580000001000 */
[----:B------:R-:W-:Y:S01]  /*19290*/  @!P6 IADD3 R5, R5, -R16, RZ ;  /* 0x800000100505e210 */ /* 0x000fe20007ffe0ff */
[----:B-1----:R-:W-:-:S04]  /*192a0*/  VIADD R2, R6, 0xffffffe ;  /* 0x0ffffffe06027836 */ /* 0x002fc80000000000 */
[----:B------:R1:W2:Y:S02]  /*192b0*/  F2I.FTZ.U32.TRUNC.NTZ R3, R2 ;  /* 0x0000000200037305 */ /* 0x0002a4000021f000 */
[----:B-1----:R-:W-:Y:S02]  /*192c0*/  MOV R2, RZ ;  /* 0x000000ff00027202 */ /* 0x002fe40000000f00 */
[----:B--2---:R-:W-:-:S05]  /*192d0*/  IADD3 R22, RZ, -R3, RZ ;  /* 0x80000003ff167210 */ /* 0x004fca0007ffe0ff */
[----:B------:R-:W-:-:S04]  /*192e0*/  IMAD R19, R22, R17, RZ ;  /* 0x0000001116137224 */ /* 0x000fc800078e02ff */
[----:B------:R-:W-:Y:S01]  /*192f0*/  IMAD.HI.U32 R6, R3, R19, R2 ;  /* 0x0000001303067227 */ /* 0x000fe200078e0002 */
[----:B------:R-:W-:-:S03]  /*19300*/  MOV R3, R18 ;  /* 0x0000001200037202 */ /* 0x000fc60000000f00 */
[----:B------:R-:W-:Y:S02]  /*19310*/  IMAD.MOV.U32 R18, RZ, RZ, R21 ;  /* 0x000000ffff127224 */ /* 0x000fe400078e0015 */
        /* <DEDUP_REMOVED lines=23> */
[----:B------:R-:W-:-:S07]  /*19490*/  SHF.R.S32.HI R7, RZ, 0x1f, R6 ;  /* 0x0000001fff077819 */ /* 0x000fce0000011406 */
.L_x_322:
[----:B------:R-:W-:Y:S05]  /*194a0*/  BSYNC B0 ;  /* 0x0000000000007941 */ /* 0x000fea0003800000 */
.L_x_321:
[----:B------:R-:W1:Y:S04]  /*194b0*/  SHFL.UP PT, R3, R6, 0x1, RZ ;  /* 0x0420000006037989 */ /* 0x000e6800000e00ff */
[----:B------:R-:W2:Y:S01]  /*194c0*/  SHFL.UP PT, R2, R7, 0x1, RZ ;  /* 0x0420000007027989 */ /* 0x000ea200000e00ff */
[----:B-1----:R-:W-:Y:S02]  /*194d0*/  SEL R3, R3, RZ, P1 ;  /* 0x000000ff03037207 */ /* 0x002fe40000800000 */
[----:B--2---:R-:W-:Y:S02]  /*194e0*/  SEL R2, R2, RZ, P1 ;  /* 0x000000ff02027207 */ /* 0x004fe40000800000 */
[----:B------:R-:W-:-:S04]  /*194f0*/  IADD3 R18, P6, R3, R6, RZ ;  /* 0x0000000603127210 */ /* 0x000fc80007fde0ff */
[----:B------:R-:W-:Y:S01]  /*19500*/  IADD3.X R17, R2, R7, RZ, P6, !PT ;  /* 0x0000000702117210 */ /* 0x000fe200037fe4ff */
[----:B------:R-:W1:Y:S04]  /*19510*/  SHFL.UP PT, R3, R18, 0x2, RZ ;  /* 0x0440000012037989 */ /* 0x000e6800000e00ff */
[----:B------:R-:W2:Y:S01]  /*19520*/  SHFL.UP PT, R2, R17, 0x2, RZ ;  /* 0x0440000011027989 */ /* 0x000ea200000e00ff */
[----:B-1----:R-:W-:Y:S02]  /*19530*/  SEL R3, R3, RZ, P2 ;  /* 0x000000ff03037207 */ /* 0x002fe40001000000 */
[----:B--2---:R-:W-:Y:S02]  /*19540*/  SEL R2, R2, RZ, P2 ;  /* 0x000000ff02027207 */ /* 0x004fe40001000000 */
[----:B------:R-:W-:-:S05]  /*19550*/  IADD3 R16, P6, R3, R18, RZ ;  /* 0x0000001203107210 */ /* 0x000fca0007fde0ff */
[----:B------:R-:W-:Y:S01]  /*19560*/  IMAD.X R21, R2, 0x1, R17, P6 ;  /* 0x0000000102157824 */ /* 0x000fe200030e0611 */
        /* <DEDUP_REMOVED lines=17> */
[----:B------:R-:W-:Y:S02]  /*19680*/  IADD3.X R3, R16, R17, RZ, P6, !PT ;  /* 0x0000001110037210 */ /* 0x000fe400037fe4ff */
[----:B------:R-:W-:-:S04]  /*19690*/  IADD3 R19, P6, R2, UR5, RZ ;  /* 0x0000000502137c10 */ /* 0x000fc8000ffde0ff */
[----:B------:R-:W-:Y:S02]  /*196a0*/  IADD3.X R21, R3, UR4, RZ, P6, !PT ;  /* 0x0000000403157c10 */ /* 0x000fe4000b7fe4ff */
[----:B------:R-:W-:-:S04]  /*196b0*/  ISETP.GT.U32.AND P6, PT, R19, UR10, PT ;  /* 0x0000000a13007c0c */ /* 0x000fc8000bfc4070 */
[----:B------:R-:W-:-:S13]  /*196c0*/  ISETP.GT.U32.AND.EX P6, PT, R21, UR9, PT, P6 ;  /* 0x0000000915007c0c */ /* 0x000fda000bfc4160 */
[----:B------:R-:W-:-:S04]  /*196d0*/  VOTE.ANY R16, PT, P6 ;  /* 0x0000000000107806 */ /* 0x000fc800030e0100 */
[----:B------:R-:W-:-:S13]  /*196e0*/  ISETP.NE.AND P6, PT, R16, RZ, PT ;  /* 0x000000ff1000720c */ /* 0x000fda0003fc5270 */
[----:B------:R-:W-:Y:S05]  /*196f0*/  @!P6 BRA `(.L_x_325) ;  /* 0xfffffff400b4e947 */ /* 0x000fea000383ffff */
[----:B------:R-:W-:Y:S01]  /*19700*/  IMAD.MOV.U32 R19, RZ, RZ, R2 ;  /* 0x000000ffff137224 */ /* 0x000fe200078e0002 */
[----:B------:R-:W-:-:S07]  /*19710*/  MOV R18, R3 ;  /* 0x0000000300127202 */ /* 0x000fce0000000f00 */
.L_x_320:
[----:B------:R-:W1:Y:S08]  /*19720*/  BREV R16, R16 ;  /* 0x0000001000107301 */ /* 0x000e700000000000 */
[----:B-1----:R-:W1:Y:S02]  /*19730*/  FLO.U32.SH R17, R16 ;  /* 0x0000001000117300 */ /* 0x002e6400000e0400 */
[----:B-1----:R-:W1:Y:S02]  /*19740*/  SHFL.IDX PT, R11, R11, R17, 0x1f ;  /* 0x00001f110b0b7589 */ /* 0x002e6400000e0000 */
[----:B-1----:R-:W-:-:S13]  /*19750*/  R2UR UR6, R11 ;  /* 0x000000000b0672ca */ /* 0x002fda00000e0000 */
[----:B------:R-:W-:-:S05]  /*19760*/  VIADD R21, R20, UR6 ;  /* 0x0000000614157c36 */ /* 0x000fca0008000000 */
[----:B------:R-:W-:-:S13]  /*19770*/  ISETP.GE.AND P1, PT, R21, UR24, PT ;  /* 0x0000001815007c0c */ /* 0x000fda000bf26270 */
[----:B------:R-:W1:Y:S02]  /*19780*/  @!P1 LDC.64 R2, c[0x0][0x918] ;  /* 0x00024600ff029b82 */ /* 0x000e640000000a00 */
[----:B-1----:R-:W-:-:S05]  /*19790*/  @!P1 IMAD.WIDE R2, R21, 0xc, R2 ;  /* 0x0000000c15029825 */ /* 0x002fca00078e0202 */
[----:B-----5:R1:W5:Y:S04]  /*197a0*/  @!P1 LDG.E R8, desc[UR56][R2.64] ;  /* 0x0000003802089981 */ /* 0x020368000c1e1900 */
[----:B------:R1:W5:Y:S01]  /*197b0*/  @!P1 LDG.E R0, desc[UR56][R2.64+0x4] ;  /* 0x0000043802009981 */ /* 0x000362000c1e1900 */
[----:B------:R-:W-:-:S03]  /*197c0*/  IADD3 R12, P1, P2, R19, UR5, -R6 ;  /* 0x00000005130c7c10 */ /* 0x000fc6000fa3e806 */
[----:B------:R-:W-:Y:S01]  /*197d0*/  SHFL.IDX PT, R6, R6, R17, 0x1f ;  /* 0x00001f1106067589 */ /* 0x000fe200000e0000 */
[----:B------:R-:W-:-:S03]  /*197e0*/  IADD3.X R18, R18, UR4, ~R7, P1, P2 ;  /* 0x0000000412127c10 */ /* 0x000fc60008fe4c07 */
[----:B------:R-:W2:Y:S04]  /*197f0*/  SHFL.IDX PT, R12, R12, R17, 0x1f ;  /* 0x00001f110c0c7589 */ /* 0x000ea800000e0000 */
[----:B------:R-:W3:Y:S04]  /*19800*/  SHFL.IDX PT, R18, R18, R17, 0x1f ;  /* 0x00001f1112127589 */ /* 0x000ee800000e0000 */
[----:B------:R1:W4:Y:S04]  /*19810*/  SHFL.IDX PT, R7, R7, R17, 0x1f ;  /* 0x00001f1107077589 */ /* 0x00032800000e0000 */
[----:B------:R1:W1:Y:S04]  /*19820*/  SHFL.IDX PT, R5, R5, R17, 0x1f ;  /* 0x00001f1105057589 */ /* 0x00026800000e0000 */
[----:B------:R1:W1:Y:S01]  /*19830*/  SHFL.IDX PT, R4, R4, R17, 0x1f ;  /* 0x00001f1104047589 */ /* 0x00026200000e0000 */
[----:B--2---:R-:W-:-:S02]  /*19840*/  R2UR UR5, R12 ;  /* 0x000000000c0572ca */ /* 0x004fc400000e0000 */
[----:B---3--:R-:W-:-:S15]  /*19850*/  R2UR UR4, R18 ;  /* 0x00000000120472ca */ /* 0x008fde00000e0000 */
.L_x_315:
[----:B-1----:R-:W1:Y:S01]  /*19860*/  LDC R2, c[0x0][0x910] ;  /* 0x00024400ff027b82 */ /* 0x002e620000000800 */
[----:B------:R-:W-:Y:S01]  /*19870*/  UMOV UR24, 0xffffffff ;  /* 0xffffffff00187882 */ /* 0x000fe20000000000 */
[----:B------:R-:W-:Y:S01]  /*19880*/  UMOV UR25, 0xffffffff ;  /* 0xffffffff00197882 */ /* 0x000fe20000000000 */
[----:B------:R-:W-:Y:S01]  /*19890*/  UMOV UR26, 0xffffffff ;  /* 0xffffffff001a7882 */ /* 0x000fe20000000000 */
[----:B------:R-:W-:Y:S02]  /*198a0*/  MOV R19, RZ ;  /* 0x000000ff00137202 */ /* 0x000fe40000000f00 */
[----:B-1----:R-:W-:-:S13]  /*198b0*/  ISETP.LE.AND P1, PT, R2, UR6, PT ;  /* 0x0000000602007c0c */ /* 0x002fda000bf23270 */
[----:B------:R-:W-:Y:S05]  /*198c0*/  @P1 BRA `(.L_x_314) ;  /* 0x0000000000f01947 */ /* 0x000fea0003800000 */
[C---:B------:R-:W-:Y:S01]  /*198d0*/  R2UR UR24, R4.reuse ;  /* 0x00000000041872ca */ /* 0x040fe200000e0000 */
[----:B------:R-:W-:Y:S01]  /*198e0*/  UIADD3 UR30, UP1, -UR5, UR10, URZ ;  /* 0x0000000a051e7290 */ /* 0x000fe2000ff3e13f */
[----:B------:R-:W-:Y:S01]  /*198f0*/  R2UR UR25, R5 ;  /* 0x00000000051972ca */ /* 0x000fe200000e0000 */
[----:B------:R-:W-:Y:S01]  /*19900*/  ULDC UR26, c[0x0][0x8c0] ;  /* 0x00023000001a7ab9 */ /* 0x000fe20000000800 */
[----:B------:R-:W-:Y:S01]  /*19910*/  ULDC UR27, c[0x0][0x8b0] ;  /* 0x00022c00001b7ab9 */ /* 0x000fe20000000800 */
[----:B------:R-:W-:Y:S01]  /*19920*/  ULDC UR28, c[0x0][0x904] ;  /* 0x00024100001c7ab9 */ /* 0x000fe20000000800 */
[----:B------:R-:W-:-:S03]  /*19930*/  SHF.R.U64 R2, R4, UR27, R5 ;  /* 0x0000001b04027c19 */ /* 0x000fc60008001205 */
[----:B------:R-:W-:Y:S01]  /*19940*/  UIADD3.X UR24, ~UR4, UR9, URZ, UP1, !UPT ;  /* 0x0000000904187290 */ /* 0x000fe20008ffe53f */
[----:B------:R-:W-:-:S03]  /*19950*/  R2UR UR32, R2 ;  /* 0x00000000022072ca */ /* 0x000fc600000e0000 */
[----:B------:R-:W-:Y:S02]  /*19960*/  USHF.R.U32.HI UR31, URZ, UR26, UR24 ;  /* 0x0000001a3f1f7299 */ /* 0x000fe40008011618 */
[----:B------:R-:W-:Y:S02]  /*19970*/  USHF.R.U32.HI UR35, URZ, UR27, UR25 ;  /* 0x0000001b3f237299 */ /* 0x000fe40008011619 */
[----:B------:R-:W-:Y:S02]  /*19980*/  USHF.R.U32.HI UR33, URZ, UR27, UR31 ;  /* 0x0000001b3f217299 */ /* 0x000fe4000801161f */
[----:B------:R-:W-:Y:S02]  /*19990*/  USHF.R.U64 UR30, UR30, UR26, UR24 ;  /* 0x0000001a1e1e7299 */ /* 0x000fe40008001218 */
[----:B------:R-:W-:Y:S02]  /*199a0*/  USHF.R.U32.HI UR34, URZ, UR28, UR33 ;  /* 0x0000001c3f227299 */ /* 0x000fe40008011621 */
[----:B------:R-:W-:-:S02]  /*199b0*/  USHF.R.U64 UR31, UR30, UR27, UR31 ;  /* 0x0000001b1e1f7299 */ /* 0x000fc4000800121f */
[----:B------:R-:W-:Y:S02]  /*199c0*/  ULOP3.LUT UR24, UR34, UR35, URZ, 0xfc, !UPT ;  /* 0x0000002322187292 */ /* 0x000fe4000f8efc3f */
[----:B------:R-:W-:-:S04]  /*199d0*/  USHF.R.U64 UR33, UR31, UR28, UR33 ;  /* 0x0000001c1f217299 */ /* 0x000fc80008001221 */
[----:B------:R-:W-:-:S13]  /*199e0*/  ISETP.NE.U32.AND P1, PT, RZ, UR24, PT ;  /* 0x00000018ff007c0c */ /* 0x000fda000bf25070 */
[----:B------:R-:W-:Y:S05]  /*199f0*/  @!P1 BRA `(.L_x_326) ;  /* 0x0000000000189947 */ /* 0x000fea0003800000 */
[----:B------:R-:W-:-:S07]  /*19a00*/  MOV R12, 0x19a20 ;  /* 0x00019a20000c7802 */ /* 0x000fce0000000f00 */
[----:B--2-45:R-:W-:Y:S05]  /*19a10*/  CALL.REL.NOINC `(.L_x_327) ;  /* 0x0000002000d87944 */ /* 0x034fea0003c00000 */
[----:B------:R-:W-:-:S04]  /*19a20*/  UIADD3 UR24, -UR25, URZ, URZ ;  /* 0x0000003f19187290 */ /* 0x000fc8000fffe13f */
[----:B------:R-:W-:-:S03]  /*19a30*/  UIMAD UR32, UR32, UR24, UR33 ;  /* 0x00000018202072a4 */ /* 0x000fc6000f8e0221 */
[----:B------:R-:W-:Y:S01]  /*19a40*/  UMOV UR24, UR25 ;  /* 0x0000001900187c82 */ /* 0x000fe20008000000 */
[----:B------:R-:W-:Y:S08]  /*19a50*/  BRA `(.L_x_328) ;  /* 0x0000000000587947 */ /* 0x000ff00003800000 */
.L_x_326:
[----:B------:R-:W1:Y:S01]  /*19a60*/  I2F.U32.RP R2, UR32 ;  /* 0x0000002000027d06 */ /* 0x000e620008209000 */
[----:B------:R-:W-:Y:S01]  /*19a70*/  UMOV UR24, URZ ;  /* 0x0000003f00187c82 */ /* 0x000fe20008000000 */
[----:B------:R-:W-:-:S06]  /*19a80*/  UISETP.NE.U32.AND UP4, UPT, UR32, URZ, UPT ;  /* 0x0000003f2000728c */ /* 0x000fcc000bf85070 */
[----:B-1----:R-:W1:Y:S02]  /*19a90*/  MUFU.RCP R2, R2 ;  /* 0x0000000200027308 */ /* 0x002e640000001000 */
[----:B-1----:R-:W-:-:S06]  /*19aa0*/  VIADD R3, R2, 0xffffffe ;  /* 0x0ffffffe02037836 */ /* 0x002fcc0000000000 */
[----:B------:R-:W1:Y:S02]  /*19ab0*/  F2I.FTZ.U32.TRUNC.NTZ R3, R3 ;  /* 0x0000000300037305 */ /* 0x000e64000021f000 */
[----:B-1----:R-:W-:-:S13]  /*19ac0*/  R2UR UR25, R3 ;  /* 0x00000000031972ca */ /* 0x002fda00000e0000 */
[----:B------:R-:W-:-:S04]  /*19ad0*/  UIADD3 UR26, URZ, -UR25, URZ ;  /* 0x800000193f1a7290 */ /* 0x000fc8000fffe03f */
[----:B------:R-:W-:-:S04]  /*19ae0*/  UIMAD UR26, UR26, UR32, URZ ;  /* 0x000000201a1a72a4 */ /* 0x000fc8000f8e023f */
[----:B------:R-:W-:-:S04]  /*19af0*/  UIMAD.WIDE.U32 UR24, UR25, UR26, UR24 ;  /* 0x0000001a191872a5 */ /* 0x000fc8000f8e0018 */
[----:B------:R-:W-:-:S04]  /*19b00*/  UIMAD.WIDE.U32 UR24, UR25, UR33, URZ ;  /* 0x00000021191872a5 */ /* 0x000fc8000f8e003f */
[----:B------:R-:W-:-:S04]  /*19b10*/  UIADD3 UR24, -UR25, URZ, URZ ;  /* 0x0000003f19187290 */ /* 0x000fc8000fffe13f */
[----:B------:R-:W-:-:S04]  /*19b20*/  UIMAD UR24, UR32, UR24, UR33 ;  /* 0x00000018201872a4 */ /* 0x000fc8000f8e0221 */
[----:B------:R-:W-:-:S11]  /*19b30*/  UISETP.GE.U32.AND UP1, UPT, UR24, UR32, UPT ;  /* 0x000000201800728c */ /* 0x000fd6000bf26070 */
[----:B------:R-:W-:Y:S02]  /*19b40*/  @UP1 UIADD3 UR24, UR24, -UR32, URZ ;  /* 0x8000002018181290 */ /* 0x000fe4000fffe03f */
[----:B------:R-:W-:Y:S02]  /*19b50*/  @UP1 UIADD3 UR25, UR25, 0x1, URZ ;  /* 0x0000000119191890 */ /* 0x000fe4000fffe03f */
[----:B------:R-:W-:-:S11]  /*19b60*/  UISETP.GE.U32.AND UP2, UPT, UR24, UR32, UPT ;  /* 0x000000201800728c */ /* 0x000fd6000bf46070 */
[----:B------:R-:W-:Y:S02]  /*19b70*/  @UP2 UIADD3 UR25, UR25, 0x1, URZ ;  /* 0x0000000119192890 */ /* 0x000fe4000fffe03f */
[----:B------:R-:W-:-:S04]  /*19b80*/  @!UP4 ULOP3.LUT UR25, URZ, UR32, URZ, 0x33, !UPT ;  /* 0x000000203f19c292 */ /* 0x000fc8000f8e333f */
[----:B------:R-:W-:-:S04]  /*19b90*/  UIADD3 UR24, -UR25, URZ, URZ ;  /* 0x0000003f19187290 */ /* 0x000fc8000fffe13f */
[----:B------:R-:W-:-:S03]  /*19ba0*/  UIMAD UR32, UR32, UR24, UR33 ;  /* 0x00000018202072a4 */ /* 0x000fc6000f8e0221 */
[----:B------:R-:W-:-:S09]  /*19bb0*/  UMOV UR24, UR25 ;  /* 0x0000001900187c82 */ /* 0x000fd20008000000 */
.L_x_328:
[----:B------:R-:W-:Y:S01]  /*19bc0*/  ULOP3.LUT UR31, UR31, UR20, URZ, 0xc0, !UPT ;  /* 0x000000141f1f7292 */ /* 0x000fe2000f8ec03f */
[----:B------:R-:W-:Y:S01]  /*19bd0*/  MOV R19, 0x1 ;  /* 0x0000000100137802 */ /* 0x000fe20000000f00 */
[----:B------:R-:W-:Y:S02]  /*19be0*/  ULOP3.LUT UR30, UR30, UR18, URZ, 0xc0, !UPT ;  /* 0x000000121e1e7292 */ /* 0x000fe4000f8ec03f */
[----:B------:R-:W-:Y:S01]  /*19bf0*/  UIMAD UR24, UR19, UR24, UR31 ;  /* 0x00000018131872a4 */ /* 0x000fe2000f8e021f */
[----:B------:R-:W-:Y:S01]  /*19c00*/  ULDC UR26, c[0x0][0x8a8] ;  /* 0x00022a00001a7ab9 */ /* 0x000fe20000000800 */
[----:B------:R-:W-:Y:S01]  /*19c10*/  ULDC UR25, c[0x0][0x8b8] ;  /* 0x00022e0000197ab9 */ /* 0x000fe20000000800 */
[----:B------:R-:W-:Y:S02]  /*19c20*/  UIMAD UR30, UR32, UR26, UR30 ;  /* 0x0000001a201e72a4 */ /* 0x000fe4000f8e021e */
[----:B------:R-:W-:Y:S01]  /*19c30*/  UIMAD UR25, UR24, UR25, UR40 ;  /* 0x00000019181972a4 */ /* 0x000fe2000f8e0228 */
[----:B------:R-:W-:Y:S01]  /*19c40*/  @UP3 UMOV UR26, UR6 ;  /* 0x00000006001a3c82 */ /* 0x000fe20008000000 */
[----:B------:R-:W-:-:S03]  /*19c50*/  @!UP3 UMOV UR26, UR6 ;  /* 0x00000006001abc82 */ /* 0x000fc60008000000 */
[----:B------:R-:W-:Y:S02]  /*19c60*/  @UP3 UMOV UR24, UR30 ;  /* 0x0000001e00183c82 */ /* 0x000fe40008000000 */
[----:B------:R-:W-:Y:S01]  /*19c70*/  @!UP3 UMOV UR24, UR25 ;  /* 0x000000190018bc82 */ /* 0x000fe20008000000 */
[----:B------:R-:W-:-:S05]  /*19c80*/  @!UP3 UMOV UR25, UR30 ;  /* 0x0000001e0019bc82 */ /* 0x000fca0008000000 */
.L_x_314:
[----:B------:R-:W-:-:S06]  /*19c90*/  UISETP.NE.AND UP1, UPT, UR15, 0x3, UPT ;  /* 0x000000030f00788c */ /* 0x000fcc000bf25270 */
[----:B------:R-:W-:-:S13]  /*19ca0*/  PLOP3.LUT P1, PT, PT, PT, UP1, 0x80, 0x0 ;  /* 0x000000000000781c */ /* 0x000fda0003f2f018 */
[----:B------:R-:W-:Y:S05]  /*19cb0*/  @!P1 BRA `(.L_x_329) ;  /* 0x0000000000049947 */ /* 0x000fea0003800000 */
[----:B--2---:R-:W-:Y:S01]  /*19cc0*/  BPT.TRAP 0x1 ;  /* 0x000000040000795c */ /* 0x004fe20000300000 */
.L_x_329:
[----:B------:R-:W1:Y:S01]  /*19cd0*/  S2R R3, SR_CgaCtaId ;  /* 0x0000000000037919 */ /* 0x000e620000008800 */
[----:B------:R-:W-:-:S04]  /*19ce0*/  MOV R2, 0x400 ;  /* 0x0000040000027802 */ /* 0x000fc80000000f00 */
[----:B-1----:R-:W-:Y:S02]  /*19cf0*/  LEA R2, R3, R2, 0x18 ;  /* 0x0000000203027211 */ /* 0x002fe400078ec0ff */
[----:B------:R-:W-:-:S03]  /*19d00*/  SHF.L.U32 R3, R14, 0x1f, RZ ;  /* 0x0000001f0e037819 */ /* 0x000fc600000006ff */
[----:B------:R-:W-:-:S04]  /*19d10*/  IMAD R12, R13, 0x8, R2 ;  /* 0x000000080d0c7824 */ /* 0x000fc800078e0202 */
[----:B------:R-:W1:Y:S02]  /*19d20*/  SYNCS.PHASECHK.TRANS64.TRYWAIT P2, [R12+URZ+0x38440], R3 ;  /* 0x038440030c0075a7 */ /* 0x000e64000804017f */
[----:B-1----:R-:W-:Y:S05]  /*19d30*/  @!P2 BRA `(.L_x_330) ;  /* 0x000000180074a947 */ /* 0x002fea0003800000 */
.L_x_408:
[----:B------:R-:W-:Y:S01]  /*19d40*/  ELECT P2, URZ, PT ;  /* 0x00000000003f782f */ /* 0x000fe20003840000 */
[----:B------:R-:W-:-:S12]  /*19d50*/  BSSY B0, `(.L_x_331) ;  /* 0x0000010000007945 */ /* 0x000fd80003800000 */
[----:B------:R-:W-:Y:S05]  /*19d60*/  @!P2 BRA `(.L_x_332) ;  /* 0x000000000038a947 */ /* 0x000fea0003800000 */
[----:B-1----:R-:W-:Y:S01]  /*19d70*/  LEA R3, R13, R2, 0x4 ;  /* 0x000000020d037211 */ /* 0x002fe200078e20ff */
[----:B------:R-:W-:Y:S01]  /*19d80*/  IMAD.U32 R18, RZ, RZ, UR26 ;  /* 0x0000001aff127e24 */ /* 0x000fe2000f8e00ff */
[----:B------:R-:W-:Y:S01]  /*19d90*/  MOV R17, UR25 ;  /* 0x0000001900117c02 */ /* 0x000fe20008000f00 */
[----:B------:R-:W-:-:S05]  /*19da0*/  IMAD.U32 R16, RZ, RZ, UR24 ;  /* 0x00000018ff107e24 */ /* 0x000fca000f8e00ff */
[----:B------:R1:W-:Y:S01]  /*19db0*/  STS.128 [R3+0x38500], R16 ;  /* 0x0385001003007388 */ /* 0x0003e20000000c00 */
[----:B------:R-:W-:Y:S01]  /*19dc0*/  @!PT LDS RZ, [RZ] ;  /* 0x00000000fffff984 */ /* 0x000fe20000000800 */
[----:B------:R-:W-:Y:S01]  /*19dd0*/  @!PT LDS RZ, [RZ] ;  /* 0x00000000fffff984 */ /* 0x000fe20000000800 */
[----:B------:R-:W-:Y:S01]  /*19de0*/  @!PT LDS RZ, [RZ] ;  /* 0x00000000fffff984 */ /* 0x000fe20000000800 */
[----:B------:R-:W-:Y:S01]  /*19df0*/  @!PT LDS RZ, [RZ] ;  /* 0x00000000fffff984 */ /* 0x000fe20000000800 */
[----:B------:R3:W-:Y:S06]  /*19e00*/  MEMBAR.ALL.CTA ;  /* 0x0000000000007992 */ /* 0x0007ec0000008000 */
[----:B---3--:R-:W3:Y:S01]  /*19e10*/  FENCE.VIEW.ASYNC.S ;  /* 0x00000000000073c6 */ /* 0x008ee20000000000 */
[----:B------:R-:W-:Y:S05]  /*19e20*/  @!P1 BRA `(.L_x_333) ;  /* 0x0000000000049947 */ /* 0x000fea0003800000 */
[----:B--2---:R-:W-:Y:S01]  /*19e30*/  BPT.TRAP 0x1 ;  /* 0x000000040000795c */ /* 0x004fe20000300000 */
.L_x_333:
[----:B---3--:R3:W-:Y:S02]  /*19e40*/  SYNCS.ARRIVE.TRANS64.A1T0 RZ, [R12+URZ+0x38400], RZ ;  /* 0x038400ff0cff79a7 */ /* 0x0087e4000810003f */
.L_x_332:
[----:B--2---:R-:W-:Y:S05]  /*19e50*/  BSYNC B0 ;  /* 0x0000000000007941 */ /* 0x004fea0003800000 */
.L_x_331:
[----:B------:R-:W-:Y:S02]  /*19e60*/  ISETP.NE.AND P3, PT, R19, RZ, PT ;  /* 0x000000ff1300720c */ /* 0x000fe40003f65270 */
[----:B------:R-:W-:-:S04]  /*19e70*/  IADD3 R13, R13, 0x1, RZ ;  /* 0x000000010d0d7810 */ /* 0x000fc80007ffe0ff */
[----:B------:R-:W-:-:S04]  /*19e80*/  ISETP.NE.AND P2, PT, R13, 0x8, PT ;  /* 0x000000080d00780c */ /* 0x000fc80003f45270 */
[----:B-1----:R-:W-:Y:S02]  /*19e90*/  SEL R3, RZ, 0x1, P2 ;  /* 0x00000001ff037807 */ /* 0x002fe40001000000 */
[----:B------:R-:W-:Y:S02]  /*19ea0*/  SEL R13, R13, RZ, P2 ;  /* 0x000000ff0d0d7207 */ /* 0x000fe40001000000 */
[----:B------:R-:W-:Y:S01]  /*19eb0*/  LOP3.LUT R14, R14, R3, RZ, 0x3c, !PT ;  /* 0x000000030e0e7212 */ /* 0x000fe200078e3cff */
[----:B------:R-:W-:Y:S06]  /*19ec0*/  @P3 BRA `(.L_x_334) ;  /* 0xffffffe000fc3947 */ /* 0x000fec000383ffff */
[----:B------:R-:W-:Y:S05]  /*19ed0*/  @!P1 BRA `(.L_x_335) ;  /* 0x0000000000049947 */ /* 0x000fea0003800000 */
[----:B------:R-:W-:Y:S01]  /*19ee0*/  BPT.TRAP 0x1 ;  /* 0x000000040000795c */ /* 0x000fe20000300000 */
.L_x_335:
[----:B------:R-:W-:Y:S01]  /*19ef0*/  IMAD R3, R13, 0x8, R2 ;  /* 0x000000080d037824 */ /* 0x000fe200078e0202 */
[----:B-----5:R-:W-:-:S04]  /*19f00*/  SHF.L.U32 R0, R14, 0x1f, RZ ;  /* 0x0000001f0e007819 */ /* 0x020fc800000006ff */
[----:B------:R-:W1:Y:S02]  /*19f10*/  SYNCS.PHASECHK.TRANS64.TRYWAIT P0, [R3+URZ+0x38440], R0 ;  /* 0x03844000030075a7 */ /* 0x000e64000800017f */
[----:B-1----:R-:W-:Y:S05]  /*19f20*/  @!P0 BRA `(.L_x_336) ;  /* 0x00000018000c8947 */ /* 0x002fea0003800000 */
.L_x_409:
[----:B------:R-:W-:Y:S05]  /*19f30*/  @!P1 BRA `(.L_x_337) ;  /* 0x0000000000049947 */ /* 0x000fea0003800000 */
[----:B------:R-:W-:Y:S01]  /*19f40*/  BPT.TRAP 0x1 ;  /* 0x000000040000795c */ /* 0x000fe20000300000 */
.L_x_337:
[----:B------:R-:W-:-:S04]  /*19f50*/  IADD3 R13, R13, 0x1, RZ ;  /* 0x000000010d0d7810 */ /* 0x000fc80007ffe0ff */
[----:B------:R-:W-:-:S04]  /*19f60*/  ISETP.NE.AND P0, PT, R13, 0x8, PT ;  /* 0x000000080d00780c */ /* 0x000fc80003f05270 */
[----:B-1----:R-:W-:Y:S02]  /*19f70*/  SEL R3, RZ, 0x1, P0 ;  /* 0x00000001ff037807 */ /* 0x002fe40000000000 */
[----:B------:R-:W-:Y:S02]  /*19f80*/  SEL R13, R13, RZ, P0 ;  /* 0x000000ff0d0d7207 */ /* 0x000fe40000000000 */
[----:B------:R-:W-:-:S03]  /*19f90*/  LOP3.LUT R14, R14, R3, RZ, 0x3c, !PT ;  /* 0x000000030e0e7212 */ /* 0x000fc600078e3cff */
[----:B------:R-:W-:Y:S01]  /*19fa0*/  IMAD R3, R13, 0x8, R2 ;  /* 0x000000080d037824 */ /* 0x000fe200078e0202 */
[----:B------:R-:W-:-:S04]  /*19fb0*/  SHF.L.U32 R0, R14, 0x1f, RZ ;  /* 0x0000001f0e007819 */ /* 0x000fc800000006ff */
[----:B------:R-:W1:Y:S02]  /*19fc0*/  SYNCS.PHASECHK.TRANS64.TRYWAIT P0, [R3+URZ+0x38440], R0 ;  /* 0x03844000030075a7 */ /* 0x000e64000800017f */
[----:B-1----:R-:W-:Y:S05]  /*19fd0*/  @!P0 BRA `(.L_x_338) ;  /* 0x0000001400f48947 */ /* 0x002fea0003800000 */
.L_x_410:
[----:B------:R-:W-:Y:S05]  /*19fe0*/  @!P1 BRA `(.L_x_339) ;  /* 0x0000000000049947 */ /* 0x000fea0003800000 */
[----:B------:R-:W-:Y:S01]  /*19ff0*/  BPT.TRAP 0x1 ;  /* 0x000000040000795c */ /* 0x000fe20000300000 */
.L_x_339:
[----:B-1----:R-:W-:-:S04]  /*1a000*/  IADD3 R0, R13, 0x1, RZ ;  /* 0x000000010d007810 */ /* 0x002fc80007ffe0ff */
[----:B------:R-:W-:-:S04]  /*1a010*/  ISETP.NE.AND P0, PT, R0, 0x8, PT ;  /* 0x000000080000780c */ /* 0x000fc80003f05270 */
[----:B------:R-:W-:Y:S02]  /*1a020*/  SEL R3, RZ, 0x1, P0 ;  /* 0x00000001ff037807 */ /* 0x000fe40000000000 */
[----:B------:R-:W-:Y:S02]  /*1a030*/  SEL R5, R0, RZ, P0 ;  /* 0x000000ff00057207 */ /* 0x000fe40000000000 */
[----:B------:R-:W-:-:S03]  /*1a040*/  LOP3.LUT R14, R14, R3, RZ, 0x3c, !PT ;  /* 0x000000030e0e7212 */ /* 0x000fc600078e3cff */
[----:B------:R-:W-:Y:S01]  /*1a050*/  IMAD R3, R5, 0x8, R2 ;  /* 0x0000000805037824 */ /* 0x000fe200078e0202 */
[----:B------:R-:W-:-:S04]  /*1a060*/  SHF.L.U32 R0, R14, 0x1f, RZ ;  /* 0x0000001f0e007819 */ /* 0x000fc800000006ff */
[----:B------:R-:W1:Y:S02]  /*1a070*/  SYNCS.PHASECHK.TRANS64.TRYWAIT P0, [R3+URZ+0x38440], R0 ;  /* 0x03844000030075a7 */ /* 0x000e64000800017f */
[----:B-1----:R-:W-:Y:S05]  /*1a080*/  @!P0 BRA `(.L_x_340) ;  /* 0x0000001400dc8947 */ /* 0x002fea0003800000 */
.L_x_411:
[----:B------:R-:W-:Y:S05]  /*1a090*/  @!P1 BRA `(.L_x_341) ;  /* 0x0000000000049947 */ /* 0x000fea0003800000 */
[----:B------:R-:W-:Y:S01]  /*1a0a0*/  BPT.TRAP 0x1 ;  /* 0x000000040000795c */ /* 0x000fe20000300000 */
.L_x_341:
        /* <DEDUP_REMOVED lines=9> */
.L_x_412:
[----:B------:R-:W-:Y:S05]  /*1a140*/  @!P1 BRA `(.L_x_343) ;  /* 0x0000000000049947 */ /* 0x000fea0003800000 */
[----:B------:R-:W-:Y:S01]  /*1a150*/  BPT.TRAP 0x1 ;  /* 0x000000040000795c */ /* 0x000fe20000300000 */
.L_x_343:
        /* <DEDUP_REMOVED lines=9> */
.L_x_413:
[----:B------:R-:W-:Y:S05]  /*1a1f0*/  @!P1 BRA `(.L_x_345) ;  /* 0x0000000000049947 */ /* 0x000fea0003800000 */
[----:B------:R-:W-:Y:S01]  /*1a200*/  BPT.TRAP 0x1 ;  /* 0x000000040000795c */ /* 0x000fe20000300000 */
.L_x_345:
        /* <DEDUP_REMOVED lines=9> */
.L_x_414:
[----:B------:R-:W-:Y:S05]  /*1a2a0*/  @!P1 BRA `(.L_x_347) ;  /* 0x0000000000049947 */ /* 0x000fea0003800000 */
[----:B------:R-:W-:Y:S01]  /*1a2b0*/  BPT.TRAP 0x1 ;  /* 0x000000040000795c */ /* 0x000fe20000300000 */
.L_x_347:
[----:B-1----:R-:W-:-:S04]  /*1a2c0*/  IADD3 R0, R5, 0x1, RZ ;  /* 0x0000000105007810 */ /* 0x002fc80007ffe0ff */
[----:B------:R-:W-:-:S04]  /*1a2d0*/  ISETP.NE.AND P0, PT, R0, 0x8, PT ;  /* 0x000000080000780c */ /* 0x000fc80003f05270 */
[----:B------:R-:W-:Y:S02]  /*1a2e0*/  SEL R3, RZ, 0x1, P0 ;  /* 0x00000001ff037807 */ /* 0x000fe40000000000 */
[----:B------:R-:W-:Y:S02]  /*1a2f0*/  SEL R5, R0, RZ, P0 ;  /* 0x000000ff00057207 */ /* 0x000fe40000000000 */
[----:B----4-:R-:W-:-:S03]  /*1a300*/  LOP3.LUT R7, R14, R3, RZ, 0x3c, !PT ;  /* 0x000000030e077212 */ /* 0x010fc600078e3cff */
[----:B------:R-:W-:Y:S01]  /*1a310*/  IMAD R3, R5, 0x8, R2 ;  /* 0x0000000805037824 */ /* 0x000fe200078e0202 */
[----:B------:R-:W-:-:S04]  /*1a320*/  SHF.L.U32 R0, R7, 0x1f, RZ ;  /* 0x0000001f07007819 */ /* 0x000fc800000006ff */
[----:B------:R-:W1:Y:S02]  /*1a330*/  SYNCS.PHASECHK.TRANS64.TRYWAIT P0, [R3+URZ+0x38440], R0 ;  /* 0x03844000030075a7 */ /* 0x000e64000800017f */
[----:B-1----:R-:W-:Y:S05]  /*1a340*/  @!P0 BRA `(.L_x_348) ;  /* 0x00000014007c8947 */ /* 0x002fea0003800000 */
.L_x_415:
[----:B------:R-:W-:Y:S05]  /*1a350*/  @!P1 BRA `(.L_x_349) ;  /* 0x0000000000049947 */ /* 0x000fea0003800000 */
[----:B------:R-:W-:Y:S01]  /*1a360*/  BPT.TRAP 0x1 ;  /* 0x000000040000795c */ /* 0x000fe20000300000 */
.L_x_349:
[----:B-1----:R-:W-:-:S04]  /*1a370*/  IADD3 R0, R5, 0x1, RZ ;  /* 0x0000000105007810 */ /* 0x002fc80007ffe0ff */
[----:B------:R-:W-:-:S04]  /*1a380*/  ISETP.NE.AND P0, PT, R0, 0x8, PT ;  /* 0x000000080000780c */ /* 0x000fc80003f05270 */
[----:B------:R-:W-:Y:S02]  /*1a390*/  SEL R4, RZ, 0x1, P0 ;  /* 0x00000001ff047807 */ /* 0x000fe40000000000 */
[----:B------:R-:W-:Y:S02]  /*1a3a0*/  SEL R3, R0, RZ, P0 ;  /* 0x000000ff00037207 */ /* 0x000fe40000000000 */
[----:B------:R-:W-:-:S03]  /*1a3b0*/  LOP3.LUT R0, R7, R4, RZ, 0x3c, !PT ;  /* 0x0000000407007212 */ /* 0x000fc600078e3cff */
[----:B------:R-:W-:Y:S01]  /*1a3c0*/  IMAD R3, R3, 0x8, R2 ;  /* 0x0000000803037824 */ /* 0x000fe200078e0202 */
[----:B------:R-:W-:-:S07]  /*1a3d0*/  SHF.L.U32 R0, R0, 0x1f, RZ ;  /* 0x0000001f00007819 */ /* 0x000fce00000006ff */
.L_x_350:
[----:B-1----:R1:W2:Y:S02]  /*1a3e0*/  SYNCS.PHASECHK.TRANS64.TRYWAIT P0, [R3+URZ+0x38440], R0 ;  /* 0x03844000030075a7 */ /* 0x0022a4000800017f */
[----:B--2---:R-:W-:Y:S05]  /*1a3f0*/  @!P0 NANOSLEEP.SYNCS 0x989680 ;  /* 0x009896800000895d */ /* 0x004fea0003900000 */
[----:B------:R-:W2:Y:S02]  /*1a400*/  @!P0 SYNCS.PHASECHK.TRANS64 P0, [R3+URZ+0x38440], R0 ;  /* 0x03844000030085a7 */ /* 0x000ea4000800007f */
[----:B--2---:R-:W-:Y:S05]  /*1a410*/  @P0 EXIT ;  /* 0x000000000000094d */ /* 0x004fea0003800000 */
[----:B------:R-:W-:Y:S05]  /*1a420*/  BRA `(.L_x_350) ;  /* 0xfffffffc00ec7947 */ /* 0x000fea000383ffff */
.L_x_33:
[----:B---3--:R-:W-:-:S04]  /*1a430*/  MOV R3, UR4 ;  /* 0x0000000400037c02 */ /* 0x008fc80008000f00 */
[----:B------:R3:W4:Y:S03]  /*1a440*/  SYNCS.PHASECHK.TRANS64.TRYWAIT P0, [R3+URZ+0x38480], R0 ;  /* 0x03848000030075a7 */ /* 0x000726000800017f */
[----:B----4-:R-:W-:Y:S05]  /*1a450*/  @!P0 NANOSLEEP.SYNCS 0x989680 ;  /* 0x009896800000895d */ /* 0x010fea0003900000 */
[----:B------:R-:W4:Y:S02]  /*1a460*/  @!P0 SYNCS.PHASECHK.TRANS64 P0, [R3+URZ+0x38480], R0 ;  /* 0x03848000030085a7 */ /* 0x000f24000800007f */
[----:B----4-:R-:W-:Y:S05]  /*1a470*/  @!P0 BRA `(.L_x_33) ;  /* 0xfffffffc00ec8947 */ /* 0x010fea000383ffff */
[----:B------:R-:W-:Y:S05]  /*1a480*/  BRA `(.L_x_32) ;  /* 0xfffffe9c00fc7947 */ /* 0x000fea000383ffff */
.L_x_38:
[----:B---3--:R-:W-:-:S04]  /*1a490*/  IMAD.U32 R7, RZ, RZ, UR4 ;  /* 0x00000004ff077e24 */ /* 0x008fc8000f8e00ff */
[----:B------:R3:W4:Y:S03]  /*1a4a0*/  SYNCS.PHASECHK.TRANS64.TRYWAIT P0, [R7+URZ+0x38480], R3 ;  /* 0x03848003070075a7 */ /* 0x000726000800017f */
[----:B----4-:R-:W-:Y:S05]  /*1a4b0*/  @!P0 NANOSLEEP.SYNCS 0x989680 ;  /* 0x009896800000895d */ /* 0x010fea0003900000 */
[----:B------:R-:W4:Y:S02]  /*1a4c0*/  @!P0 SYNCS.PHASECHK.TRANS64 P0, [R7+URZ+0x38480], R3 ;  /* 0x03848003070085a7 */ /* 0x000f24000800007f */
[----:B----4-:R-:W-:Y:S05]  /*1a4d0*/  @!P0 BRA `(.L_x_38) ;  /* 0xfffffffc00ec8947 */ /* 0x010fea000383ffff */
[----:B------:R-:W-:Y:S05]  /*1a4e0*/  BRA `(.L_x_37) ;  /* 0xfffffed8000c7947 */ /* 0x000fea000383ffff */
.L_x_55:
[----:B------:R-:W-:-:S07]  /*1a4f0*/  MOV R15, 0xffffffff ;  /* 0xffffffff000f7802 */ /* 0x000fce0000000f00 */
[----:B-123-5:R-:W-:Y:S05]  /*1a500*/  WARPSYNC.COLLECTIVE R15, `(.L_x_351) ;  /* 0x000000000f0c7348 */ /* 0x02efea0003c00000 */
[----:B------:R-:W-:Y:S02]  /*1a510*/  ELECT P6, UR62, PT ;  /* 0x00000000003e782f */ /* 0x000fe400038c0000 */
[----:B------:R-:W-:Y:S01]  /*1a520*/  MOV R14, UR62 ;  /* 0x0000003e000e7c02 */ /* 0x000fe20008000f00 */
[----:B-123-5:R-:W-:Y:S10]  /*1a530*/  ENDCOLLECTIVE ;  /* 0x000000000000791b */ /* 0x02eff40003800000 */
.L_x_351:
[----:B------:R-:W-:Y:S05]  /*1a540*/  BRA `(.L_x_352) ;  /* 0xffffff24000c7947 */ /* 0x000fea000383ffff */
.L_x_57:
[----:B-1----:R-:W-:-:S04]  /*1a550*/  IMAD.U32 R4, RZ, RZ, UR43 ;  /* 0x0000002bff047e24 */ /* 0x002fc8000f8e00ff */
[----:B------:R1:W3:Y:S03]  /*1a560*/  SYNCS.PHASECHK.TRANS64.TRYWAIT P2, [R4+URZ+0x384b0], R157 ;  /* 0x0384b09d040075a7 */ /* 0x0002e6000804017f */
[----:B---3--:R-:W-:Y:S05]  /*1a570*/  @!P2 NANOSLEEP.SYNCS 0x989680 ;  /* 0x009896800000a95d */ /* 0x008fea0003900000 */
[----:B------:R-:W3:Y:S02]  /*1a580*/  @!P2 SYNCS.PHASECHK.TRANS64 P2, [R4+URZ+0x384b0], R157 ;  /* 0x0384b09d0400a5a7 */ /* 0x000ee4000804007f */
[----:B---3--:R-:W-:Y:S05]  /*1a590*/  @!P2 BRA `(.L_x_57) ;  /* 0xfffffffc00eca947 */ /* 0x008fea000383ffff */
[----:B------:R-:W-:Y:S05]  /*1a5a0*/  BRA `(.L_x_353) ;  /* 0xffffff24001c7947 */ /* 0x000fea000383ffff */
.L_x_65:
[----:B-1----:R-:W-:-:S04]  /*1a5b0*/  MOV R12, UR43 ;  /* 0x0000002b000c7c02 */ /* 0x002fc80008000f00 */
[----:B------:R1:W2:Y:S03]  /*1a5c0*/  SYNCS.PHASECHK.TRANS64.TRYWAIT P3, [R12+URZ+0x384b8], R157 ;  /* 0x0384b89d0c0075a7 */ /* 0x0002a6000806017f */
[----:B--2---:R-:W-:Y:S05]  /*1a5d0*/  @!P3 NANOSLEEP.SYNCS 0x989680 ;  /* 0x009896800000b95d */ /* 0x004fea0003900000 */
[----:B------:R-:W2:Y:S02]  /*1a5e0*/  @!P3 SYNCS.PHASECHK.TRANS64 P3, [R12+URZ+0x384b8], R157 ;  /* 0x0384b89d0c00b5a7 */ /* 0x000ea4000806007f */
[----:B--2---:R-:W-:Y:S05]  /*1a5f0*/  @!P3 BRA `(.L_x_65) ;  /* 0xfffffffc00ecb947 */ /* 0x004fea000383ffff */
[----:B------:R-:W-:Y:S05]  /*1a600*/  BRA `(.L_x_354) ;  /* 0xffffff2800f87947 */ /* 0x000fea000383ffff */
.L_x_70:
[----:B-1----:R-:W-:-:S04]  /*1a610*/  IMAD.U32 R12, RZ, RZ, UR43 ;  /* 0x0000002bff0c7e24 */ /* 0x002fc8000f8e00ff */
[----:B------:R1:W2:Y:S03]  /*1a620*/  SYNCS.PHASECHK.TRANS64.TRYWAIT P3, [R12+URZ+0x384c0], R157 ;  /* 0x0384c09d0c0075a7 */ /* 0x0002a6000806017f */
[----:B--2---:R-:W-:Y:S05]  /*1a630*/  @!P3 NANOSLEEP.SYNCS 0x989680 ;  /* 0x009896800000b95d */ /* 0x004fea0003900000 */
[----:B------:R-:W2:Y:S02]  /*1a640*/  @!P3 SYNCS.PHASECHK.TRANS64 P3, [R12+URZ+0x384c0], R157 ;  /* 0x0384c09d0c00b5a7 */ /* 0x000ea4000806007f */
[----:B--2---:R-:W-:Y:S05]  /*1a650*/  @!P3 BRA `(.L_x_70) ;  /* 0xfffffffc00ecb947 */ /* 0x004fea000383ffff */
[----:B------:R-:W-:Y:S05]  /*1a660*/  BRA `(.L_x_355) ;  /* 0xffffff3000547947 */ /* 0x000fea000383ffff */
.L_x_75:
[----:B-1----:R-:W-:-:S04]  /*1a670*/  MOV R12, UR43 ;  /* 0x0000002b000c7c02 */ /* 0x002fc80008000f00 */
[----:B------:R1:W2:Y:S03]  /*1a680*/  SYNCS.PHASECHK.TRANS64.TRYWAIT P3, [R12+URZ+0x384c8], R157 ;  /* 0x0384c89d0c0075a7 */ /* 0x0002a6000806017f */
[----:B--2---:R-:W-:Y:S05]  /*1a690*/  @!P3 NANOSLEEP.SYNCS 0x989680 ;  /* 0x009896800000b95d */ /* 0x004fea0003900000 */
[----:B------:R-:W2:Y:S02]  /*1a6a0*/  @!P3 SYNCS.PHASECHK.TRANS64 P3, [R12+URZ+0x384c8], R157 ;  /* 0x0384c89d0c00b5a7 */ /* 0x000ea4000806007f */
[----:B--2---:R-:W-:Y:S05]  /*1a6b0*/  @!P3 BRA `(.L_x_75) ;  /* 0xfffffffc00ecb947 */ /* 0x004fea000383ffff */
[----:B------:R-:W-:Y:S05]  /*1a6c0*/  BRA `(.L_x_356) ;  /* 0xffffff3400fc7947 */ /* 0x000fea000383ffff */
.L_x_80:
[----:B-1----:R-:W-:-:S04]  /*1a6d0*/  IMAD.U32 R13, RZ, RZ, UR43 ;  /* 0x0000002bff0d7e24 */ /* 0x002fc8000f8e00ff */
[----:B------:R1:W2:Y:S03]  /*1a6e0*/  SYNCS.PHASECHK.TRANS64.TRYWAIT P3, [R13+URZ+0x384b0], R20 ;  /* 0x0384b0140d0075a7 */ /* 0x0002a6000806017f */
[----:B--2---:R-:W-:Y:S05]  /*1a6f0*/  @!P3 NANOSLEEP.SYNCS 0x989680 ;  /* 0x009896800000b95d */ /* 0x004fea0003900000 */
[----:B------:R-:W2:Y:S02]  /*1a700*/  @!P3 SYNCS.PHASECHK.TRANS64 P3, [R13+URZ+0x384b0], R20 ;  /* 0x0384b0140d00b5a7 */ /* 0x000ea4000806007f */
[----:B--2---:R-:W-:Y:S05]  /*1a710*/  @!P3 BRA `(.L_x_80) ;  /* 0xfffffffc00ecb947 */ /* 0x004fea000383ffff */
[----:B------:R-:W-:Y:S05]  /*1a720*/  BRA `(.L_x_357) ;  /* 0xffffff3c006c7947 */ /* 0x000fea000383ffff */
.L_x_85:
[----:B-1----:R-:W-:-:S04]  /*1a730*/  MOV R13, UR43 ;  /* 0x0000002b000d7c02 */ /* 0x002fc80008000f00 */
[----:B------:R1:W2:Y:S03]  /*1a740*/  SYNCS.PHASECHK.TRANS64.TRYWAIT P3, [R13+URZ+0x384b8], R20 ;  /* 0x0384b8140d0075a7 */ /* 0x0002a6000806017f */
[----:B--2---:R-:W-:Y:S05]  /*1a750*/  @!P3 NANOSLEEP.SYNCS 0x989680 ;  /* 0x009896800000b95d */ /* 0x004fea0003900000 */
[----:B------:R-:W2:Y:S02]  /*1a760*/  @!P3 SYNCS.PHASECHK.TRANS64 P3, [R13+URZ+0x384b8], R20 ;  /* 0x0384b8140d00b5a7 */ /* 0x000ea4000806007f */
[----:B--2---:R-:W-:Y:S05]  /*1a770*/  @!P3 BRA `(.L_x_85) ;  /* 0xfffffffc00ecb947 */ /* 0x004fea000383ffff */
[----:B------:R-:W-:Y:S05]  /*1a780*/  BRA `(.L_x_358) ;  /* 0xffffff4400147947 */ /* 0x000fea000383ffff */
.L_x_90:
[----:B-1----:R-:W-:-:S04]  /*1a790*/  IMAD.U32 R13, RZ, RZ, UR43 ;  /* 0x0000002bff0d7e24 */ /* 0x002fc8000f8e00ff */
[----:B------:R1:W2:Y:S03]  /*1a7a0*/  SYNCS.PHASECHK.TRANS64.TRYWAIT P3, [R13+URZ+0x384c0], R20 ;  /* 0x0384c0140d0075a7 */ /* 0x0002a6000806017f */
[----:B--2---:R-:W-:Y:S05]  /*1a7b0*/  @!P3 NANOSLEEP.SYNCS 0x989680 ;  /* 0x009896800000b95d */ /* 0x004fea0003900000 */
[----:B------:R-:W2:Y:S02]  /*1a7c0*/  @!P3 SYNCS.PHASECHK.TRANS64 P3, [R13+URZ+0x384c0], R20 ;  /* 0x0384c0140d00b5a7 */ /* 0x000ea4000806007f */
[----:B--2---:R-:W-:Y:S05]  /*1a7d0*/  @!P3 BRA `(.L_x_90) ;  /* 0xfffffffc00ecb947 */ /* 0x004fea000383ffff */
[----:B------:R-:W-:Y:S05]  /*1a7e0*/  BRA `(.L_x_359) ;  /* 0xffffff48007c7947 */ /* 0x000fea000383ffff */
.L_x_95:
[----:B-1----:R-:W-:-:S04]  /*1a7f0*/  MOV R13, UR43 ;  /* 0x0000002b000d7c02 */ /* 0x002fc80008000f00 */
[----:B------:R1:W2:Y:S03]  /*1a800*/  SYNCS.PHASECHK.TRANS64.TRYWAIT P3, [R13+URZ+0x384c8], R20 ;  /* 0x0384c8140d0075a7 */ /* 0x0002a6000806017f */
[----:B--2---:R-:W-:Y:S05]  /*1a810*/  @!P3 NANOSLEEP.SYNCS 0x989680 ;  /* 0x009896800000b95d */ /* 0x004fea0003900000 */
[----:B------:R-:W2:Y:S02]  /*1a820*/  @!P3 SYNCS.PHASECHK.TRANS64 P3, [R13+URZ+0x384c8], R20 ;  /* 0x0384c8140d00b5a7 */ /* 0x000ea4000806007f */
[----:B--2---:R-:W-:Y:S05]  /*1a830*/  @!P3 BRA `(.L_x_95) ;  /* 0xfffffffc00ecb947 */ /* 0x004fea000383ffff */
[----:B------:R-:W-:Y:S05]  /*1a840*/  BRA `(.L_x_360) ;  /* 0xffffff5000247947 */ /* 0x000fea000383ffff */
.L_x_100:
[----:B-1----:R-:W-:-:S04]  /*1a850*/  IMAD.U32 R12, RZ, RZ, UR43 ;  /* 0x0000002bff0c7e24 */ /* 0x002fc8000f8e00ff */
[----:B------:R1:W2:Y:S03]  /*1a860*/  SYNCS.PHASECHK.TRANS64.TRYWAIT P3, [R12+URZ+0x384b0], R157 ;  /* 0x0384b09d0c0075a7 */ /* 0x0002a6000806017f */
[----:B--2---:R-:W-:Y:S05]  /*1a870*/  @!P3 NANOSLEEP.SYNCS 0x989680 ;  /* 0x009896800000b95d */ /* 0x004fea0003900000 */
[----:B------:R-:W2:Y:S02]  /*1a880*/  @!P3 SYNCS.PHASECHK.TRANS64 P3, [R12+URZ+0x384b0], R157 ;  /* 0x0384b09d0c00b5a7 */ /* 0x000ea4000806007f */
[----:B--2---:R-:W-:Y:S05]  /*1a890*/  @!P3 BRA `(.L_x_100) ;  /* 0xfffffffc00ecb947 */ /* 0x004fea000383ffff */
[----:B------:R-:W-:Y:S05]  /*1a8a0*/  BRA `(.L_x_361) ;  /* 0xffffff54008c7947 */ /* 0x000fea000383ffff */
.L_x_105:
[----:B-1----:R-:W-:-:S04]  /*1a8b0*/  MOV R12, UR43 ;  /* 0x0000002b000c7c02 */ /* 0x002fc80008000f00 */
[----:B------:R1:W2:Y:S03]  /*1a8c0*/  SYNCS.PHASECHK.TRANS64.TRYWAIT P3, [R12+URZ+0x384b8], R157 ;  /* 0x0384b89d0c0075a7 */ /* 0x0002a6000806017f */
[----:B--2---:R-:W-:Y:S05]  /*1a8d0*/  @!P3 NANOSLEEP.SYNCS 0x989680 ;  /* 0x009896800000b95d */ /* 0x004fea0003900000 */
[----:B------:R-:W2:Y:S02]  /*1a8e0*/  @!P3 SYNCS.PHASECHK.TRANS64 P3, [R12+URZ+0x384b8], R157 ;  /* 0x0384b89d0c00b5a7 */ /* 0x000ea4000806007f */
[----:B--2---:R-:W-:Y:S05]  /*1a8f0*/  @!P3 BRA `(.L_x_105) ;  /* 0xfffffffc00ecb947 */ /* 0x004fea000383ffff */
[----:B------:R-:W-:Y:S05]  /*1a900*/  BRA `(.L_x_362) ;  /* 0xffffff5c00347947 */ /* 0x000fea000383ffff */
.L_x_110:
[----:B-1----:R-:W-:-:S04]  /*1a910*/  IMAD.U32 R12, RZ, RZ, UR43 ;  /* 0x0000002bff0c7e24 */ /* 0x002fc8000f8e00ff */
[----:B------:R1:W2:Y:S03]  /*1a920*/  SYNCS.PHASECHK.TRANS64.TRYWAIT P3, [R12+URZ+0x384c0], R157 ;  /* 0x0384c09d0c0075a7 */ /* 0x0002a6000806017f */
[----:B--2---:R-:W-:Y:S05]  /*1a930*/  @!P3 NANOSLEEP.SYNCS 0x989680 ;  /* 0x009896800000b95d */ /* 0x004fea0003900000 */
[----:B------:R-:W2:Y:S02]  /*1a940*/  @!P3 SYNCS.PHASECHK.TRANS64 P3, [R12+URZ+0x384c0], R157 ;  /* 0x0384c09d0c00b5a7 */ /* 0x000ea4000806007f */
[----:B--2---:R-:W-:Y:S05]  /*1a950*/  @!P3 BRA `(.L_x_110) ;  /* 0xfffffffc00ecb947 */ /* 0x004fea000383ffff */
[----:B------:R-:W-:Y:S05]  /*1a960*/  BRA `(.L_x_363) ;  /* 0xffffff60009c7947 */ /* 0x000fea000383ffff */
.L_x_115:
[----:B-1----:R-:W-:-:S04]  /*1a970*/  MOV R12, UR43 ;  /* 0x0000002b000c7c02 */ /* 0x002fc80008000f00 */
[----:B------:R1:W2:Y:S03]  /*1a980*/  SYNCS.PHASECHK.TRANS64.TRYWAIT P3, [R12+URZ+0x384c8], R157 ;  /* 0x0384c89d0c0075a7 */ /* 0x0002a6000806017f */
[----:B--2---:R-:W-:Y:S05]  /*1a990*/  @!P3 NANOSLEEP.SYNCS 0x989680 ;  /* 0x009896800000b95d */ /* 0x004fea0003900000 */
[----:B------:R-:W2:Y:S02]  /*1a9a0*/  @!P3 SYNCS.PHASECHK.TRANS64 P3, [R12+URZ+0x384c8], R157 ;  /* 0x0384c89d0c00b5a7 */ /* 0x000ea4000806007f */
[----:B--2---:R-:W-:Y:S05]  /*1a9b0*/  @!P3 BRA `(.L_x_115) ;  /* 0xfffffffc00ecb947 */ /* 0x004fea000383ffff */
[----:B------:R-:W-:Y:S05]  /*1a9c0*/  BRA `(.L_x_364) ;  /* 0xffffff6800447947 */ /* 0x000fea000383ffff */
.L_x_120:
[----:B-1----:R-:W-:-:S04]  /*1a9d0*/  IMAD.U32 R13, RZ, RZ, UR43 ;  /* 0x0000002bff0d7e24 */ /* 0x002fc8000f8e00ff */
[----:B------:R1:W2:Y:S03]  /*1a9e0*/  SYNCS.PHASECHK.TRANS64.TRYWAIT P3, [R13+URZ+0x384b0], R20 ;  /* 0x0384b0140d0075a7 */ /* 0x0002a6000806017f */
[----:B--2---:R-:W-:Y:S05]  /*1a9f0*/  @!P3 NANOSLEEP.SYNCS 0x989680 ;  /* 0x009896800000b95d */ /* 0x004fea0003900000 */
[----:B------:R-:W2:Y:S02]  /*1aa00*/  @!P3 SYNCS.PHASECHK.TRANS64 P3, [R13+URZ+0x384b0], R20 ;  /* 0x0384b0140d00b5a7 */ /* 0x000ea4000806007f */
[----:B--2---:R-:W-:Y:S05]  /*1aa10*/  @!P3 BRA `(.L_x_120) ;  /* 0xfffffffc00ecb947 */ /* 0x004fea000383ffff */
[----:B------:R-:W-:Y:S05]  /*1aa20*/  BRA `(.L_x_365) ;  /* 0xffffff6c00ac7947 */ /* 0x000fea000383ffff */
.L_x_125:
[----:B-1----:R-:W-:-:S04]  /*1aa30*/  MOV R13, UR43 ;  /* 0x0000002b000d7c02 */ /* 0x002fc80008000f00 */
[----:B------:R1:W2:Y:S03]  /*1aa40*/  SYNCS.PHASECHK.TRANS64.TRYWAIT P3, [R13+URZ+0x384b8], R20 ;  /* 0x0384b8140d0075a7 */ /* 0x0002a6000806017f */
[----:B--2---:R-:W-:Y:S05]  /*1aa50*/  @!P3 NANOSLEEP.SYNCS 0x989680 ;  /* 0x009896800000b95d */ /* 0x004fea0003900000 */
[----:B------:R-:W2:Y:S02]  /*1aa60*/  @!P3 SYNCS.PHASECHK.TRANS64 P3, [R13+URZ+0x384b8], R20 ;  /* 0x0384b8140d00b5a7 */ /* 0x000ea4000806007f */
[----:B--2---:R-:W-:Y:S05]  /*1aa70*/  @!P3 BRA `(.L_x_125) ;  /* 0xfffffffc00ecb947 */ /* 0x004fea000383ffff */
[----:B------:R-:W-:Y:S05]  /*1aa80*/  BRA `(.L_x_366) ;  /* 0xffffff7400547947 */ /* 0x000fea000383ffff */
.L_x_130:
[----:B-1----:R-:W-:-:S04]  /*1aa90*/  IMAD.U32 R13, RZ, RZ, UR43 ;  /* 0x0000002bff0d7e24 */ /* 0x002fc8000f8e00ff */
[----:B------:R1:W2:Y:S03]  /*1aaa0*/  SYNCS.PHASECHK.TRANS64.TRYWAIT P3, [R13+URZ+0x384c0], R20 ;  /* 0x0384c0140d0075a7 */ /* 0x0002a6000806017f */
[----:B--2---:R-:W-:Y:S05]  /*1aab0*/  @!P3 NANOSLEEP.SYNCS 0x989680 ;  /* 0x009896800000b95d */ /* 0x004fea0003900000 */
[----:B------:R-:W2:Y:S02]  /*1aac0*/  @!P3 SYNCS.PHASECHK.TRANS64 P3, [R13+URZ+0x384c0], R20 ;  /* 0x0384c0140d00b5a7 */ /* 0x000ea4000806007f */
[----:B--2---:R-:W-:Y:S05]  /*1aad0*/  @!P3 BRA `(.L_x_130) ;  /* 0xfffffffc00ecb947 */ /* 0x004fea000383ffff */
[----:B------:R-:W-:Y:S05]  /*1aae0*/  BRA `(.L_x_367) ;  /* 0xffffff7800bc7947 */ /* 0x000fea000383ffff */
.L_x_135:
[----:B-1----:R-:W-:-:S04]  /*1aaf0*/  MOV R13, UR43 ;  /* 0x0000002b000d7c02 */ /* 0x002fc80008000f00 */
[----:B------:R1:W2:Y:S03]  /*1ab00*/  SYNCS.PHASECHK.TRANS64.TRYWAIT P3, [R13+URZ+0x384c8], R20 ;  /* 0x0384c8140d0075a7 */ /* 0x0002a6000806017f */
[----:B--2---:R-:W-:Y:S05]  /*1ab10*/  @!P3 NANOSLEEP.SYNCS 0x989680 ;  /* 0x009896800000b95d */ /* 0x004fea0003900000 */
[----:B------:R-:W2:Y:S02]  /*1ab20*/  @!P3 SYNCS.PHASECHK.TRANS64 P3, [R13+URZ+0x384c8], R20 ;  /* 0x0384c8140d00b5a7 */ /* 0x000ea4000806007f */
[----:B--2---:R-:W-:Y:S05]  /*1ab30*/  @!P3 BRA `(.L_x_135) ;  /* 0xfffffffc00ecb947 */ /* 0x004fea000383ffff */
[----:B------:R-:W-:Y:S05]  /*1ab40*/  BRA `(.L_x_368) ;  /* 0xffffff8000647947 */ /* 0x000fea000383ffff */
.L_x_142:
[----:B-1----:R-:W-:-:S04]  /*1ab50*/  IMAD.U32 R3, RZ, RZ, UR4 ;  /* 0x00000004ff037e24 */ /* 0x002fc8000f8e00ff */
[----:B------:R1:W2:Y:S03]  /*1ab60*/  SYNCS.PHASECHK.TRANS64.TRYWAIT P0, [R3+URZ+0x38400], R0 ;  /* 0x03840000030075a7 */ /* 0x0002a6000800017f */
[----:B--2---:R-:W-:Y:S05]  /*1ab70*/  @!P0 NANOSLEEP.SYNCS 0x989680 ;  /* 0x009896800000895d */ /* 0x004fea0003900000 */
[----:B------:R-:W2:Y:S02]  /*1ab80*/  @!P0 SYNCS.PHASECHK.TRANS64 P0, [R3+URZ+0x38400], R0 ;  /* 0x03840000030085a7 */ /* 0x000ea4000800007f */
[----:B--2---:R-:W-:Y:S05]  /*1ab90*/  @!P0 BRA `(.L_x_142) ;  /* 0xfffffffc00ec8947 */ /* 0x004fea000383ffff */
[----:B------:R-:W-:Y:S05]  /*1aba0*/  BRA `(.L_x_369) ;  /* 0xffffff8400f47947 */ /* 0x000fea000383ffff */
.L_x_160:
[----:B-1----:R-:W-:-:S04]  /*1abb0*/  MOV R3, UR35 ;  /* 0x0000002300037c02 */ /* 0x002fc80008000f00 */
[----:B------:R1:W2:Y:S03]  /*1abc0*/  SYNCS.PHASECHK.TRANS64.TRYWAIT P0, [R3+URZ+0x384f8], R0 ;  /* 0x0384f800030075a7 */ /* 0x0002a6000800017f */
[----:B--2---:R-:W-:Y:S05]  /*1abd0*/  @!P0 NANOSLEEP.SYNCS 0x989680 ;  /* 0x009896800000895d */ /* 0x004fea0003900000 */
[----:B------:R-:W2:Y:S02]  /*1abe0*/  @!P0 SYNCS.PHASECHK.TRANS64 P0, [R3+URZ+0x384f8], R0 ;  /* 0x0384f800030085a7 */ /* 0x000ea4000800007f */
[----:B--2---:R-:W-:Y:S05]  /*1abf0*/  @!P0 BRA `(.L_x_160) ;  /* 0xfffffffc00ec8947 */ /* 0x004fea000383ffff */
[----:B------:R-:W-:Y:S05]  /*1ac00*/  BRA `(.L_x_370) ;  /* 0xffffff94005c7947 */ /* 0x000fea000383ffff */
.L_x_162:
[----:B-1----:R-:W-:-:S04]  /*1ac10*/  IMAD.U32 R3, RZ, RZ, UR8 ;  /* 0x00000008ff037e24 */ /* 0x002fc8000f8e00ff */
[----:B------:R1:W2:Y:S03]  /*1ac20*/  SYNCS.PHASECHK.TRANS64.TRYWAIT P0, [R3+URZ+0x38400], R0 ;  /* 0x03840000030075a7 */ /* 0x0002a6000800017f */
[----:B--2---:R-:W-:Y:S05]  /*1ac30*/  @!P0 NANOSLEEP.SYNCS 0x989680 ;  /* 0x009896800000895d */ /* 0x004fea0003900000 */
[----:B------:R-:W2:Y:S02]  /*1ac40*/  @!P0 SYNCS.PHASECHK.TRANS64 P0, [R3+URZ+0x38400], R0 ;  /* 0x03840000030085a7 */ /* 0x000ea4000800007f */
[----:B--2---:R-:W-:Y:S05]  /*1ac50*/  @!P0 BRA `(.L_x_162) ;  /* 0xfffffffc00ec8947 */ /* 0x004fea000383ffff */
[----:B------:R-:W-:Y:S05]  /*1ac60*/  BRA `(.L_x_371) ;  /* 0xffffff94007c7947 */ /* 0x000fea000383ffff */
.L_x_168:
[----:B-1----:R-:W-:-:S04]  /*1ac70*/  MOV R3, UR35 ;  /* 0x0000002300037c02 */ /* 0x002fc80008000f00 */
[----:B------:R1:W3:Y:S03]  /*1ac80*/  SYNCS.PHASECHK.TRANS64.TRYWAIT P1, [R3+URZ+0x384d0], R0 ;  /* 0x0384d000030075a7 */ /* 0x0002e6000802017f */
[----:B---3--:R-:W-:Y:S05]  /*1ac90*/  @!P1 NANOSLEEP.SYNCS 0x989680 ;  /* 0x009896800000995d */ /* 0x008fea0003900000 */
[----:B------:R-:W3:Y:S02]  /*1aca0*/  @!P1 SYNCS.PHASECHK.TRANS64 P1, [R3+URZ+0x384d0], R0 ;  /* 0x0384d000030095a7 */ /* 0x000ee4000802007f */
[----:B---3--:R-:W-:Y:S05]  /*1acb0*/  @!P1 BRA `(.L_x_168) ;  /* 0xfffffffc00ec9947 */ /* 0x008fea000383ffff */
[----:B------:R-:W-:Y:S05]  /*1acc0*/  BRA `(.L_x_372) ;  /* 0xffffff98002c7947 */ /* 0x000fea000383ffff */
.L_x_174:
[----:B-1----:R-:W-:-:S04]  /*1acd0*/  IMAD.U32 R3, RZ, RZ, UR35 ;  /* 0x00000023ff037e24 */ /* 0x002fc8000f8e00ff */
[----:B------:R1:W4:Y:S03]  /*1ace0*/  SYNCS.PHASECHK.TRANS64.TRYWAIT P1, [R3+URZ+0x384d8], R0 ;  /* 0x0384d800030075a7 */ /* 0x000326000802017f */
[----:B----4-:R-:W-:Y:S05]  /*1acf0*/  @!P1 NANOSLEEP.SYNCS 0x989680 ;  /* 0x009896800000995d */ /* 0x010fea0003900000 */
[----:B------:R-:W4:Y:S02]  /*1ad00*/  @!P1 SYNCS.PHASECHK.TRANS64 P1, [R3+URZ+0x384d8], R0 ;  /* 0x0384d800030095a7 */ /* 0x000f24000802007f */
[----:B----4-:R-:W-:Y:S05]  /*1ad10*/  @!P1 BRA `(.L_x_174) ;  /* 0xfffffffc00ec9947 */ /* 0x010fea000383ffff */
[----:B------:R-:W-:Y:S05]  /*1ad20*/  BRA `(.L_x_373) ;  /* 0xffffff98007c7947 */ /* 0x000fea000383ffff */
.L_x_180:
[----:B-1----:R-:W-:-:S04]  /*1ad30*/  MOV R3, UR35 ;  /* 0x0000002300037c02 */ /* 0x002fc80008000f00 */
[----:B------:R1:W1:Y:S03]  /*1ad40*/  SYNCS.PHASECHK.TRANS64.TRYWAIT P1, [R3+URZ+0x384e0], R0 ;  /* 0x0384e000030075a7 */ /* 0x000266000802017f */
[----:B-1----:R-:W-:Y:S05]  /*1ad50*/  @!P1 NANOSLEEP.SYNCS 0x989680 ;  /* 0x009896800000995d */ /* 0x002fea0003900000 */
[----:B------:R-:W1:Y:S02]  /*1ad60*/  @!P1 SYNCS.PHASECHK.TRANS64 P1, [R3+URZ+0x384e0], R0 ;  /* 0x0384e000030095a7 */ /* 0x000e64000802007f */
[----:B-1----:R-:W-:Y:S05]  /*1ad70*/  @!P1 BRA `(.L_x_180) ;  /* 0xfffffffc00ec9947 */ /* 0x002fea000383ffff */
[----:B------:R-:W-:Y:S05]  /*1ad80*/  BRA `(.L_x_374) ;  /* 0xffffff9800d87947 */ /* 0x000fea000383ffff */
.L_x_186:
[----:B-1----:R-:W-:-:S04]  /*1ad90*/  IMAD.U32 R3, RZ, RZ, UR35 ;  /* 0x00000023ff037e24 */ /* 0x002fc8000f8e00ff */
[----:B------:R1:W1:Y:S03]  /*1ada0*/  SYNCS.PHASECHK.TRANS64.TRYWAIT P1, [R3+URZ+0x384e8], R0 ;  /* 0x0384e800030075a7 */ /* 0x000266000802017f */
[----:B-1----:R-:W-:Y:S05]  /*1adb0*/  @!P1 NANOSLEEP.SYNCS 0x989680 ;  /* 0x009896800000995d */ /* 0x002fea0003900000 */
[----:B------:R-:W1:Y:S02]  /*1adc0*/  @!P1 SYNCS.PHASECHK.TRANS64 P1, [R3+URZ+0x384e8], R0 ;  /* 0x0384e800030095a7 */ /* 0x000e64000802007f */
[----:B-1----:R-:W-:Y:S05]  /*1add0*/  @!P1 BRA `(.L_x_186) ;  /* 0xfffffffc00ec9947 */ /* 0x002fea000383ffff */
[----:B------:R-:W-:Y:S05]  /*1ade0*/  BRA `(.L_x_375) ;  /* 0xffffff9c002c7947 */ /* 0x000fea000383ffff */
.L_x_192:
[----:B-1----:R-:W-:-:S04]  /*1adf0*/  MOV R3, UR35 ;  /* 0x0000002300037c02 */ /* 0x002fc80008000f00 */
[----:B------:R1:W3:Y:S03]  /*1ae00*/  SYNCS.PHASECHK.TRANS64.TRYWAIT P1, [R3+URZ+0x384d0], R2 ;  /* 0x0384d002030075a7 */ /* 0x0002e6000802017f */
[----:B---3--:R-:W-:Y:S05]  /*1ae10*/  @!P1 NANOSLEEP.SYNCS 0x989680 ;  /* 0x009896800000995d */ /* 0x008fea0003900000 */
[----:B------:R-:W3:Y:S02]  /*1ae20*/  @!P1 SYNCS.PHASECHK.TRANS64 P1, [R3+URZ+0x384d0], R2 ;  /* 0x0384d002030095a7 */ /* 0x000ee4000802007f */
[----:B---3--:R-:W-:Y:S05]  /*1ae30*/  @!P1 BRA `(.L_x_192) ;  /* 0xfffffffc00ec9947 */ /* 0x008fea000383ffff */
[----:B------:R-:W-:Y:S05]  /*1ae40*/  BRA `(.L_x_376) ;  /* 0xffffff9c00887947 */ /* 0x000fea000383ffff */
.L_x_198:
[----:B-1-3--:R-:W-:-:S04]  /*1ae50*/  IMAD.U32 R3, RZ, RZ, UR35 ;  /* 0x00000023ff037e24 */ /* 0x00afc8000f8e00ff */
[----:B------:R1:W3:Y:S03]  /*1ae60*/  SYNCS.PHASECHK.TRANS64.TRYWAIT P1, [R3+URZ+0x384d8], R2 ;  /* 0x0384d802030075a7 */ /* 0x0002e6000802017f */
[----:B---3--:R-:W-:Y:S05]  /*1ae70*/  @!P1 NANOSLEEP.SYNCS 0x989680 ;  /* 0x009896800000995d */ /* 0x008fea0003900000 */
[----:B------:R-:W3:Y:S02]  /*1ae80*/  @!P1 SYNCS.PHASECHK.TRANS64 P1, [R3+URZ+0x384d8], R2 ;  /* 0x0384d802030095a7 */ /* 0x000ee4000802007f */
[----:B---3--:R-:W-:Y:S05]  /*1ae90*/  @!P1 BRA `(.L_x_198) ;  /* 0xfffffffc00ec9947 */ /* 0x008fea000383ffff */
[----:B------:R-:W-:Y:S05]  /*1aea0*/  BRA `(.L_x_377) ;  /* 0xffffff9c00d07947 */ /* 0x000fea000383ffff */
.L_x_204:
[----:B-1-34-:R-:W-:-:S04]  /*1aeb0*/  MOV R3, UR35 ;  /* 0x0000002300037c02 */ /* 0x01afc80008000f00 */
[----:B------:R1:W3:Y:S03]  /*1aec0*/  SYNCS.PHASECHK.TRANS64.TRYWAIT P1, [R3+URZ+0x384e0], R2 ;  /* 0x0384e002030075a7 */ /* 0x0002e6000802017f */
[----:B---3--:R-:W-:Y:S05]  /*1aed0*/  @!P1 NANOSLEEP.SYNCS 0x989680 ;  /* 0x009896800000995d */ /* 0x008fea0003900000 */
[----:B------:R-:W3:Y:S02]  /*1aee0*/  @!P1 SYNCS.PHASECHK.TRANS64 P1, [R3+URZ+0x384e0], R2 ;  /* 0x0384e002030095a7 */ /* 0x000ee4000802007f */
[----:B---3--:R-:W-:Y:S05]  /*1aef0*/  @!P1 BRA `(.L_x_204) ;  /* 0xfffffffc00ec9947 */ /* 0x008fea000383ffff */
[----:B------:R-:W-:Y:S05]  /*1af00*/  BRA `(.L_x_378) ;  /* 0xffffffa000207947 */ /* 0x000fea000383ffff */
.L_x_210:
[----:B-1-34-:R-:W-:-:S04]  /*1af10*/  IMAD.U32 R3, RZ, RZ, UR35 ;  /* 0x00000023ff037e24 */ /* 0x01afc8000f8e00ff */
[----:B------:R1:W3:Y:S03]  /*1af20*/  SYNCS.PHASECHK.TRANS64.TRYWAIT P1, [R3+URZ+0x384e8], R2 ;  /* 0x0384e802030075a7 */ /* 0x0002e6000802017f */
[----:B---3--:R-:W-:Y:S05]  /*1af30*/  @!P1 NANOSLEEP.SYNCS 0x989680 ;  /* 0x009896800000995d */ /* 0x008fea0003900000 */
[----:B------:R-:W3:Y:S02]  /*1af40*/  @!P1 SYNCS.PHASECHK.TRANS64 P1, [R3+URZ+0x384e8], R2 ;  /* 0x0384e802030095a7 */ /* 0x000ee4000802007f */
[----:B---3--:R-:W-:Y:S05]  /*1af50*/  @!P1 BRA `(.L_x_210) ;  /* 0xfffffffc00ec9947 */ /* 0x008fea000383ffff */
[----:B------:R-:W-:Y:S05]  /*1af60*/  BRA `(.L_x_379) ;  /* 0xffffffa000687947 */ /* 0x000fea000383ffff */
.L_x_216:
[----:B-1-34-:R-:W-:-:S04]  /*1af70*/  MOV R3, UR35 ;  /* 0x0000002300037c02 */ /* 0x01afc80008000f00 */
[----:B------:R1:W3:Y:S03]  /*1af80*/  SYNCS.PHASECHK.TRANS64.TRYWAIT P1, [R3+URZ+0x384d0], R0 ;  /* 0x0384d000030075a7 */ /* 0x0002e6000802017f */
[----:B---3--:R-:W-:Y:S05]  /*1af90*/  @!P1 NANOSLEEP.SYNCS 0x989680 ;  /* 0x009896800000995d */ /* 0x008fea0003900000 */
[----:B------:R-:W3:Y:S02]  /*1afa0*/  @!P1 SYNCS.PHASECHK.TRANS64 P1, [R3+URZ+0x384d0], R0 ;  /* 0x0384d000030095a7 */ /* 0x000ee4000802007f */
[----:B---3--:R-:W-:Y:S05]  /*1afb0*/  @!P1 BRA `(.L_x_216) ;  /* 0xfffffffc00ec9947 */ /* 0x008fea000383ffff */
[----:B------:R-:W-:Y:S05]  /*1afc0*/  BRA `(.L_x_380) ;  /* 0xffffffa000b87947 */ /* 0x000fea000383ffff */
.L_x_222:
[----:B-1-34-:R-:W-:-:S04]  /*1afd0*/  IMAD.U32 R3, RZ, RZ, UR35 ;  /* 0x00000023ff037e24 */ /* 0x01afc8000f8e00ff */
[----:B------:R1:W3:Y:S03]  /*1afe0*/  SYNCS.PHASECHK.TRANS64.TRYWAIT P1, [R3+URZ+0x384d8], R0 ;  /* 0x0384d800030075a7 */ /* 0x0002e6000802017f */
[----:B---3--:R-:W-:Y:S05]  /*1aff0*/  @!P1 NANOSLEEP.SYNCS 0x989680 ;  /* 0x009896800000995d */ /* 0x008fea0003900000 */
[----:B------:R-:W3:Y:S02]  /*1b000*/  @!P1 SYNCS.PHASECHK.TRANS64 P1, [R3+URZ+0x384d8], R0 ;  /* 0x0384d800030095a7 */ /* 0x000ee4000802007f */
[----:B---3--:R-:W-:Y:S05]  /*1b010*/  @!P1 BRA `(.L_x_222) ;  /* 0xfffffffc00ec9947 */ /* 0x008fea000383ffff */
[----:B------:R-:W-:Y:S05]  /*1b020*/  BRA `(.L_x_381) ;  /* 0xffffffa400007947 */ /* 0x000fea000383ffff */
.L_x_228:
[----:B-1-34-:R-:W-:-:S04]  /*1b030*/  MOV R3, UR35 ;  /* 0x0000002300037c02 */ /* 0x01afc80008000f00 */
[----:B------:R1:W3:Y:S03]  /*1b040*/  SYNCS.PHASECHK.TRANS64.TRYWAIT P1, [R3+URZ+0x384e0], R0 ;  /* 0x0384e000030075a7 */ /* 0x0002e6000802017f */
[----:B---3--:R-:W-:Y:S05]  /*1b050*/  @!P1 NANOSLEEP.SYNCS 0x989680 ;  /* 0x009896800000995d */ /* 0x008fea0003900000 */
[----:B------:R-:W3:Y:S02]  /*1b060*/  @!P1 SYNCS.PHASECHK.TRANS64 P1, [R3+URZ+0x384e0], R0 ;  /* 0x0384e000030095a7 */ /* 0x000ee4000802007f */
[----:B---3--:R-:W-:Y:S05]  /*1b070*/  @!P1 BRA `(.L_x_228) ;  /* 0xfffffffc00ec9947 */ /* 0x008fea000383ffff */
[----:B------:R-:W-:Y:S05]  /*1b080*/  BRA `(.L_x_382) ;  /* 0xffffffa400507947 */ /* 0x000fea000383ffff */
.L_x_234:
[----:B-1-34-:R-:W-:-:S04]  /*1b090*/  IMAD.U32 R3, RZ, RZ, UR35 ;  /* 0x00000023ff037e24 */ /* 0x01afc8000f8e00ff */
[----:B------:R1:W3:Y:S03]  /*1b0a0*/  SYNCS.PHASECHK.TRANS64.TRYWAIT P1, [R3+URZ+0x384e8], R0 ;  /* 0x0384e800030075a7 */ /* 0x0002e6000802017f */
[----:B---3--:R-:W-:Y:S05]  /*1b0b0*/  @!P1 NANOSLEEP.SYNCS 0x989680 ;  /* 0x009896800000995d */ /* 0x008fea0003900000 */
[----:B------:R-:W3:Y:S02]  /*1b0c0*/  @!P1 SYNCS.PHASECHK.TRANS64 P1, [R3+URZ+0x384e8], R0 ;  /* 0x0384e800030095a7 */ /* 0x000ee4000802007f */
[----:B---3--:R-:W-:Y:S05]  /*1b0d0*/  @!P1 BRA `(.L_x_234) ;  /* 0xfffffffc00ec9947 */ /* 0x008fea000383ffff */
[----:B------:R-:W-:Y:S05]  /*1b0e0*/  BRA `(.L_x_383) ;  /* 0xffffffa400987947 */ /* 0x000fea000383ffff */
.L_x_240:
[----:B-1-34-:R-:W-:-:S04]  /*1b0f0*/  MOV R3, UR35 ;  /* 0x0000002300037c02 */ /* 0x01afc80008000f00 */
[----:B------:R1:W3:Y:S03]  /*1b100*/  SYNCS.PHASECHK.TRANS64.TRYWAIT P1, [R3+URZ+0x384d0], R2 ;  /* 0x0384d002030075a7 */ /* 0x0002e6000802017f */
[----:B---3--:R-:W-:Y:S05]  /*1b110*/  @!P1 NANOSLEEP.SYNCS 0x989680 ;  /* 0x009896800000995d */ /* 0x008fea0003900000 */
[----:B------:R-:W3:Y:S02]  /*1b120*/  @!P1 SYNCS.PHASECHK.TRANS64 P1, [R3+URZ+0x384d0], R2 ;  /* 0x0384d002030095a7 */ /* 0x000ee4000802007f */
[----:B---3--:R-:W-:Y:S05]  /*1b130*/  @!P1 BRA `(.L_x_240) ;  /* 0xfffffffc00ec9947 */ /* 0x008fea000383ffff */
[----:B------:R-:W-:Y:S05]  /*1b140*/  BRA `(.L_x_384) ;  /* 0xffffffa400e87947 */ /* 0x000fea000383ffff */
.L_x_246:
[----:B-1-34-:R-:W-:-:S04]  /*1b150*/  IMAD.U32 R3, RZ, RZ, UR35 ;  /* 0x00000023ff037e24 */ /* 0x01afc8000f8e00ff */
[----:B------:R1:W3:Y:S03]  /*1b160*/  SYNCS.PHASECHK.TRANS64.TRYWAIT P1, [R3+URZ+0x384d8], R2 ;  /* 0x0384d802030075a7 */ /* 0x0002e6000802017f */
[----:B---3--:R-:W-:Y:S05]  /*1b170*/  @!P1 NANOSLEEP.SYNCS 0x989680 ;  /* 0x009896800000995d */ /* 0x008fea0003900000 */
[----:B------:R-:W3:Y:S02]  /*1b180*/  @!P1 SYNCS.PHASECHK.TRANS64 P1, [R3+URZ+0x384d8], R2 ;  /* 0x0384d802030095a7 */ /* 0x000ee4000802007f */
[----:B---3--:R-:W-:Y:S05]  /*1b190*/  @!P1 BRA `(.L_x_246) ;  /* 0xfffffffc00ec9947 */ /* 0x008fea000383ffff */
[----:B------:R-:W-:Y:S05]  /*1b1a0*/  BRA `(.L_x_385) ;  /* 0xffffffa800307947 */ /* 0x000fea000383ffff */
.L_x_252:
[----:B-1-34-:R-:W-:-:S04]  /*1b1b0*/  MOV R3, UR35 ;  /* 0x0000002300037c02 */ /* 0x01afc80008000f00 */
[----:B------:R1:W3:Y:S03]  /*1b1c0*/  SYNCS.PHASECHK.TRANS64.TRYWAIT P1, [R3+URZ+0x384e0], R2 ;  /* 0x0384e002030075a7 */ /* 0x0002e6000802017f */
[----:B---3--:R-:W-:Y:S05]  /*1b1d0*/  @!P1 NANOSLEEP.SYNCS 0x989680 ;  /* 0x009896800000995d */ /* 0x008fea0003900000 */
[----:B------:R-:W3:Y:S02]  /*1b1e0*/  @!P1 SYNCS.PHASECHK.TRANS64 P1, [R3+URZ+0x384e0], R2 ;  /* 0x0384e002030095a7 */ /* 0x000ee4000802007f */
[----:B---3--:R-:W-:Y:S05]  /*1b1f0*/  @!P1 BRA `(.L_x_252) ;  /* 0xfffffffc00ec9947 */ /* 0x008fea000383ffff */
[----:B------:R-:W-:Y:S05]  /*1b200*/  BRA `(.L_x_386) ;  /* 0xffffffa8007c7947 */ /* 0x000fea000383ffff */
.L_x_258:
[----:B-1-34-:R-:W-:-:S04]  /*1b210*/  IMAD.U32 R3, RZ, RZ, UR35 ;  /* 0x00000023ff037e24 */ /* 0x01afc8000f8e00ff */
[----:B------:R1:W3:Y:S03]  /*1b220*/  SYNCS.PHASECHK.TRANS64.TRYWAIT P1, [R3+URZ+0x384e8], R2 ;  /* 0x0384e802030075a7 */ /* 0x0002e6000802017f */
[----:B---3--:R-:W-:Y:S05]  /*1b230*/  @!P1 NANOSLEEP.SYNCS 0x989680 ;  /* 0x009896800000995d */ /* 0x008fea0003900000 */
[----:B------:R-:W3:Y:S02]  /*1b240*/  @!P1 SYNCS.PHASECHK.TRANS64 P1, [R3+URZ+0x384e8], R2 ;  /* 0x0384e802030095a7 */ /* 0x000ee4000802007f */
[----:B---3--:R-:W-:Y:S05]  /*1b250*/  @!P1 BRA `(.L_x_258) ;  /* 0xfffffffc00ec9947 */ /* 0x008fea000383ffff */
[----:B------:R-:W-:Y:S05]  /*1b260*/  BRA `(.L_x_387) ;  /* 0xffffffa800c07947 */ /* 0x000fea000383ffff */
.L_x_273:
[----:B-1-34-:R-:W-:-:S04]  /*1b270*/  MOV R3, UR35 ;  /* 0x0000002300037c02 */ /* 0x01afc80008000f00 */
[----:B------:R1:W2:Y:S03]  /*1b280*/  SYNCS.PHASECHK.TRANS64.TRYWAIT P0, [R3+URZ+0x384d0], R0 ;  /* 0x0384d000030075a7 */ /* 0x0002a6000800017f */
[----:B--2---:R-:W-:Y:S05]  /*1b290*/  @!P0 NANOSLEEP.SYNCS 0x989680 ;  /* 0x009896800000895d */ /* 0x004fea0003900000 */
[----:B------:R-:W2:Y:S02]  /*1b2a0*/  @!P0 SYNCS.PHASECHK.TRANS64 P0, [R3+URZ+0x384d0], R0 ;  /* 0x0384d000030085a7 */ /* 0x000ea4000800007f */
[----:B--2---:R-:W-:Y:S05]  /*1b2b0*/  @!P0 BRA `(.L_x_273) ;  /* 0xfffffffc00ec8947 */ /* 0x004fea000383ffff */
[----:B------:R-:W-:Y:S05]  /*1b2c0*/  BRA `(.L_x_388) ;  /* 0xffffffb000587947 */ /* 0x000fea000383ffff */
.L_x_275:
[----:B-1-34-:R-:W-:-:S04]  /*1b2d0*/  IMAD.U32 R3, RZ, RZ, UR35 ;  /* 0x00000023ff037e24 */ /* 0x01afc8000f8e00ff */
[----:B------:R1:W2:Y:S03]  /*1b2e0*/  SYNCS.PHASECHK.TRANS64.TRYWAIT P0, [R3+URZ+0x384d8], R0 ;  /* 0x0384d800030075a7 */ /* 0x0002a6000800017f */
[----:B--2---:R-:W-:Y:S05]  /*1b2f0*/  @!P0 NANOSLEEP.SYNCS 0x989680 ;  /* 0x009896800000895d */ /* 0x004fea0003900000 */
[----:B------:R-:W2:Y:S02]  /*1b300*/  @!P0 SYNCS.PHASECHK.TRANS64 P0, [R3+URZ+0x384d8], R0 ;  /* 0x0384d800030085a7 */ /* 0x000ea4000800007f */
[----:B--2---:R-:W-:Y:S05]  /*1b310*/  @!P0 BRA `(.L_x_275) ;  /* 0xfffffffc00ec8947 */ /* 0x004fea000383ffff */
[----:B------:R-:W-:Y:S05]  /*1b320*/  BRA `(.L_x_389) ;  /* 0xffffffb000507947 */ /* 0x000fea000383ffff */
.L_x_277:
[----:B-1-34-:R-:W-:-:S04]  /*1b330*/  MOV R3, UR35 ;  /* 0x0000002300037c02 */ /* 0x01afc80008000f00 */
[----:B------:R1:W2:Y:S03]  /*1b340*/  SYNCS.PHASECHK.TRANS64.TRYWAIT P0, [R3+URZ+0x384e0], R0 ;  /* 0x0384e000030075a7 */ /* 0x0002a6000800017f */
[----:B--2---:R-:W-:Y:S05]  /*1b350*/  @!P0 NANOSLEEP.SYNCS 0x989680 ;  /* 0x009896800000895d */ /* 0x004fea0003900000 */
[----:B------:R-:W2:Y:S02]  /*1b360*/  @!P0 SYNCS.PHASECHK.TRANS64 P0, [R3+URZ+0x384e0], R0 ;  /* 0x0384e000030085a7 */ /* 0x000ea4000800007f */
[----:B--2---:R-:W-:Y:S05]  /*1b370*/  @!P0 BRA `(.L_x_277) ;  /* 0xfffffffc00ec8947 */ /* 0x004fea000383ffff */
[----:B------:R-:W-:Y:S05]  /*1b380*/  BRA `(.L_x_390) ;  /* 0xffffffb000487947 */ /* 0x000fea000383ffff */
.L_x_289:
[----:B------:R-:W-:Y:S01]  /*1b390*/  BSSY B1, `(.L_x_391) ;  /* 0x0000006000017945 */ /* 0x000fe20003800000 */
[----:B------:R-:W-:-:S07]  /*1b3a0*/  IMAD.MOV.U32 R15, RZ, RZ, -0x1 ;  /* 0xffffffffff0f7424 */ /* 0x000fce00078e00ff */
[----:B-----5:R-:W-:Y:S05]  /*1b3b0*/  WARPSYNC.COLLECTIVE R15, `(.L_x_392) ;  /* 0x000000000f0c7348 */ /* 0x020fea0003c00000 */
[----:B-----5:R-:W-:Y:S02]  /*1b3c0*/  ELECT P6, UR62, PT ;  /* 0x00000000003e782f */ /* 0x020fe400038c0000 */
[----:B------:R-:W-:Y:S01]  /*1b3d0*/  MOV R14, UR62 ;  /* 0x0000003e000e7c02 */ /* 0x000fe20008000f00 */
[----:B------:R-:W-:Y:S10]  /*1b3e0*/  ENDCOLLECTIVE ;  /* 0x000000000000791b */ /* 0x000ff40003800000 */
.L_x_392:
[----:B------:R-:W-:Y:S05]  /*1b3f0*/  BSYNC B1 ;  /* 0x0000000000017941 */ /* 0x000fea0003800000 */
.L_x_391:
[----:B------:R-:W-:Y:S05]  /*1b400*/  BRA `(.L_x_393) ;  /* 0xffffffbc00747947 */ /* 0x000fea000383ffff */
.L_x_292:
[----:B--2---:R2:W3:Y:S02]  /*1b410*/  SYNCS.PHASECHK.TRANS64.TRYWAIT P0, [R8+URZ+0x38498], R5 ;  /* 0x03849805080075a7 */ /* 0x0044e4000800017f */
[----:B---3--:R-:W-:Y:S05]  /*1b420*/  @!P0 NANOSLEEP.SYNCS 0x989680 ;  /* 0x009896800000895d */ /* 0x008fea0003900000 */
[----:B------:R-:W3:Y:S02]  /*1b430*/  @!P0 SYNCS.PHASECHK.TRANS64 P0, [R8+URZ+0x38498], R5 ;  /* 0x03849805080085a7 */ /* 0x000ee4000800007f */
[----:B---3--:R-:W-:Y:S05]  /*1b440*/  @!P0 BRA `(.L_x_292) ;  /* 0xfffffffc00f08947 */ /* 0x008fea000383ffff */
[----:B------:R-:W-:Y:S05]  /*1b450*/  BRA `(.L_x_394) ;  /* 0xffffffbc009c7947 */ /* 0x000fea000383ffff */
.L_x_298:
[----:B-1----:R1:W2:Y:S02]  /*1b460*/  SYNCS.PHASECHK.TRANS64.TRYWAIT P0, [R3+URZ+0x38400], R2 ;  /* 0x03840002030075a7 */ /* 0x0022a4000800017f */
[----:B--2---:R-:W-:Y:S05]  /*1b470*/  @!P0 NANOSLEEP.SYNCS 0x989680 ;  /* 0x009896800000895d */ /* 0x004fea0003900000 */
[----:B------:R-:W2:Y:S02]  /*1b480*/  @!P0 SYNCS.PHASECHK.TRANS64 P0, [R3+URZ+0x38400], R2 ;  /* 0x03840002030085a7 */ /* 0x000ea4000800007f */
[----:B--2---:R-:W-:Y:S05]  /*1b490*/  @!P0 BRA `(.L_x_298) ;  /* 0xfffffffc00f08947 */ /* 0x004fea000383ffff */
[----:B------:R-:W-:Y:S05]  /*1b4a0*/  BRA `(.L_x_395) ;  /* 0xffffffc000607947 */ /* 0x000fea000383ffff */
.L_x_301:
[----:B------:R-:W-:Y:S01]  /*1b4b0*/  BSSY B1, `(.L_x_396) ;  /* 0x0000006000017945 */ /* 0x000fe20003800000 */
[----:B------:R-:W-:-:S07]  /*1b4c0*/  MOV R15, 0xffffffff ;  /* 0xffffffff000f7802 */ /* 0x000fce0000000f00 */
[----:B-1---5:R-:W-:Y:S05]  /*1b4d0*/  WARPSYNC.COLLECTIVE R15, `(.L_x_397) ;  /* 0x000000000f0c7348 */ /* 0x022fea0003c00000 */
[----:B------:R-:W-:Y:S02]  /*1b4e0*/  ELECT P6, UR62, PT ;  /* 0x00000000003e782f */ /* 0x000fe400038c0000 */
[----:B------:R-:W-:Y:S01]  /*1b4f0*/  MOV R14, UR62 ;  /* 0x0000003e000e7c02 */ /* 0x000fe20008000f00 */
[----:B-1---5:R-:W-:Y:S10]  /*1b500*/  ENDCOLLECTIVE ;  /* 0x000000000000791b */ /* 0x022ff40003800000 */
.L_x_397:
[----:B------:R-:W-:Y:S05]  /*1b510*/  BSYNC B1 ;  /* 0x0000000000017941 */ /* 0x000fea0003800000 */
.L_x_396:
[----:B------:R-:W-:Y:S05]  /*1b520*/  BRA `(.L_x_398) ;  /* 0xffffffc000a87947 */ /* 0x000fea000383ffff */
.L_x_304:
[----:B------:R-:W-:Y:S01]  /*1b530*/  BSSY B1, `(.L_x_399) ;  /* 0x0000005000017945 */ /* 0x000fe20003800000 */
[----:B--2---:R-:W-:-:S07]  /*1b540*/  IMAD.MOV.U32 R15, RZ, RZ, -0x1 ;  /* 0xffffffffff0f7424 */ /* 0x004fce00078e00ff */
[----:B-1---5:R-:W-:Y:S05]  /*1b550*/  WARPSYNC.COLLECTIVE R15, `(.L_x_400) ;  /* 0x000000000f087348 */ /* 0x022fea0003c00000 */
[----:B------:R-:W-:Y:S01]  /*1b560*/  NOP ;  /* 0x0000000000007918 */ /* 0x000fe20000000000 */
[----:B-1---5:R-:W-:Y:S01]  /*1b570*/  ENDCOLLECTIVE ;  /* 0x000000000000791b */ /* 0x022fe20003800000 */
.L_x_400:
[----:B------:R-:W-:Y:S05]  /*1b580*/  BSYNC B1 ;  /* 0x0000000000017941 */ /* 0x000fea0003800000 */
.L_x_399:
[----:B------:R-:W-:-:S07]  /*1b590*/  MOV R15, 0xffffffff ;  /* 0xffffffff000f7802 */ /* 0x000fce0000000f00 */
[----:B------:R-:W-:Y:S05]  /*1b5a0*/  WARPSYNC.COLLECTIVE R15, `(.L_x_401) ;  /* 0x000000000f0c7348 */ /* 0x000fea0003c00000 */
[----:B------:R-:W-:Y:S02]  /*1b5b0*/  ELECT P6, UR62, PT ;  /* 0x00000000003e782f */ /* 0x000fe400038c0000 */
[----:B------:R-:W-:Y:S01]  /*1b5c0*/  MOV R14, UR62 ;  /* 0x0000003e000e7c02 */ /* 0x000fe20008000f00 */
[----:B------:R-:W-:Y:S10]  /*1b5d0*/  ENDCOLLECTIVE ;  /* 0x000000000000791b */ /* 0x000ff40003800000 */
.L_x_401:
[----:B------:R-:W-:Y:S05]  /*1b5e0*/  BRA `(.L_x_402) ;  /* 0xffffffc400c87947 */ /* 0x000fea000383ffff */
.L_x_307:
[----:B------:R-:W-:Y:S01]  /*1b5f0*/  BSSY B0, `(.L_x_403) ;  /* 0x0000006000007945 */ /* 0x000fe20003800000 */
[----:B------:R-:W-:-:S07]  /*1b600*/  IMAD.MOV.U32 R15, RZ, RZ, -0x1 ;  /* 0xffffffffff0f7424 */ /* 0x000fce00078e00ff */
[----:B-----5:R-:W-:Y:S05]  /*1b610*/  WARPSYNC.COLLECTIVE R15, `(.L_x_404) ;  /* 0x000000000f0c7348 */ /* 0x020fea0003c00000 */
[----:B-----5:R-:W-:Y:S02]  /*1b620*/  ELECT P6, UR62, PT ;  /* 0x00000000003e782f */ /* 0x020fe400038c0000 */
[----:B------:R-:W-:Y:S01]  /*1b630*/  MOV R14, UR62 ;  /* 0x0000003e000e7c02 */ /* 0x000fe20008000f00 */
[----:B------:R-:W-:Y:S10]  /*1b640*/  ENDCOLLECTIVE ;  /* 0x000000000000791b */ /* 0x000ff40003800000 */
.L_x_404:
[----:B------:R-:W-:Y:S05]  /*1b650*/  BSYNC B0 ;  /* 0x0000000000007941 */ /* 0x000fea0003800000 */
.L_x_403:
[----:B------:R-:W-:Y:S05]  /*1b660*/  BRA `(.L_x_405) ;  /* 0xffffffc800187947 */ /* 0x000fea000383ffff */
.L_x_311:
[----:B-1----:R1:W2:Y:S02]  /*1b670*/  SYNCS.PHASECHK.TRANS64.TRYWAIT P0, [R7+URZ], R2 ;  /* 0x00000002070075a7 */ /* 0x0022a4000800017f */
[----:B--2---:R-:W-:Y:S05]  /*1b680*/  @!P0 NANOSLEEP.SYNCS 0x989680 ;  /* 0x009896800000895d */ /* 0x004fea0003900000 */
[----:B------:R-:W2:Y:S02]  /*1b690*/  @!P0 SYNCS.PHASECHK.TRANS64 P0, [R7+URZ], R2 ;  /* 0x00000002070085a7 */ /* 0x000ea4000800007f */
[----:B--2---:R-:W-:Y:S05]  /*1b6a0*/  @!P0 BRA `(.L_x_311) ;  /* 0xfffffffc00f08947 */ /* 0x004fea000383ffff */
[----:B------:R-:W-:Y:S05]  /*1b6b0*/  BRA `(.L_x_406) ;  /* 0xffffffc800547947 */ /* 0x000fea000383ffff */
.L_x_312:
[----:B-1----:R1:W2:Y:S02]  /*1b6c0*/  SYNCS.PHASECHK.TRANS64.TRYWAIT P0, [R9+URZ], R4 ;  /* 0x00000004090075a7 */ /* 0x0022a4000800017f */
[----:B--2---:R-:W-:Y:S05]  /*1b6d0*/  @!P0 NANOSLEEP.SYNCS 0x989680 ;  /* 0x009896800000895d */ /* 0x004fea0003900000 */
[----:B------:R-:W2:Y:S02]  /*1b6e0*/  @!P0 SYNCS.PHASECHK.TRANS64 P0, [R9+URZ], R4 ;  /* 0x00000004090085a7 */ /* 0x000ea4000800007f */
[----:B--2---:R-:W-:Y:S05]  /*1b6f0*/  @!P0 BRA `(.L_x_312) ;  /* 0xfffffffc00f08947 */ /* 0x004fea000383ffff */
[----:B------:R-:W-:Y:S05]  /*1b700*/  BRA `(.L_x_407) ;  /* 0xffffffc8005c7947 */ /* 0x000fea000383ffff */
.L_x_330:
[----:B-1----:R1:W3:Y:S02]  /*1b710*/  SYNCS.PHASECHK.TRANS64.TRYWAIT P2, [R12+URZ+0x38440], R3 ;  /* 0x038440030c0075a7 */ /* 0x0022e4000804017f */
[----:B---3--:R-:W-:Y:S05]  /*1b720*/  @!P2 NANOSLEEP.SYNCS 0x989680 ;  /* 0x009896800000a95d */ /* 0x008fea0003900000 */
[----:B------:R-:W3:Y:S02]  /*1b730*/  @!P2 SYNCS.PHASECHK.TRANS64 P2, [R12+URZ+0x38440], R3 ;  /* 0x038440030c00a5a7 */ /* 0x000ee4000804007f */
[----:B---3--:R-:W-:Y:S05]  /*1b740*/  @!P2 BRA `(.L_x_330) ;  /* 0xfffffffc00f0a947 */ /* 0x008fea000383ffff */
[----:B------:R-:W-:Y:S05]  /*1b750*/  BRA `(.L_x_408) ;  /* 0xffffffe400787947 */ /* 0x000fea000383ffff */
.L_x_336:
[----:B-1----:R1:W2:Y:S02]  /*1b760*/  SYNCS.PHASECHK.TRANS64.TRYWAIT P0, [R3+URZ+0x38440], R0 ;  /* 0x03844000030075a7 */ /* 0x0022a4000800017f */
[----:B--2---:R-:W-:Y:S05]  /*1b770*/  @!P0 NANOSLEEP.SYNCS 0x989680 ;  /* 0x009896800000895d */ /* 0x004fea0003900000 */
[----:B------:R-:W2:Y:S02]  /*1b780*/  @!P0 SYNCS.PHASECHK.TRANS64 P0, [R3+URZ+0x38440], R0 ;  /* 0x03844000030085a7 */ /* 0x000ea4000800007f */
[----:B--2---:R-:W-:Y:S05]  /*1b790*/  @!P0 BRA `(.L_x_336) ;  /* 0xfffffffc00f08947 */ /* 0x004fea000383ffff */
[----:B------:R-:W-:Y:S05]  /*1b7a0*/  BRA `(.L_x_409) ;  /* 0xffffffe400e07947 */ /* 0x000fea000383ffff */
.L_x_338:
[----:B-1----:R1:W2:Y:S02]  /*1b7b0*/  SYNCS.PHASECHK.TRANS64.TRYWAIT P0, [R3+URZ+0x38440], R0 ;  /* 0x03844000030075a7 */ /* 0x0022a4000800017f */
[----:B--2---:R-:W-:Y:S05]  /*1b7c0*/  @!P0 NANOSLEEP.SYNCS 0x989680 ;  /* 0x009896800000895d */ /* 0x004fea0003900000 */
[----:B------:R-:W2:Y:S02]  /*1b7d0*/  @!P0 SYNCS.PHASECHK.TRANS64 P0, [R3+URZ+0x38440], R0 ;  /* 0x03844000030085a7 */ /* 0x000ea4000800007f */
[----:B--2---:R-:W-:Y:S05]  /*1b7e0*/  @!P0 BRA `(.L_x_338) ;  /* 0xfffffffc00f08947 */ /* 0x004fea000383ffff */
[----:B------:R-:W-:Y:S05]  /*1b7f0*/  BRA `(.L_x_410) ;  /* 0xffffffe400f87947 */ /* 0x000fea000383ffff */
.L_x_340:
[----:B-1----:R1:W2:Y:S02]  /*1b800*/  SYNCS.PHASECHK.TRANS64.TRYWAIT P0, [R3+URZ+0x38440], R0 ;  /* 0x03844000030075a7 */ /* 0x0022a4000800017f */
[----:B--2---:R-:W-:Y:S05]  /*1b810*/  @!P0 NANOSLEEP.SYNCS 0x989680 ;  /* 0x009896800000895d */ /* 0x004fea0003900000 */
[----:B------:R-:W2:Y:S02]  /*1b820*/  @!P0 SYNCS.PHASECHK.TRANS64 P0, [R3+URZ+0x38440], R0 ;  /* 0x03844000030085a7 */ /* 0x000ea4000800007f */
[----:B--2---:R-:W-:Y:S05]  /*1b830*/  @!P0 BRA `(.L_x_340) ;  /* 0xfffffffc00f08947 */ /* 0x004fea000383ffff */
[----:B------:R-:W-:Y:S05]  /*1b840*/  BRA `(.L_x_411) ;  /* 0xffffffe800107947 */ /* 0x000fea000383ffff */
.L_x_342:
[----:B-1----:R1:W2:Y:S02]  /*1b850*/  SYNCS.PHASECHK.TRANS64.TRYWAIT P0, [R3+URZ+0x38440], R0 ;  /* 0x03844000030075a7 */ /* 0x0022a4000800017f */
[----:B--2---:R-:W-:Y:S05]  /*1b860*/  @!P0 NANOSLEEP.SYNCS 0x989680 ;  /* 0x009896800000895d */ /* 0x004fea0003900000 */
[----:B------:R-:W2:Y:S02]  /*1b870*/  @!P0 SYNCS.PHASECHK.TRANS64 P0, [R3+URZ+0x38440], R0 ;  /* 0x03844000030085a7 */ /* 0x000ea4000800007f */
[----:B--2---:R-:W-:Y:S05]  /*1b880*/  @!P0 BRA `(.L_x_342) ;  /* 0xfffffffc00f08947 */ /* 0x004fea000383ffff */
[----:B------:R-:W-:Y:S05]  /*1b890*/  BRA `(.L_x_412) ;  /* 0xffffffe800287947 */ /* 0x000fea000383ffff */
.L_x_344:
[----:B-1----:R1:W2:Y:S02]  /*1b8a0*/  SYNCS.PHASECHK.TRANS64.TRYWAIT P0, [R3+URZ+0x38440], R0 ;  /* 0x03844000030075a7 */ /* 0x0022a4000800017f */
[----:B--2---:R-:W-:Y:S05]  /*1b8b0*/  @!P0 NANOSLEEP.SYNCS 0x989680 ;  /* 0x009896800000895d */ /* 0x004fea0003900000 */
[----:B------:R-:W2:Y:S02]  /*1b8c0*/  @!P0 SYNCS.PHASECHK.TRANS64 P0, [R3+URZ+0x38440], R0 ;  /* 0x03844000030085a7 */ /* 0x000ea4000800007f */
[----:B--2---:R-:W-:Y:S05]  /*1b8d0*/  @!P0 BRA `(.L_x_344) ;  /* 0xfffffffc00f08947 */ /* 0x004fea000383ffff */
[----:B------:R-:W-:Y:S05]  /*1b8e0*/  BRA `(.L_x_413) ;  /* 0xffffffe800407947 */ /* 0x000fea000383ffff */
.L_x_346:
[----:B-1----:R1:W2:Y:S02]  /*1b8f0*/  SYNCS.PHASECHK.TRANS64.TRYWAIT P0, [R3+URZ+0x38440], R0 ;  /* 0x03844000030075a7 */ /* 0x0022a4000800017f */
[----:B--2---:R-:W-:Y:S05]  /*1b900*/  @!P0 NANOSLEEP.SYNCS 0x989680 ;  /* 0x009896800000895d */ /* 0x004fea0003900000 */
[----:B------:R-:W2:Y:S02]  /*1b910*/  @!P0 SYNCS.PHASECHK.TRANS64 P0, [R3+URZ+0x38440], R0 ;  /* 0x03844000030085a7 */ /* 0x000ea4000800007f */
[----:B--2---:R-:W-:Y:S05]  /*1b920*/  @!P0 BRA `(.L_x_346) ;  /* 0xfffffffc00f08947 */ /* 0x004fea000383ffff */
[----:B------:R-:W-:Y:S05]  /*1b930*/  BRA `(.L_x_414) ;  /* 0xffffffe800587947 */ /* 0x000fea000383ffff */
.L_x_348:
[----:B-1----:R1:W2:Y:S02]  /*1b940*/  SYNCS.PHASECHK.TRANS64.TRYWAIT P0, [R3+URZ+0x38440], R0 ;  /* 0x03844000030075a7 */ /* 0x0022a4000800017f */
[----:B--2---:R-:W-:Y:S05]  /*1b950*/  @!P0 NANOSLEEP.SYNCS 0x989680 ;  /* 0x009896800000895d */ /* 0x004fea0003900000 */
[----:B------:R-:W2:Y:S02]  /*1b960*/  @!P0 SYNCS.PHASECHK.TRANS64 P0, [R3+URZ+0x38440], R0 ;  /* 0x03844000030085a7 */ /* 0x000ea4000800007f */
[----:B--2---:R-:W-:Y:S05]  /*1b970*/  @!P0 BRA `(.L_x_348) ;  /* 0xfffffffc00f08947 */ /* 0x004fea000383ffff */
[----:B------:R-:W-:Y:S05]  /*1b980*/  BRA `(.L_x_415) ;  /* 0xffffffe800707947 */ /* 0x000fea000383ffff */
        .weak           $__internal_0_$__cuda_sm20_div_u64
        .type           $__internal_0_$__cuda_sm20_div_u64,@function
        .size           $__internal_0_$__cuda_sm20_div_u64,(.L_x_327 - $__internal_0_$__cuda_sm20_div_u64)
$__internal_0_$__cuda_sm20_div_u64:
[----:B------:R-:W-:-:S04]  /*1b990*/  MOV R22, R24 ;  /* 0x0000001800167202 */ /* 0x000fc80000000f00 */
[----:B------:R-:W1:Y:S08]  /*1b9a0*/  I2F.U64.RP R3, R22 ;  /* 0x0000001600037312 */ /* 0x000e700000309000 */
[----:B-1----:R-:W1:Y:S02]  /*1b9b0*/  MUFU.RCP R3, R3 ;  /* 0x0000000300037308 */ /* 0x002e640000001000 */
[----:B-1----:R-:W-:-:S06]  /*1b9c0*/  VIADD R16, R3, 0x1ffffffe ;  /* 0x1ffffffe03107836 */ /* 0x002fcc0000000000 */
[----:B------:R-:W1:Y:S02]  /*1b9d0*/  F2I.U64.TRUNC R16, R16 ;  /* 0x0000001000107311 */ /* 0x000e64000020d800 */
[----:B-1----:R-:W-:-:S04]  /*1b9e0*/  IMAD.WIDE.U32 R18, R16, R24, RZ ;  /* 0x0000001810127225 */ /* 0x002fc800078e00ff */
[C---:B------:R-:W-:Y:S01]  /*1b9f0*/  IMAD R11, R16.reuse, R23, R19 ;  /* 0x00000017100b7224 */ /* 0x040fe200078e0213 */
[----:B------:R-:W-:Y:S01]  /*1ba00*/  IADD3 R13, P1, RZ, -R18, RZ ;  /* 0x80000012ff0d7210 */ /* 0x000fe20007f3e0ff */
[----:B------:R-:W-:Y:S02]  /*1ba10*/  IMAD.MOV.U32 R19, RZ, RZ, R16 ;  /* 0x000000ffff137224 */ /* 0x000fe400078e0010 */
[----:B------:R-:W-:Y:S02]  /*1ba20*/  IMAD R11, R17, R24, R11 ;  /* 0x00000018110b7224 */ /* 0x000fe400078e020b */
[----:B------:R-:W-:-:S03]  /*1ba30*/  IMAD.HI.U32 R18, R16, R13, RZ ;  /* 0x0000000d10127227 */ /* 0x000fc600078e00ff */
[----:B------:R-:W-:-:S05]  /*1ba40*/  IADD3.X R11, RZ, ~R11, RZ, P1, !PT ;  /* 0x8000000bff0b7210 */ /* 0x000fca0000ffe4ff */
[----:B------:R-:W-:-:S04]  /*1ba50*/  IMAD.WIDE.U32 R18, P1, R16, R11, R18 ;  /* 0x0000000b10127225 */ /* 0x000fc80007820012 */
[C---:B------:R-:W-:Y:S02]  /*1ba60*/  IMAD R21, R17.reuse, R11, RZ ;  /* 0x0000000b11157224 */ /* 0x040fe400078e02ff */
[----:B------:R-:W-:-:S04]  /*1ba70*/  IMAD.HI.U32 R18, P2, R17, R13, R18 ;  /* 0x0000000d11127227 */ /* 0x000fc80007840012 */
[----:B------:R-:W-:Y:S01]  /*1ba80*/  IMAD.HI.U32 R3, R17, R11, RZ ;  /* 0x0000000b11037227 */ /* 0x000fe200078e00ff */
[----:B------:R-:W-:-:S04]  /*1ba90*/  IADD3 R19, P3, R21, R18, RZ ;  /* 0x0000001215137210 */ /* 0x000fc80007f7e0ff */
[----:B------:R-:W-:Y:S01]  /*1baa0*/  IADD3.X R3, R3, R17, RZ, P1, !PT ;  /* 0x0000001103037210 */ /* 0x000fe20000ffe4ff */
[----:B------:R-:W-:-:S03]  /*1bab0*/  IMAD.WIDE.U32 R16, R19, R24, RZ ;  /* 0x0000001813107225 */ /* 0x000fc600078e00ff */
[----:B------:R-:W-:Y:S01]  /*1bac0*/  IADD3.X R3, RZ, RZ, R3, P3, P2 ;  /* 0x000000ffff037210 */ /* 0x000fe20001fe4403 */
[----:B------:R-:W-:Y:S01]  /*1bad0*/  IMAD R18, R19, R23, R17 ;  /* 0x0000001713127224 */ /* 0x000fe200078e0211 */
[----:B------:R-:W-:-:S03]  /*1bae0*/  IADD3 R17, P1, RZ, -R16, RZ ;  /* 0x80000010ff117210 */ /* 0x000fc60007f3e0ff */
[----:B------:R-:W-:Y:S02]  /*1baf0*/  IMAD R11, R3, R24, R18 ;  /* 0x00000018030b7224 */ /* 0x000fe400078e0212 */
[----:B------:R-:W-:-:S04]  /*1bb00*/  IMAD.HI.U32 R18, R19, R17, RZ ;  /* 0x0000001113127227 */ /* 0x000fc800078e00ff */
[----:B------:R-:W-:-:S04]  /*1bb10*/  IMAD.X R16, RZ, RZ, ~R11, P1 ;  /* 0x000000ffff107224 */ /* 0x000fc800008e0e0b */
[----:B------:R-:W-:-:S04]  /*1bb20*/  IMAD.WIDE.U32 R18, P1, R19, R16, R18 ;  /* 0x0000001013127225 */ /* 0x000fc80007820012 */
[C---:B------:R-:W-:Y:S02]  /*1bb30*/  IMAD R22, R3.reuse, R16, RZ ;  /* 0x0000001003167224 */ /* 0x040fe400078e02ff */
[----:B------:R-:W-:-:S04]  /*1bb40*/  IMAD.HI.U32 R11, P2, R3, R17, R18 ;  /* 0x00000011030b7227 */ /* 0x000fc80007840012 */
[----:B------:R-:W-:Y:S01]  /*1bb50*/  IMAD.HI.U32 R16, R3, R16, RZ ;  /* 0x0000001003107227 */ /* 0x000fe200078e00ff */
[----:B------:R-:W-:-:S03]  /*1bb60*/  IADD3 R11, P3, R22, R11, RZ ;  /* 0x0000000b160b7210 */ /* 0x000fc60007f7e0ff */
[----:B------:R-:W-:Y:S01]  /*1bb70*/  IMAD.MOV.U32 R17, RZ, RZ, RZ ;  /* 0x000000ffff117224 */ /* 0x000fe200078e00ff */
[----:B------:R-:W-:Y:S01]  /*1bb80*/  IADD3.X R3, R16, R3, RZ, P1, !PT ;  /* 0x0000000310037210 */ /* 0x000fe20000ffe4ff */
[----:B------:R-:W-:-:S03]  /*1bb90*/  IMAD.HI.U32 R16, R11, UR14, RZ ;  /* 0x0000000e0b107c27 */ /* 0x000fc6000f8e00ff */
[----:B------:R-:W-:Y:S01]  /*1bba0*/  IADD3.X R3, RZ, RZ, R3, P3, P2 ;  /* 0x000000ffff037210 */ /* 0x000fe20001fe4403 */
[----:B------:R-:W-:-:S04]  /*1bbb0*/  IMAD.WIDE.U32 R16, R11, UR21, R16 ;  /* 0x000000150b107c25 */ /* 0x000fc8000f8e0010 */
[C---:B------:R-:W-:Y:S02]  /*1bbc0*/  IMAD R18, R3.reuse, UR21, RZ ;  /* 0x0000001503127c24 */ /* 0x040fe4000f8e02ff */
[----:B------:R-:W-:-:S04]  /*1bbd0*/  IMAD.HI.U32 R11, P1, R3, UR14, R16 ;  /* 0x0000000e030b7c27 */ /* 0x000fc8000f820010 */
[----:B------:R-:W-:Y:S01]  /*1bbe0*/  IMAD.HI.U32 R3, R3, UR21, RZ ;  /* 0x0000001503037c27 */ /* 0x000fe2000f8e00ff */
[----:B------:R-:W-:-:S04]  /*1bbf0*/  IADD3 R11, P2, R18, R11, RZ ;  /* 0x0000000b120b7210 */ /* 0x000fc80007f5e0ff */
[----:B------:R-:W-:Y:S01]  /*1bc00*/  IADD3.X R3, R3, RZ, RZ, P1, !PT ;  /* 0x000000ff03037210 */ /* 0x000fe20000ffe4ff */
[----:B------:R-:W-:-:S04]  /*1bc10*/  IMAD.WIDE.U32 R16, R11, R24, RZ ;  /* 0x000000180b107225 */ /* 0x000fc800078e00ff */
[----:B------:R-:W-:Y:S01]  /*1bc20*/  IMAD.X R3, RZ, RZ, R3, P2 ;  /* 0x000000ffff037224 */ /* 0x000fe200010e0603 */
[----:B------:R-:W-:Y:S01]  /*1bc30*/  IADD3 R22, P2, -R16, UR14, RZ ;  /* 0x0000000e10167c10 */ /* 0x000fe2000ff5e1ff */
[C---:B------:R-:W-:Y:S02]  /*1bc40*/  IMAD R18, R11.reuse, R23, R17 ;  /* 0x000000170b127224 */ /* 0x040fe400078e0211 */
[----:B------:R-:W-:Y:S01]  /*1bc50*/  VIADD R16, R11, 0x1 ;  /* 0x000000010b107836 */ /* 0x000fe20000000000 */
[-C--:B------:R-:W-:Y:S01]  /*1bc60*/  ISETP.GE.U32.AND P1, PT, R22, R24.reuse, PT ;  /* 0x000000181600720c */ /* 0x080fe20003f26070 */
[----:B------:R-:W-:-:S05]  /*1bc70*/  IMAD R3, R3, R24, R18 ;  /* 0x0000001803037224 */ /* 0x000fca00078e0212 */
[----:B------:R-:W-:Y:S02]  /*1bc80*/  IADD3.X R18, ~R3, UR21, RZ, P2, !PT ;  /* 0x0000001503127c10 */ /* 0x000fe400097fe5ff */
[----:B------:R-:W-:Y:S02]  /*1bc90*/  IADD3 R3, P2, -R24, R22, RZ ;  /* 0x0000001618037210 */ /* 0x000fe40007f5e1ff */
[----:B------:R-:W-:Y:S02]  /*1bca0*/  ISETP.GE.U32.AND.EX P1, PT, R18, R23, PT, P1 ;  /* 0x000000171200720c */ /* 0x000fe40003f26110 */
[----:B------:R-:W-:Y:S02]  /*1bcb0*/  IADD3.X R13, ~R23, R18, RZ, P2, !PT ;  /* 0x00000012170d7210 */ /* 0x000fe400017fe5ff */
[----:B------:R-:W-:Y:S02]  /*1bcc0*/  SEL R3, R3, R22, P1 ;  /* 0x0000001603037207 */ /* 0x000fe40000800000 */
[----:B------:R-:W-:-:S02]  /*1bcd0*/  SEL R13, R13, R18, P1 ;  /* 0x000000120d0d7207 */ /* 0x000fc40000800000 */
[----:B------:R-:W-:Y:S02]  /*1bce0*/  SEL R16, R16, R11, P1 ;  /* 0x0000000b10107207 */ /* 0x000fe40000800000 */
[----:B------:R-:W-:Y:S02]  /*1bcf0*/  ISETP.GE.U32.AND P1, PT, R3, R24, PT ;  /* 0x000000180300720c */ /* 0x000fe40003f26070 */
[----:B------:R-:W-:Y:S02]  /*1bd00*/  ISETP.NE.U32.AND P2, PT, R24, RZ, PT ;  /* 0x000000ff1800720c */ /* 0x000fe40003f45070 */
[----:B------:R-:W-:Y:S02]  /*1bd10*/  IADD3 R3, R16, 0x1, RZ ;  /* 0x0000000110037810 */ /* 0x000fe40007ffe0ff */
[----:B------:R-:W-:Y:S01]  /*1bd20*/  ISETP.GE.U32.AND.EX P1, PT, R13, R23, PT, P1 ;  /* 0x000000170d00720c */ /* 0x000fe20003f26110 */
[----:B------:R-:W-:Y:S01]  /*1bd30*/  IMAD.MOV.U32 R13, RZ, RZ, 0x0 ;  /* 0x00000000ff0d7424 */ /* 0x000fe200078e00ff */
[----:B------:R-:W-:-:S02]  /*1bd40*/  ISETP.NE.AND.EX P2, PT, R23, RZ, PT, P2 ;  /* 0x000000ff1700720c */ /* 0x000fc40003f45320 */
[----:B------:R-:W-:-:S04]  /*1bd50*/  SEL R3, R3, R16, P1 ;  /* 0x0000001003037207 */ /* 0x000fc80000800000 */
[----:B------:R-:W-:Y:S01]  /*1bd60*/  SEL R3, R3, 0xffffffff, P2 ;  /* 0xffffffff03037807 */ /* 0x000fe20001000000 */
[----:B------:R-:W-:Y:S06]  /*1bd70*/  RET.REL.NODEC R12 `(_ZN7cutlass13device_kernelINS_4gemm6kernel13GemmUniversalINS1_17GroupProblemShapeIN4cute5tupleIJiiiEEEEENS1_10collective13CollectiveMmaINS1_39MainloopSm90ArrayTmaGmmaWarpSpecializedILi3ENS6_IJNS5_1CILi1EEESD_SD_EEENS1_43KernelPtrArrayTmaWarpSpecializedCooperativeEEENS6_IJNSC_ILi256EEESH_NSC_ILi64EEEEEENS_6half_tEPNS6_IJlSD_NSC_ILi0EEEEEESK_SN_NS5_8TiledMMAINS5_8MMA_AtomIJNS5_4SM904GMMA26MMA_64x256x16_F32F16F16_SSILNSR_5MajorE0ELST_0ELNSR_7ScaleInE1ELSU_1EEEEEENS5_6LayoutINS6_IJNSC_ILi2EEESD_SD_EEENS6_IJSD_SL_SL_EEEEENS6_IJNS5_10UnderscoreES12_S12_EEEEENS5_13SM90_TMA_LOADENS5_14ComposedLayoutINS5_7SwizzleILi3ELi4ELi3EEENS5_18smem_ptr_flag_bitsILi16EEENSX_INS6_IJNSC_ILi8EEESI_EEENS6_IJSI_SD_EEEEEEEvNS5_8identityES15_S1F_vS1G_EENS_8epilogue10collective18CollectiveEpilogueINS1I_30Sm90PtrArrayTmaWarpSpecializedILi4ELi2ELi16ELb1ELb0ELi2EEEJSJ_NS6_IJNSC_ILi128EEENSC_ILi32EEEEEESK_PNS6_IJSD_lSL_EEESK_S1R_NS1I_6fusion15FusionCallbacksIS1M_NS1S_17LinearCombinationISK_fSK_fLNS_15FloatRoundStyleE2EEESJ_S1P_JEEES15_NS16_IS18_S1A_NSX_INS6_IJSI_S1B_EEENS6_IJSD_SI_EEEEEEENS5_17SM75_U16x8_LDSM_TENS5_14SM90_TMA_STOREES21_NS5_17SM90_U16x8_STSM_TENS5_9Copy_AtomIJNS5_17SM90_U32x4_STSM_NESK_EEEvEEEvvEEEEvNT_6ParamsE) ;  /* 0xfffffe400ca07950 */ /* 0x000fec0003c3ffff */
.L_x_327:
[----:B------:R-:W-:Y:S01]  /*1bd80*/  UMOV UR24, UR32 ;  /* 0x0000002000187c82 */ /* 0x000fe20008000000 */
[----:B------:R-:W-:Y:S02]  /*1bd90*/  UMOV UR25, UR35 ;  /* 0x0000002300197c82 */ /* 0x000fe40008000000 */
[----:B------:R-:W1:Y:S08]  /*1bda0*/  I2F.U64.RP R11, UR24 ;  /* 0x00000018000b7d12 */ /* 0x000e700008309000 */
[----:B-1----:R-:W1:Y:S02]  /*1bdb0*/  MUFU.RCP R11, R11 ;  /* 0x0000000b000b7308 */ /* 0x002e640000001000 */
[----:B-1----:R-:W-:-:S06]  /*1bdc0*/  IADD3 R2, R11, 0x1ffffffe, RZ ;  /* 0x1ffffffe0b027810 */ /* 0x002fcc0007ffe0ff */
[----:B------:R-:W1:Y:S02]  /*1bdd0*/  F2I.U64.TRUNC R2, R2 ;  /* 0x0000000200027311 */ /* 0x000e64000020d800 */
[----:B-1----:R-:W-:Y:S01]  /*1bde0*/  R2UR UR24, R2 ;  /* 0x00000000021872ca */ /* 0x002fe200000e0000 */
[----:B------:R-:W-:Y:S01]  /*1bdf0*/  IMAD.MOV.U32 R2, RZ, RZ, R12 ;  /* 0x000000ffff027224 */ /* 0x000fe200078e000c */
[----:B------:R-:W-:Y:S02]  /*1be00*/  R2UR UR25, R3 ;  /* 0x00000000031972ca */ /* 0x000fe400000e0000 */
[----:B------:R-:W-:-:S09]  /*1be10*/  MOV R3, 0x0 ;  /* 0x0000000000037802 */ /* 0x000fd20000000f00 */
[----:B------:R-:W-:-:S04]  /*1be20*/  UIMAD.WIDE.U32 UR26, UR24, UR32, URZ ;  /* 0x00000020181a72a5 */ /* 0x000fc8000f8e003f */
[----:B------:R-:W-:Y:S02]  /*1be30*/  UIMAD UR27, UR24, UR35, UR27 ;  /* 0x00000023181b72a4 */ /* 0x000fe4000f8e021b */
[----:B------:R-:W-:Y:S02]  /*1be40*/  UIADD3 UR36, UP1, URZ, -UR26, URZ ;  /* 0x8000001a3f247290 */ /* 0x000fe4000ff3e03f */
[----:B------:R-:W-:Y:S02]  /*1be50*/  UIMAD UR28, UR25, UR32, UR27 ;  /* 0x00000020191c72a4 */ /* 0x000fe4000f8e021b */
[----:B------:R-:W-:Y:S02]  /*1be60*/  UIMAD.WIDE.U32 UR26, UR24, UR36, URZ ;  /* 0x00000024181a72a5 */ /* 0x000fe4000f8e003f */
[----:B------:R-:W-:-:S05]  /*1be70*/  UIADD3.X UR37, URZ, ~UR28, URZ, UP1, !UPT ;  /* 0x8000001c3f257290 */ /* 0x000fca0008ffe43f */
[----:B------:R-:W-:Y:S01]  /*1be80*/  UMOV UR26, UR27 ;  /* 0x0000001b001a7c82 */ /* 0x000fe20008000000 */
[----:B------:R-:W-:Y:S02]  /*1be90*/  UMOV UR27, UR24 ;  /* 0x00000018001b7c82 */ /* 0x000fe40008000000 */
[----:B------:R-:W-:Y:S02]  /*1bea0*/  UIMAD.WIDE.U32 UR28, UP1, UR24, UR37, UR26 ;  /* 0x00000025181c72a5 */ /* 0x000fe4000f82001a */
[----:B------:R-:W-:Y:S02]  /*1beb0*/  UIMAD.WIDE.U32 UR26, UR25, UR37, URZ ;  /* 0x00000025191a72a5 */ /* 0x000fe4000f8e003f */
[----:B------:R-:W-:Y:S02]  /*1bec0*/  UIMAD.WIDE.U32 UR28, UP2, UR25, UR36, UR28 ;  /* 0x00000024191c72a5 */ /* 0x000fe4000f84001c */
[----:B------:R-:W-:Y:S02]  /*1bed0*/  UIMAD UR37, UR25, UR37, URZ ;  /* 0x00000025192572a4 */ /* 0x000fe4000f8e023f */
[----:B------:R-:W-:-:S02]  /*1bee0*/  UIADD3.X UR26, UR27, UR25, URZ, UP1, !UPT ;  /* 0x000000191b1a7290 */ /* 0x000fc40008ffe43f */
[----:B------:R-:W-:-:S04]  /*1bef0*/  UIADD3 UR29, UP4, UR37, UR29, URZ ;  /* 0x0000001d251d7290 */ /* 0x000fc8000ff9e03f */
[----:B------:R-:W-:Y:S02]  /*1bf00*/  UIMAD.WIDE.U32 UR24, UR29, UR32, URZ ;  /* 0x000000201d1872a5 */ /* 0x000fe4000f8e003f */
[----:B------:R-:W-:Y:S02]  /*1bf10*/  UIADD3.X UR36, URZ, URZ, UR26, UP4, UP2 ;  /* 0x0000003f3f247290 */ /* 0x000fe4000a7e441a */
[----:B------:R-:W-:Y:S02]  /*1bf20*/  UIMAD UR25, UR29, UR35, UR25 ;  /* 0x000000231d1972a4 */ /* 0x000fe4000f8e0219 */
[----:B------:R-:W-:Y:S02]  /*1bf30*/  UIADD3 UR37, UP1, URZ, -UR24, URZ ;  /* 0x800000183f257290 */ /* 0x000fe4000ff3e03f */
[----:B------:R-:W-:Y:S02]  /*1bf40*/  UIMAD UR26, UR36, UR32, UR25 ;  /* 0x00000020241a72a4 */ /* 0x000fe4000f8e0219 */
[----:B------:R-:W-:-:S02]  /*1bf50*/  UIMAD.WIDE.U32 UR24, UR29, UR37, URZ ;  /* 0x000000251d1872a5 */ /* 0x000fc4000f8e003f */
[----:B------:R-:W-:-:S05]  /*1bf60*/  UIADD3.X UR38, URZ, ~UR26, URZ, UP1, !UPT ;  /* 0x8000001a3f267290 */ /* 0x000fca0008ffe43f */
[----:B------:R-:W-:Y:S01]  /*1bf70*/  UMOV UR28, UR25 ;  /* 0x00000019001c7c82 */ /* 0x000fe20008000000 */
[----:B------:R-:W-:Y:S02]  /*1bf80*/  UIMAD.WIDE.U32 UR24, UR36, UR38, URZ ;  /* 0x00000026241872a5 */ /* 0x000fe4000f8e003f */
[----:B------:R-:W-:Y:S02]  /*1bf90*/  UIMAD.WIDE.U32 UR26, UP1, UR29, UR38, UR28 ;  /* 0x000000261d1a72a5 */ /* 0x000fe4000f82001c */
[----:B------:R-:W-:Y:S02]  /*1bfa0*/  UIMAD UR28, UR36, UR38, URZ ;  /* 0x00000026241c72a4 */ /* 0x000fe4000f8e023f */
[----:B------:R-:W-:Y:S02]  /*1bfb0*/  UIMAD.WIDE.U32 UR26, UP2, UR36, UR37, UR26 ;  /* 0x00000025241a72a5 */ /* 0x000fe4000f84001a */
[----:B------:R-:W-:Y:S02]  /*1bfc0*/  UIADD3.X UR36, UR25, UR36, URZ, UP1, !UPT ;  /* 0x0000002419247290 */ /* 0x000fe40008ffe43f */
[----:B------:R-:W-:Y:S01]  /*1bfd0*/  UIADD3 UR28, UP4, UR28, UR27, URZ ;  /* 0x0000001b1c1c7290 */ /* 0x000fe2000ff9e03f */
[----:B------:R-:W-:-:S03]  /*1bfe0*/  UMOV UR25, URZ ;  /* 0x0000003f00197c82 */ /* 0x000fc60008000000 */
[----:B------:R-:W-:Y:S02]  /*1bff0*/  UIMAD.WIDE.U32 UR26, UR28, UR33, URZ ;  /* 0x000000211c1a72a5 */ /* 0x000fe4000f8e003f */
[----:B------:R-:W-:-:S05]  /*1c000*/  UIADD3.X UR36, URZ, URZ, UR36, UP4, UP2 ;  /* 0x0000003f3f247290 */ /* 0x000fca000a7e4424 */
[----:B------:R-:W-:Y:S01]  /*1c010*/  UMOV UR24, UR27 ;  /* 0x0000001b00187c82 */ /* 0x000fe20008000000 */
[----:B------:R-:W-:Y:S02]  /*1c020*/  UIMAD.WIDE.U32 UR26, UR36, UR34, URZ ;  /* 0x00000022241a72a5 */ /* 0x000fe4000f8e003f */
[----:B------:R-:W-:Y:S02]  /*1c030*/  UIMAD.WIDE.U32 UR24, UR28, UR34, UR24 ;  /* 0x000000221c1872a5 */ /* 0x000fe4000f8e0018 */
[----:B------:R-:W-:Y:S02]  /*1c040*/  UIMAD UR28, UR36, UR34, URZ ;  /* 0x00000022241c72a4 */ /* 0x000fe4000f8e023f */
[----:B------:R-:W-:-:S04]  /*1c050*/  UIMAD.WIDE.U32 UR24, UP1, UR36, UR33, UR24 ;  /* 0x00000021241872a5 */ /* 0x000fc8000f820018 */
[----:B------:R-:W-:Y:S02]  /*1c060*/  UIADD3 UR28, UP2, UR28, UR25, URZ ;  /* 0x000000191c1c7290 */ /* 0x000fe4000ff5e03f */
[----:B------:R-:W-:Y:S02]  /*1c070*/  UIADD3.X UR26, UR27, URZ, URZ, UP1, !UPT ;  /* 0x0000003f1b1a7290 */ /* 0x000fe40008ffe43f */
[----:B------:R-:W-:Y:S02]  /*1c080*/  UIMAD.WIDE.U32 UR24, UR28, UR32, URZ ;  /* 0x000000201c1872a5 */ /* 0x000fe4000f8e003f */
[----:B------:R-:W-:Y:S02]  /*1c090*/  UIADD3.X UR26, URZ, UR26, URZ, UP2, !UPT ;  /* 0x0000001a3f1a7290 */ /* 0x000fe400097fe43f */
[----:B------:R-:W-:Y:S02]  /*1c0a0*/  UIMAD UR25, UR28, UR35, UR25 ;  /* 0x000000231c1972a4 */ /* 0x000fe4000f8e0219 */
[----:B------:R-:W-:-:S02]  /*1c0b0*/  UIADD3 UR27, UP2, -UR24, UR33, URZ ;  /* 0x00000021181b7290 */ /* 0x000fc4000ff5e13f */
[----:B------:R-:W-:Y:S02]  /*1c0c0*/  UIMAD UR25, UR26, UR32, UR25 ;  /* 0x000000201a1972a4 */ /* 0x000fe4000f8e0219 */
[----:B------:R-:W-:Y:S02]  /*1c0d0*/  UISETP.GE.U32.AND UP1, UPT, UR27, UR32, UPT ;  /* 0x000000201b00728c */ /* 0x000fe4000bf26070 */
[----:B------:R-:W-:Y:S02]  /*1c0e0*/  UIADD3.X UR34, ~UR25, UR34, URZ, UP2, !UPT ;  /* 0x0000002219227290 */ /* 0x000fe400097fe53f */
[----:B------:R-:W-:Y:S02]  /*1c0f0*/  UIADD3 UR25, UP2, -UR32, UR27, URZ ;  /* 0x0000001b20197290 */ /* 0x000fe4000ff5e13f */
[----:B------:R-:W-:Y:S02]  /*1c100*/  UISETP.GE.U32.AND.EX UP1, UPT, UR34, UR35, UPT, UP1 ;  /* 0x000000232200728c */ /* 0x000fe4000bf26110 */
[----:B------:R-:W-:-:S02]  /*1c110*/  UIADD3 UR24, UR28, 0x1, URZ ;  /* 0x000000011c187890 */ /* 0x000fc4000fffe03f */
[----:B------:R-:W-:Y:S02]  /*1c120*/  UIADD3.X UR26, ~UR35, UR34, URZ, UP2, !UPT ;  /* 0x00000022231a7290 */ /* 0x000fe400097fe53f */
[----:B------:R-:W-:Y:S02]  /*1c130*/  USEL UR25, UR25, UR27, UP1 ;  /* 0x0000001b19197287 */ /* 0x000fe40008800000 */
[----:B------:R-:W-:Y:S02]  /*1c140*/  USEL UR26, UR26, UR34, UP1 ;  /* 0x000000221a1a7287 */ /* 0x000fe40008800000 */
[----:B------:R-:W-:Y:S02]  /*1c150*/  USEL UR28, UR24, UR28, UP1 ;  /* 0x0000001c181c7287 */ /* 0x000fe40008800000 */
[----:B------:R-:W-:Y:S02]  /*1c160*/  UISETP.GE.U32.AND UP1, UPT, UR25, UR32, UPT ;  /* 0x000000201900728c */ /* 0x000fe4000bf26070 */
[----:B------:R-:W-:-:S02]  /*1c170*/  UISETP.NE.U32.AND UP2, UPT, UR32, URZ, UPT ;  /* 0x0000003f2000728c */ /* 0x000fc4000bf45070 */
[----:B------:R-:W-:Y:S02]  /*1c180*/  UIADD3 UR24, UR28, 0x1, URZ ;  /* 0x000000011c187890 */ /* 0x000fe4000fffe03f */
[----:B------:R-:W-:Y:S02]  /*1c190*/  UISETP.GE.U32.AND.EX UP1, UPT, UR26, UR35, UPT, UP1 ;  /* 0x000000231a00728c */ /* 0x000fe4000bf26110 */
[----:B------:R-:W-:Y:S02]  /*1c1a0*/  UISETP.NE.AND.EX UP2, UPT, UR35, URZ, UPT, UP2 ;  /* 0x0000003f2300728c */ /* 0x000fe4000bf45320 */
[----:B------:R-:W-:-:S04]  /*1c1b0*/  USEL UR24, UR24, UR28, UP1 ;  /* 0x0000001c18187287 */ /* 0x000fc80008800000 */
[----:B------:R-:W-:Y:S01]  /*1c1c0*/  USEL UR25, UR24, 0xffffffff, UP2 ;  /* 0xffffffff18197887 */ /* 0x000fe20009000000 */
[----:B------:R-:W-:Y:S11]  /*1c1d0*/  RET.REL.NODEC R2 `(_ZN7cutlass13device_kernelINS_4gemm6kernel13GemmUniversalINS1_17GroupProblemShapeIN4cute5tupleIJiiiEEEEENS1_10collective13CollectiveMmaINS1_39MainloopSm90ArrayTmaGmmaWarpSpecializedILi3ENS6_IJNS5_1CILi1EEESD_SD_EEENS1_43KernelPtrArrayTmaWarpSpecializedCooperativeEEENS6_IJNSC_ILi256EEESH_NSC_ILi64EEEEEENS_6half_tEPNS6_IJlSD_NSC_ILi0EEEEEESK_SN_NS5_8TiledMMAINS5_8MMA_AtomIJNS5_4SM904GMMA26MMA_64x256x16_F32F16F16_SSILNSR_5MajorE0ELST_0ELNSR_7ScaleInE1ELSU_1EEEEEENS5_6LayoutINS6_IJNSC_ILi2EEESD_SD_EEENS6_IJSD_SL_SL_EEEEENS6_IJNS5_10UnderscoreES12_S12_EEEEENS5_13SM90_TMA_LOADENS5_14ComposedLayoutINS5_7SwizzleILi3ELi4ELi3EEENS5_18smem_ptr_flag_bitsILi16EEENSX_INS6_IJNSC_ILi8EEESI_EEENS6_IJSI_SD_EEEEEEEvNS5_8identityES15_S1F_vS1G_EENS_8epilogue10collective18CollectiveEpilogueINS1I_30Sm90PtrArrayTmaWarpSpecializedILi4ELi2ELi16ELb1ELb0ELi2EEEJSJ_NS6_IJNSC_ILi128EEENSC_ILi32EEEEEESK_PNS6_IJSD_lSL_EEESK_S1R_NS1I_6fusion15FusionCallbacksIS1M_NS1S_17LinearCombinationISK_fSK_fLNS_15FloatRoundStyleE2EEESJ_S1P_JEEES15_NS16_IS18_S1A_NSX_INS6_IJSI_S1B_EEENS6_IJSD_SI_EEEEEEENS5_17SM75_U16x8_LDSM_TENS5_14SM90_TMA_STOREES21_NS5_17SM90_U16x8_STSM_TENS5_9Copy_AtomIJNS5_17SM90_U32x4_STSM_NESK_EEEvEEEvvEEEEvNT_6ParamsE) ;  /* 0xfffffe3c02887950 */ /* 0x000ff60003c3ffff */
.L_x_416:
[----:B------:R-:W-:-:S00]  /*1c1e0*/  BRA `(.L_x_416) ;  /* 0xfffffffc00fc7947 */ /* 0x000fc0000383ffff */
[----:B------:R-:W-:-:S00]  /*1c1f0*/  NOP ;  /* 0x0000000000007918 */ /* 0x000fc00000000000 */
        /* <DEDUP_REMOVED lines=8> */
.L_x_417:


//--------------------- .nv.global.init           --------------------------
	.section	.nv.global.init,"aw",@progbits
.nv.global.init:
	.type		$str$24,@object
	.size		$str$24,($str$25 - $str$24)
$str$24:
        /*0000*/ 	.byte	0x28, 0x61, 0x64, 0x64, 0x72, 0x65, 0x73, 0x73, 0x20, 0x26, 0x20, 0x6d, 0x61, 0x73, 0x6b, 0x29
        /*0010*/ 	.byte	0x20, 0x3d, 0x3d, 0x20, 0x30, 0x00
	.type		$str$25,@object
	.size		$str$25,(__unnamed_1 - $str$25)
$str$25:
        /*0016*/ 	.byte	0x2f, 0x74, 0x6d, 0x70, 0x2f, 0x63, 0x75, 0x74, 0x6c, 0x61, 0x73, 0x73, 0x5f, 0x73, 0x77, 0x65
        /*0026*/ 	.byte	0x65, 0x70, 0x5f, 0x73, 0x72, 0x63, 0x2f, 0x69, 0x6e, 0x63, 0x6c, 0x75, 0x64, 0x65, 0x2f, 0x63
        /*0036*/ 	.byte	0x75, 0x74, 0x65, 0x2f, 0x70, 0x6f, 0x69, 0x6e, 0x74, 0x65, 0x72, 0x5f, 0x66, 0x6c, 0x61, 0x67
        /*0046*/ 	.byte	0x67, 0x65, 0x64, 0x2e, 0x68, 0x70, 0x70, 0x00
	.type		__unnamed_1,@object
	.size		__unnamed_1,(.L_0 - __unnamed_1)
__unnamed_1:
        /* <DEDUP_REMOVED lines=28> */
        /*020e*/ 	.byte	0x30, 0x39, 0x36, 0x3e, 0x3e, 0x3e, 0x3e, 0x3e, 0x5d, 0x00
.L_0:


//--------------------- .nv.shared._ZN7cutlass13device_kernelINS_4gemm6kernel13GemmUniversalINS1_17GroupProblemShapeIN4cute5tupleIJiiiEEEEENS1_10collective13CollectiveMmaINS1_39MainloopSm90ArrayTmaGmmaWarpSpecializedILi3ENS6_IJNS5_1CILi1EEESD_SD_EEENS1_43KernelPtrArrayTmaWarpSpecializedCooperativeEEENS6_IJNSC_ILi256EEESH_NSC_ILi64EEEEEENS_6half_tEPNS6_IJlSD_NSC_ILi0EEEEEESK_SN_NS5_8TiledMMAINS5_8MMA_AtomIJNS5_4SM904GMMA26MMA_64x256x16_F32F16F16_SSILNSR_5MajorE0ELST_0ELNSR_7ScaleInE1ELSU_1EEEEEENS5_6LayoutINS6_IJNSC_ILi2EEESD_SD_EEENS6_IJSD_SL_SL_EEEEENS6_IJNS5_10UnderscoreES12_S12_EEEEENS5_13SM90_TMA_LOADENS5_14ComposedLayoutINS5_7SwizzleILi3ELi4ELi3EEENS5_18smem_ptr_flag_bitsILi16EEENSX_INS6_IJNSC_ILi8EEESI_EEENS6_IJSI_SD_EEEEEEEvNS5_8identityES15_S1F_vS1G_EENS_8epilogue10collective18CollectiveEpilogueINS1I_30Sm90PtrArrayTmaWarpSpecializedILi4ELi2ELi16ELb1ELb0ELi2EEEJSJ_NS6_IJNSC_ILi128EEENSC_ILi32EEEEEESK_PNS6_IJSD_lSL_EEESK_S1R_NS1I_6fusion15FusionCallbacksIS1M_NS1S_17LinearCombinationISK_fSK_fLNS_15FloatRoundStyleE2EEESJ_S1P_JEEES15_NS16_IS18_S1A_NSX_INS6_IJSI_S1B_EEENS6_IJSD_SI_EEEEEEENS5_17SM75_U16x8_LDSM_TENS5_14SM90_TMA_STOREES21_NS5_17SM90_U16x8_STSM_TENS5_9Copy_AtomIJNS5_17SM90_U32x4_STSM_NESK_EEEvEEEvvEEEEvNT_6ParamsE --------------------------
	.section	.nv.shared._ZN7cutlass13device_kernelINS_4gemm6kernel13GemmUniversalINS1_17GroupProblemShapeIN4cute5tupleIJiiiEEEEENS1_10collective13CollectiveMmaINS1_39MainloopSm90ArrayTmaGmmaWarpSpecializedILi3ENS6_IJNS5_1CILi1EEESD_SD_EEENS1_43KernelPtrArrayTmaWarpSpecializedCooperativeEEENS6_IJNSC_ILi256EEESH_NSC_ILi64EEEEEENS_6half_tEPNS6_IJlSD_NSC_ILi0EEEEEESK_SN_NS5_8TiledMMAINS5_8MMA_AtomIJNS5_4SM904GMMA26MMA_64x256x16_F32F16F16_SSILNSR_5MajorE0ELST_0ELNSR_7ScaleInE1ELSU_1EEEEEENS5_6LayoutINS6_IJNSC_ILi2EEESD_SD_EEENS6_IJSD_SL_SL_EEEEENS6_IJNS5_10UnderscoreES12_S12_EEEEENS5_13SM90_TMA_LOADENS5_14ComposedLayoutINS5_7SwizzleILi3ELi4ELi3EEENS5_18smem_ptr_flag_bitsILi16EEENSX_INS6_IJNSC_ILi8EEESI_EEENS6_IJSI_SD_EEEEEEEvNS5_8identityES15_S1F_vS1G_EENS_8epilogue10collective18CollectiveEpilogueINS1I_30Sm90PtrArrayTmaWarpSpecializedILi4ELi2ELi16ELb1ELb0ELi2EEEJSJ_NS6_IJNSC_ILi128EEENSC_ILi32EEEEEESK_PNS6_IJSD_lSL_EEESK_S1R_NS1I_6fusion15FusionCallbacksIS1M_NS1S_17LinearCombinationISK_fSK_fLNS_15FloatRoundStyleE2EEESJ_S1P_JEEES15_NS16_IS18_S1A_NSX_INS6_IJSI_S1B_EEENS6_IJSD_SI_EEEEEEENS5_17SM75_U16x8_LDSM_TENS5_14SM90_TMA_STOREES21_NS5_17SM90_U16x8_STSM_TENS5_9Copy_AtomIJNS5_17SM90_U32x4_STSM_NESK_EEEvEEEvvEEEEvNT_6ParamsE,"aw",@nobits
	.sectionflags	@""
	.align	16
	.zero		1024


//--------------------- .nv.shared.reserved.0     --------------------------
	.section	.nv.shared.reserved.0,"aw",@nobits
	.weak		__nv_reservedSMEM_offset_0_alias
	.size		__nv_reservedSMEM_offset_0_alias, 0, 0
	.other		__nv_reservedSMEM_offset_0_alias,@"STO_CUDA_RESERVED_SHARED STV_DEFAULT"
__nv_reservedSMEM_offset_0_alias:
	.zero		0


//--------------------- .nv.global                --------------------------
	.section	.nv.global,"aw",@nobits
.nv.global:
	.type		_ZN39_INTERNAL_bc3afb9e_4_k_cu_584af5b8_27854cute1_E,@object
	.size		_ZN39_INTERNAL_bc3afb9e_4_k_cu_584af5b8_27854cute1_E,(_ZN39_INTERNAL_bc3afb9e_4_k_cu_584af5b8_27854cuda3std3__45__cpo6cbeginE - _ZN39_INTERNAL_bc3afb9e_4_k_cu_584af5b8_27854cute1_E)
_ZN39_INTERNAL_bc3afb9e_4_k_cu_584af5b8_27854cute1_E:
	.zero		1
	.type		_ZN39_INTERNAL_bc3afb9e_4_k_cu_584af5b8_27854cuda3std3__45__cpo6cbeginE,@object
	.size		_ZN39_INTERNAL_bc3afb9e_4_k_cu_584af5b8_27854cuda3std3__45__cpo6cbeginE,(_ZN39_INTERNAL_bc3afb9e_4_k_cu_584af5b8_27854cuda3std3__48in_placeE - _ZN39_INTERNAL_bc3afb9e_4_k_cu_584af5b8_27854cuda3std3__45__cpo6cbeginE)
_ZN39_INTERNAL_bc3afb9e_4_k_cu_584af5b8_27854cuda3std3__45__cpo6cbeginE:
	.zero		1
	.type		_ZN39_INTERNAL_bc3afb9e_4_k_cu_584af5b8_27854cuda3std3__48in_placeE,@object
	.size		_ZN39_INTERNAL_bc3afb9e_4_k_cu_584af5b8_27854cuda3std3__48in_placeE,(_ZN39_INTERNAL_bc3afb9e_4_k_cu_584af5b8_27854cuda3std6ranges3__45__cpo9iter_moveE - _ZN39_INTERNAL_bc3afb9e_4_k_cu_584af5b8_27854cuda3std3__48in_placeE)
_ZN39_INTERNAL_bc3afb9e_4_k_cu_584af5b8_27854cuda3std3__48in_placeE:
	.zero		1
	.type		_ZN39_INTERNAL_bc3afb9e_4_k_cu_584af5b8_27854cuda3std6ranges3__45__cpo9iter_moveE,@object
	.size		_ZN39_INTERNAL_bc3afb9e_4_k_cu_584af5b8_27854cuda3std6ranges3__45__cpo9iter_moveE,(_ZN39_INTERNAL_bc3afb9e_4_k_cu_584af5b8_27854cuda3std3__45__cpo5beginE - _ZN39_INTERNAL_bc3afb9e_4_k_cu_584af5b8_27854cuda3std6ranges3__45__cpo9iter_moveE)
_ZN39_INTERNAL_bc3afb9e_4_k_cu_584af5b8_27854cuda3std6ranges3__45__cpo9iter_moveE:
	.zero		1
	.type		_ZN39_INTERNAL_bc3afb9e_4_k_cu_584af5b8_27854cuda3std3__45__cpo5beginE,@object
	.size		_ZN39_INTERNAL_bc3afb9e_4_k_cu_584af5b8_27854cuda3std3__45__cpo5beginE,(_ZN39_INTERNAL_bc3afb9e_4_k_cu_584af5b8_27854cuda3std3__441_GLOBAL__N__bc3afb9e_4_k_cu_584af5b8_27856ignoreE - _ZN39_INTERNAL_bc3afb9e_4_k_cu_584af5b8_27854cuda3std3__45__cpo5beginE)
_ZN39_INTERNAL_bc3afb9e_4_k_cu_584af5b8_27854cuda3std3__45__cpo5beginE:
	.zero		1
	.type		_ZN39_INTERNAL_bc3afb9e_4_k_cu_584af5b8_27854cuda3std3__441_GLOBAL__N__bc3afb9e_4_k_cu_584af5b8_27856ignoreE,@object
	.size		_ZN39_INTERNAL_bc3afb9e_4_k_cu_584af5b8_27854cuda3std3__441_GLOBAL__N__bc3afb9e_4_k_cu_584af5b8_27856ignoreE,(_ZN39_INTERNAL_bc3afb9e_4_k_cu_584af5b8_27854cute7productE - _ZN39_INTERNAL_bc3afb9e_4_k_cu_584af5b8_27854cuda3std3__441_GLOBAL__N__bc3afb9e_4_k_cu_584af5b8_27856ignoreE)
_ZN39_INTERNAL_bc3afb9e_4_k_cu_584af5b8_27854cuda3std3__441_GLOBAL__N__bc3afb9e_4_k_cu_584af5b8_27856ignoreE:
	.zero		1
	.type		_ZN39_INTERNAL_bc3afb9e_4_k_cu_584af5b8_27854cute7productE,@object
	.size		_ZN39_INTERNAL_bc3afb9e_4_k_cu_584af5b8_27854cute7productE,(_ZN39_INTERNAL_bc3afb9e_4_k_cu_584af5b8_27854cuda3std3__45__cpo3endE - _ZN39_INTERNAL_bc3afb9e_4_k_cu_584af5b8_27854cute7productE)
_ZN39_INTERNAL_bc3afb9e_4_k_cu_584af5b8_27854cute7productE:
	.zero		1
	.type		_ZN39_INTERNAL_bc3afb9e_4_k_cu_584af5b8_27854cuda3std3__45__cpo3endE,@object
	.size		_ZN39_INTERNAL_bc3afb9e_4_k_cu_584af5b8_27854cuda3std3__45__cpo3endE,(_ZN39_INTERNAL_bc3afb9e_4_k_cu_584af5b8_27854cuda3std3__419piecewise_constructE - _ZN39_INTERNAL_bc3afb9e_4_k_cu_584af5b8_27854cuda3std3__45__cpo3endE)
_ZN39_INTERNAL_bc3afb9e_4_k_cu_584af5b8_27854cuda3std3__45__cpo3endE:
	.zero		1
	.type		_ZN39_INTERNAL_bc3afb9e_4_k_cu_584af5b8_27854cuda3std3__419piecewise_constructE,@object
	.size		_ZN39_INTERNAL_bc3afb9e_4_k_cu_584af5b8_27854cuda3std3__419piecewise_constructE,(_ZN39_INTERNAL_bc3afb9e_4_k_cu_584af5b8_27854cuda3std3__45__cpo4cendE - _ZN39_INTERNAL_bc3afb9e_4_k_cu_584af5b8_27854cuda3std3__419piecewise_constructE)
_ZN39_INTERNAL_bc3afb9e_4_k_cu_584af5b8_27854cuda3std3__419piecewise_constructE:
	.zero		1
	.type		_ZN39_INTERNAL_bc3afb9e_4_k_cu_584af5b8_27854cuda3std3__45__cpo4cendE,@object
	.size		_ZN39_INTERNAL_bc3afb9e_4_k_cu_584af5b8_27854cuda3std3__45__cpo4cendE,(_ZN39_INTERNAL_bc3afb9e_4_k_cu_584af5b8_27854cuda3std6ranges3__45__cpo4swapE - _ZN39_INTERNAL_bc3afb9e_4_k_cu_584af5b8_27854cuda3std3__45__cpo4cendE)
_ZN39_INTERNAL_bc3afb9e_4_k_cu_584af5b8_27854cuda3std3__45__cpo4cendE:
	.zero		1
	.type		_ZN39_INTERNAL_bc3afb9e_4_k_cu_584af5b8_27854cuda3std6ranges3__45__cpo4swapE,@object
	.size		_ZN39_INTERNAL_bc3afb9e_4_k_cu_584af5b8_27854cuda3std6ranges3__45__cpo4swapE,(.L_8 - _ZN39_INTERNAL_bc3afb9e_4_k_cu_584af5b8_27854cuda3std6ranges3__45__cpo4swapE)
_ZN39_INTERNAL_bc3afb9e_4_k_cu_584af5b8_27854cuda3std6ranges3__45__cpo4swapE:
	.zero		1
.L_8:


//--------------------- .nv.constant0._ZN7cutlass13device_kernelINS_4gemm6kernel13GemmUniversalINS1_17GroupProblemShapeIN4cute5tupleIJiiiEEEEENS1_10collective13CollectiveMmaINS1_39MainloopSm90ArrayTmaGmmaWarpSpecializedILi3ENS6_IJNS5_1CILi1EEESD_SD_EEENS1_43KernelPtrArrayTmaWarpSpecializedCooperativeEEENS6_IJNSC_ILi256EEESH_NSC_ILi64EEEEEENS_6half_tEPNS6_IJlSD_NSC_ILi0EEEEEESK_SN_NS5_8TiledMMAINS5_8MMA_AtomIJNS5_4SM904GMMA26MMA_64x256x16_F32F16F16_SSILNSR_5MajorE0ELST_0ELNSR_7ScaleInE1ELSU_1EEEEEENS5_6LayoutINS6_IJNSC_ILi2EEESD_SD_EEENS6_IJSD_SL_SL_EEEEENS6_IJNS5_10UnderscoreES12_S12_EEEEENS5_13SM90_TMA_LOADENS5_14ComposedLayoutINS5_7SwizzleILi3ELi4ELi3EEENS5_18smem_ptr_flag_bitsILi16EEENSX_INS6_IJNSC_ILi8EEESI_EEENS6_IJSI_SD_EEEEEEEvNS5_8identityES15_S1F_vS1G_EENS_8epilogue10collective18CollectiveEpilogueINS1I_30Sm90PtrArrayTmaWarpSpecializedILi4ELi2ELi16ELb1ELb0ELi2EEEJSJ_NS6_IJNSC_ILi128EEENSC_ILi32EEEEEESK_PNS6_IJSD_lSL_EEESK_S1R_NS1I_6fusion15FusionCallbacksIS1M_NS1S_17LinearCombinationISK_fSK_fLNS_15FloatRoundStyleE2EEESJ_S1P_JEEES15_NS16_IS18_S1A_NSX_INS6_IJSI_S1B_EEENS6_IJSD_SI_EEEEEEENS5_17SM75_U16x8_LDSM_TENS5_14SM90_TMA_STOREES21_NS5_17SM90_U16x8_STSM_TENS5_9Copy_AtomIJNS5_17SM90_U32x4_STSM_NESK_EEEvEEEvvEEEEvNT_6ParamsE --------------------------
	.section	.nv.constant0._ZN7cutlass13device_kernelINS_4gemm6kernel13GemmUniversalINS1_17GroupProblemShapeIN4cute5tupleIJiiiEEEEENS1_10collective13CollectiveMmaINS1_39MainloopSm90ArrayTmaGmmaWarpSpecializedILi3ENS6_IJNS5_1CILi1EEESD_SD_EEENS1_43KernelPtrArrayTmaWarpSpecializedCooperativeEEENS6_IJNSC_ILi256EEESH_NSC_ILi64EEEEEENS_6half_tEPNS6_IJlSD_NSC_ILi0EEEEEESK_SN_NS5_8TiledMMAINS5_8MMA_AtomIJNS5_4SM904GMMA26MMA_64x256x16_F32F16F16_SSILNSR_5MajorE0ELST_0ELNSR_7ScaleInE1ELSU_1EEEEEENS5_6LayoutINS6_IJNSC_ILi2EEESD_SD_EEENS6_IJSD_SL_SL_EEEEENS6_IJNS5_10UnderscoreES12_S12_EEEEENS5_13SM90_TMA_LOADENS5_14ComposedLayoutINS5_7SwizzleILi3ELi4ELi3EEENS5_18smem_ptr_flag_bitsILi16EEENSX_INS6_IJNSC_ILi8EEESI_EEENS6_IJSI_SD_EEEEEEEvNS5_8identityES15_S1F_vS1G_EENS_8epilogue10collective18CollectiveEpilogueINS1I_30Sm90PtrArrayTmaWarpSpecializedILi4ELi2ELi16ELb1ELb0ELi2EEEJSJ_NS6_IJNSC_ILi128EEENSC_ILi32EEEEEESK_PNS6_IJSD_lSL_EEESK_S1R_NS1I_6fusion15FusionCallbacksIS1M_NS1S_17LinearCombinationISK_fSK_fLNS_15FloatRoundStyleE2EEESJ_S1P_JEEES15_NS16_IS18_S1A_NSX_INS6_IJSI_S1B_EEENS6_IJSD_SI_EEEEEEENS5_17SM75_U16x8_LDSM_TENS5_14SM90_TMA_STOREES21_NS5_17SM90_U16x8_STSM_TENS5_9Copy_AtomIJNS5_17SM90_U32x4_STSM_NESK_EEEvEEEvvEEEEvNT_6ParamsE,"a",@progbits
	.sectionflags	@""
	.align	4
.nv.constant0._ZN7cutlass13device_kernelINS_4gemm6kernel13GemmUniversalINS1_17GroupProblemShapeIN4cute5tupleIJiiiEEEEENS1_10collective13CollectiveMmaINS1_39MainloopSm90ArrayTmaGmmaWarpSpecializedILi3ENS6_IJNS5_1CILi1EEESD_SD_EEENS1_43KernelPtrArrayTmaWarpSpecializedCooperativeEEENS6_IJNSC_ILi256EEESH_NSC_ILi64EEEEEENS_6half_tEPNS6_IJlSD_NSC_ILi0EEEEEESK_SN_NS5_8TiledMMAINS5_8MMA_AtomIJNS5_4SM904GMMA26MMA_64x256x16_F32F16F16_SSILNSR_5MajorE0ELST_0ELNSR_7ScaleInE1ELSU_1EEEEEENS5_6LayoutINS6_IJNSC_ILi2EEESD_SD_EEENS6_IJSD_SL_SL_EEEEENS6_IJNS5_10UnderscoreES12_S12_EEEEENS5_13SM90_TMA_LOADENS5_14ComposedLayoutINS5_7SwizzleILi3ELi4ELi3EEENS5_18smem_ptr_flag_bitsILi16EEENSX_INS6_IJNSC_ILi8EEESI_EEENS6_IJSI_SD_EEEEEEEvNS5_8identityES15_S1F_vS1G_EENS_8epilogue10collective18CollectiveEpilogueINS1I_30Sm90PtrArrayTmaWarpSpecializedILi4ELi2ELi16ELb1ELb0ELi2EEEJSJ_NS6_IJNSC_ILi128EEENSC_ILi32EEEEEESK_PNS6_IJSD_lSL_EEESK_S1R_NS1I_6fusion15FusionCallbacksIS1M_NS1S_17LinearCombinationISK_fSK_fLNS_15FloatRoundStyleE2EEESJ_S1P_JEEES15_NS16_IS18_S1A_NSX_INS6_IJSI_S1B_EEENS6_IJSD_SI_EEEEEEENS5_17SM75_U16x8_LDSM_TENS5_14SM90_TMA_STOREES21_NS5_17SM90_U16x8_STSM_TENS5_9Copy_AtomIJNS5_17SM90_U32x4_STSM_NESK_EEEvEEEvvEEEEvNT_6ParamsE:
	.zero		2432


//--------------------- SYMBOLS --------------------------

	.type		.nv.reservedSmem.offset0,@object
	.size		.nv.reservedSmem.offset0,0x4
	.type		__assertfail,@function
